//
// Generated by NVIDIA NVVM Compiler
//
// Compiler Build ID: CL-36424714
// Cuda compilation tools, release 13.0, V13.0.88
// Based on NVVM 20.0.0
//

.version 9.0
.target sm_100
.address_size 64

	// .globl	_Z10GPU_JacobiPdS_S_S_S_S_
// _ZZ10GPU_JacobiPdS_S_S_S_S_E8shared_x has been demoted
// _ZZ19GPU_Residual_HelperPdS_S_S_E8shared_x has been demoted
// _ZZN3cub18CUB_300001_SM_10006detail6reduce28DeviceReduceSingleTileKernelINS2_10policy_hubIdjN4cuda3std3__44plusIdEEE10Policy1000EN6thrust24THRUST_300001_SM_1000_NS6detail15normal_iteratorINSD_10device_ptrIdEEEEPdjS9_ddNS7_10__identityEEEvT0_T1_T2_T3_T4_T6_E12temp_storage has been demoted
// _ZZN3cub18CUB_300001_SM_10006detail6reduce18DeviceReduceKernelINS2_10policy_hubIdjN4cuda3std3__44plusIdEEE10Policy1000EN6thrust24THRUST_300001_SM_1000_NS6detail15normal_iteratorINSD_10device_ptrIdEEEEjS9_dNS7_10__identityEEEvT0_PT3_T1_NS0_13GridEvenShareISN_EET2_T4_E12temp_storage has been demoted
// _ZZN3cub18CUB_300001_SM_10006detail6reduce28DeviceReduceSingleTileKernelINS2_10policy_hubIdjN4cuda3std3__44plusIdEEE10Policy1000EPdSC_iS9_ddNS7_10__identityEEEvT0_T1_T2_T3_T4_T6_E12temp_storage has been demoted
// _ZZN3cub18CUB_300001_SM_10006detail6reduce28DeviceReduceSingleTileKernelINS2_10policy_hubIdyN4cuda3std3__44plusIdEEE10Policy1000EN6thrust24THRUST_300001_SM_1000_NS6detail15normal_iteratorINSD_10device_ptrIdEEEEPdyS9_ddNS7_10__identityEEEvT0_T1_T2_T3_T4_T6_E12temp_storage has been demoted
// _ZZN3cub18CUB_300001_SM_10006detail6reduce18DeviceReduceKernelINS2_10policy_hubIdyN4cuda3std3__44plusIdEEE10Policy1000EN6thrust24THRUST_300001_SM_1000_NS6detail15normal_iteratorINSD_10device_ptrIdEEEEyS9_dNS7_10__identityEEEvT0_PT3_T1_NS0_13GridEvenShareISN_EET2_T4_E12temp_storage has been demoted
// _ZZN3cub18CUB_300001_SM_10006detail6reduce28DeviceReduceSingleTileKernelINS2_10policy_hubIdyN4cuda3std3__44plusIdEEE10Policy1000EPdSC_iS9_ddNS7_10__identityEEEvT0_T1_T2_T3_T4_T6_E12temp_storage has been demoted
.global .align 1 .b8 _ZN34_INTERNAL_b3bb4705_4_k_cu_c4f779e04cuda3std3__45__cpo5beginE[1];
.global .align 1 .b8 _ZN34_INTERNAL_b3bb4705_4_k_cu_c4f779e04cuda3std3__45__cpo3endE[1];
.global .align 1 .b8 _ZN34_INTERNAL_b3bb4705_4_k_cu_c4f779e04cuda3std3__45__cpo6cbeginE[1];
.global .align 1 .b8 _ZN34_INTERNAL_b3bb4705_4_k_cu_c4f779e04cuda3std3__45__cpo4cendE[1];
.global .align 1 .b8 _ZN34_INTERNAL_b3bb4705_4_k_cu_c4f779e04cuda3std3__45__cpo6rbeginE[1];
.global .align 1 .b8 _ZN34_INTERNAL_b3bb4705_4_k_cu_c4f779e04cuda3std3__45__cpo4rendE[1];
.global .align 1 .b8 _ZN34_INTERNAL_b3bb4705_4_k_cu_c4f779e04cuda3std3__45__cpo7crbeginE[1];
.global .align 1 .b8 _ZN34_INTERNAL_b3bb4705_4_k_cu_c4f779e04cuda3std3__45__cpo5crendE[1];
.global .align 1 .b8 _ZN34_INTERNAL_b3bb4705_4_k_cu_c4f779e04cuda3std3__436_GLOBAL__N__b3bb4705_4_k_cu_c4f779e06ignoreE[1];
.global .align 1 .b8 _ZN34_INTERNAL_b3bb4705_4_k_cu_c4f779e04cuda3std3__419piecewise_constructE[1];
.global .align 1 .b8 _ZN34_INTERNAL_b3bb4705_4_k_cu_c4f779e04cuda3std3__48in_placeE[1];
.global .align 1 .b8 _ZN34_INTERNAL_b3bb4705_4_k_cu_c4f779e04cuda3std3__420unreachable_sentinelE[1];
.global .align 1 .b8 _ZN34_INTERNAL_b3bb4705_4_k_cu_c4f779e04cuda3std3__47nulloptE[1];
.global .align 1 .b8 _ZN34_INTERNAL_b3bb4705_4_k_cu_c4f779e04cuda3std3__48unexpectE[1];
.global .align 1 .b8 _ZN34_INTERNAL_b3bb4705_4_k_cu_c4f779e04cuda3std6ranges3__45__cpo4swapE[1];
.global .align 1 .b8 _ZN34_INTERNAL_b3bb4705_4_k_cu_c4f779e04cuda3std6ranges3__45__cpo9iter_moveE[1];
.global .align 1 .b8 _ZN34_INTERNAL_b3bb4705_4_k_cu_c4f779e04cuda3std6ranges3__45__cpo5beginE[1];
.global .align 1 .b8 _ZN34_INTERNAL_b3bb4705_4_k_cu_c4f779e04cuda3std6ranges3__45__cpo3endE[1];
.global .align 1 .b8 _ZN34_INTERNAL_b3bb4705_4_k_cu_c4f779e04cuda3std6ranges3__45__cpo6cbeginE[1];
.global .align 1 .b8 _ZN34_INTERNAL_b3bb4705_4_k_cu_c4f779e04cuda3std6ranges3__45__cpo4cendE[1];
.global .align 1 .b8 _ZN34_INTERNAL_b3bb4705_4_k_cu_c4f779e04cuda3std6ranges3__45__cpo7advanceE[1];
.global .align 1 .b8 _ZN34_INTERNAL_b3bb4705_4_k_cu_c4f779e04cuda3std6ranges3__45__cpo9iter_swapE[1];
.global .align 1 .b8 _ZN34_INTERNAL_b3bb4705_4_k_cu_c4f779e04cuda3std6ranges3__45__cpo4nextE[1];
.global .align 1 .b8 _ZN34_INTERNAL_b3bb4705_4_k_cu_c4f779e04cuda3std6ranges3__45__cpo4prevE[1];
.global .align 1 .b8 _ZN34_INTERNAL_b3bb4705_4_k_cu_c4f779e04cuda3std6ranges3__45__cpo4dataE[1];
.global .align 1 .b8 _ZN34_INTERNAL_b3bb4705_4_k_cu_c4f779e04cuda3std6ranges3__45__cpo5cdataE[1];
.global .align 1 .b8 _ZN34_INTERNAL_b3bb4705_4_k_cu_c4f779e04cuda3std6ranges3__45__cpo4sizeE[1];
.global .align 1 .b8 _ZN34_INTERNAL_b3bb4705_4_k_cu_c4f779e04cuda3std6ranges3__45__cpo5ssizeE[1];
.global .align 1 .b8 _ZN34_INTERNAL_b3bb4705_4_k_cu_c4f779e04cuda3std6ranges3__45__cpo8distanceE[1];
.global .align 1 .b8 _ZN34_INTERNAL_b3bb4705_4_k_cu_c4f779e06thrust24THRUST_300001_SM_1000_NS8cuda_cub3parE[1];
.global .align 1 .b8 _ZN34_INTERNAL_b3bb4705_4_k_cu_c4f779e06thrust24THRUST_300001_SM_1000_NS8cuda_cub10par_nosyncE[1];
.global .align 1 .b8 _ZN34_INTERNAL_b3bb4705_4_k_cu_c4f779e06thrust24THRUST_300001_SM_1000_NS6system6detail10sequential3seqE[1];
.global .align 1 .b8 _ZN34_INTERNAL_b3bb4705_4_k_cu_c4f779e06thrust24THRUST_300001_SM_1000_NS12placeholders2_1E[1];
.global .align 1 .b8 _ZN34_INTERNAL_b3bb4705_4_k_cu_c4f779e06thrust24THRUST_300001_SM_1000_NS12placeholders2_2E[1];
.global .align 1 .b8 _ZN34_INTERNAL_b3bb4705_4_k_cu_c4f779e06thrust24THRUST_300001_SM_1000_NS12placeholders2_3E[1];
.global .align 1 .b8 _ZN34_INTERNAL_b3bb4705_4_k_cu_c4f779e06thrust24THRUST_300001_SM_1000_NS12placeholders2_4E[1];
.global .align 1 .b8 _ZN34_INTERNAL_b3bb4705_4_k_cu_c4f779e06thrust24THRUST_300001_SM_1000_NS12placeholders2_5E[1];
.global .align 1 .b8 _ZN34_INTERNAL_b3bb4705_4_k_cu_c4f779e06thrust24THRUST_300001_SM_1000_NS12placeholders2_6E[1];
.global .align 1 .b8 _ZN34_INTERNAL_b3bb4705_4_k_cu_c4f779e06thrust24THRUST_300001_SM_1000_NS12placeholders2_7E[1];
.global .align 1 .b8 _ZN34_INTERNAL_b3bb4705_4_k_cu_c4f779e06thrust24THRUST_300001_SM_1000_NS12placeholders2_8E[1];
.global .align 1 .b8 _ZN34_INTERNAL_b3bb4705_4_k_cu_c4f779e06thrust24THRUST_300001_SM_1000_NS12placeholders2_9E[1];
.global .align 1 .b8 _ZN34_INTERNAL_b3bb4705_4_k_cu_c4f779e06thrust24THRUST_300001_SM_1000_NS12placeholders3_10E[1];
.global .align 1 .b8 _ZN34_INTERNAL_b3bb4705_4_k_cu_c4f779e06thrust24THRUST_300001_SM_1000_NS3seqE[1];

.visible .entry _Z10GPU_JacobiPdS_S_S_S_S_(
	.param .u64 .ptr .align 1 _Z10GPU_JacobiPdS_S_S_S_S__param_0,
	.param .u64 .ptr .align 1 _Z10GPU_JacobiPdS_S_S_S_S__param_1,
	.param .u64 .ptr .align 1 _Z10GPU_JacobiPdS_S_S_S_S__param_2,
	.param .u64 .ptr .align 1 _Z10GPU_JacobiPdS_S_S_S_S__param_3,
	.param .u64 .ptr .align 1 _Z10GPU_JacobiPdS_S_S_S_S__param_4,
	.param .u64 .ptr .align 1 _Z10GPU_JacobiPdS_S_S_S_S__param_5
)
{
	.reg .pred 	%p<35>;
	.reg .b32 	%r<31>;
	.reg .b64 	%rd<21>;
	.reg .b64 	%fd<185>;
	// demoted variable
	.shared .align 8 .b8 _ZZ10GPU_JacobiPdS_S_S_S_S_E8shared_x[2592];
	ld.param.u64 	%rd5, [_Z10GPU_JacobiPdS_S_S_S_S__param_0];
	ld.param.u64 	%rd1, [_Z10GPU_JacobiPdS_S_S_S_S__param_1];
	ld.param.u64 	%rd2, [_Z10GPU_JacobiPdS_S_S_S_S__param_2];
	ld.param.u64 	%rd3, [_Z10GPU_JacobiPdS_S_S_S_S__param_3];
	ld.param.u64 	%rd4, [_Z10GPU_JacobiPdS_S_S_S_S__param_4];
	cvta.to.global.u64 	%rd6, %rd5;
	mov.u32 	%r9, %ctaid.y;
	mov.u32 	%r10, %ntid.x;
	mul.lo.s32 	%r1, %r9, %r10;
	mov.u32 	%r2, %tid.y;
	add.s32 	%r11, %r1, %r2;
	mov.u32 	%r12, %nctaid.x;
	mul.lo.s32 	%r3, %r10, %r12;
	mov.u32 	%r4, %ctaid.x;
	mov.u32 	%r5, %tid.x;
	mad.lo.s32 	%r13, %r4, %r10, %r5;
	mad.lo.s32 	%r6, %r11, %r3, %r13;
	mul.wide.s32 	%rd7, %r6, 8;
	add.s64 	%rd8, %rd6, %rd7;
	ld.global.f64 	%fd35, [%rd8];
	mov.u32 	%r14, _ZZ10GPU_JacobiPdS_S_S_S_S_E8shared_x;
	mad.lo.s32 	%r15, %r2, 144, %r14;
	shl.b32 	%r16, %r5, 3;
	add.s32 	%r7, %r15, %r16;
	st.shared.f64 	[%r7+8], %fd35;
	bar.sync 	0;
	setp.gt.u32 	%p1, %r2, 15;
	mad.lo.s32 	%r8, %r5, 144, %r14;
	@%p1 bra 	$L__BB0_2;
	cvta.to.global.u64 	%rd12, %rd2;
	add.s64 	%rd14, %rd12, %rd7;
	ld.global.f64 	%fd168, [%rd14];
	bra.uni 	$L__BB0_3;
$L__BB0_2:
	cvta.to.global.u64 	%rd9, %rd1;
	shl.b32 	%r17, %r4, 8;
	add.s32 	%r18, %r17, %r5;
	add.s32 	%r19, %r18, %r1;
	mad.lo.s32 	%r20, %r2, 384, %r19;
	add.s32 	%r21, %r20, -6144;
	mul.wide.u32 	%rd10, %r21, 8;
	add.s64 	%rd11, %rd9, %rd10;
	ld.global.f64 	%fd37, [%rd11];
	mad.lo.s32 	%r22, %r2, 136, %r8;
	st.shared.f64 	[%r22+-2032], %fd37;
	mov.f64 	%fd168, 0d0000000000000000;
$L__BB0_3:
	setp.gt.u32 	%p2, %r2, 15;
	bar.sync 	0;
	mov.f64 	%fd170, 0d0000000000000000;
	@%p2 bra 	$L__BB0_5;
	ld.shared.f64 	%fd39, [%r7+8];
	ld.shared.f64 	%fd40, [%r7+144];
	ld.shared.f64 	%fd41, [%r7+160];
	ld.shared.f64 	%fd42, [%r7+296];
	add.f64 	%fd43, %fd168, %fd39;
	add.f64 	%fd44, %fd43, %fd40;
	add.f64 	%fd45, %fd44, %fd41;
	add.f64 	%fd46, %fd45, %fd42;
	mul.f64 	%fd170, %fd46, 0d3FD0000000000000;
$L__BB0_5:
	setp.gt.u32 	%p3, %r2, 15;
	bar.sync 	0;
	@%p3 bra 	$L__BB0_7;
	st.shared.f64 	[%r7+152], %fd170;
$L__BB0_7:
	setp.gt.u32 	%p4, %r2, 15;
	bar.sync 	0;
	@%p4 bra 	$L__BB0_9;
	ld.shared.f64 	%fd47, [%r7+8];
	ld.shared.f64 	%fd48, [%r7+144];
	ld.shared.f64 	%fd49, [%r7+160];
	ld.shared.f64 	%fd50, [%r7+296];
	add.f64 	%fd51, %fd168, %fd47;
	add.f64 	%fd52, %fd51, %fd48;
	add.f64 	%fd53, %fd52, %fd49;
	add.f64 	%fd54, %fd53, %fd50;
	mul.f64 	%fd170, %fd54, 0d3FD0000000000000;
$L__BB0_9:
	setp.gt.u32 	%p5, %r2, 15;
	bar.sync 	0;
	@%p5 bra 	$L__BB0_11;
	st.shared.f64 	[%r7+152], %fd170;
$L__BB0_11:
	setp.gt.u32 	%p6, %r2, 15;
	bar.sync 	0;
	@%p6 bra 	$L__BB0_13;
	ld.shared.f64 	%fd55, [%r7+8];
	ld.shared.f64 	%fd56, [%r7+144];
	ld.shared.f64 	%fd57, [%r7+160];
	ld.shared.f64 	%fd58, [%r7+296];
	add.f64 	%fd59, %fd168, %fd55;
	add.f64 	%fd60, %fd59, %fd56;
	add.f64 	%fd61, %fd60, %fd57;
	add.f64 	%fd62, %fd61, %fd58;
	mul.f64 	%fd170, %fd62, 0d3FD0000000000000;
$L__BB0_13:
	setp.gt.u32 	%p7, %r2, 15;
	bar.sync 	0;
	@%p7 bra 	$L__BB0_15;
	st.shared.f64 	[%r7+152], %fd170;
$L__BB0_15:
	setp.gt.u32 	%p8, %r2, 15;
	bar.sync 	0;
	@%p8 bra 	$L__BB0_17;
	ld.shared.f64 	%fd63, [%r7+8];
	ld.shared.f64 	%fd64, [%r7+144];
	ld.shared.f64 	%fd65, [%r7+160];
	ld.shared.f64 	%fd66, [%r7+296];
	add.f64 	%fd67, %fd168, %fd63;
	add.f64 	%fd68, %fd67, %fd64;
	add.f64 	%fd69, %fd68, %fd65;
	add.f64 	%fd70, %fd69, %fd66;
	mul.f64 	%fd170, %fd70, 0d3FD0000000000000;
$L__BB0_17:
	setp.gt.u32 	%p9, %r2, 15;
	bar.sync 	0;
	@%p9 bra 	$L__BB0_19;
	st.shared.f64 	[%r7+152], %fd170;
$L__BB0_19:
	setp.gt.u32 	%p10, %r2, 15;
	bar.sync 	0;
	@%p10 bra 	$L__BB0_21;
	ld.shared.f64 	%fd71, [%r7+8];
	ld.shared.f64 	%fd72, [%r7+144];
	ld.shared.f64 	%fd73, [%r7+160];
	ld.shared.f64 	%fd74, [%r7+296];
	add.f64 	%fd75, %fd168, %fd71;
	add.f64 	%fd76, %fd75, %fd72;
	add.f64 	%fd77, %fd76, %fd73;
	add.f64 	%fd78, %fd77, %fd74;
	mul.f64 	%fd170, %fd78, 0d3FD0000000000000;
$L__BB0_21:
	setp.gt.u32 	%p11, %r2, 15;
	bar.sync 	0;
	@%p11 bra 	$L__BB0_23;
	st.shared.f64 	[%r7+152], %fd170;
$L__BB0_23:
	setp.gt.u32 	%p12, %r2, 15;
	bar.sync 	0;
	@%p12 bra 	$L__BB0_25;
	ld.shared.f64 	%fd79, [%r7+8];
	ld.shared.f64 	%fd80, [%r7+144];
	ld.shared.f64 	%fd81, [%r7+160];
	ld.shared.f64 	%fd82, [%r7+296];
	add.f64 	%fd83, %fd168, %fd79;
	add.f64 	%fd84, %fd83, %fd80;
	add.f64 	%fd85, %fd84, %fd81;
	add.f64 	%fd86, %fd85, %fd82;
	mul.f64 	%fd170, %fd86, 0d3FD0000000000000;
$L__BB0_25:
	setp.gt.u32 	%p13, %r2, 15;
	bar.sync 	0;
	@%p13 bra 	$L__BB0_27;
	st.shared.f64 	[%r7+152], %fd170;
$L__BB0_27:
	setp.gt.u32 	%p14, %r2, 15;
	bar.sync 	0;
	@%p14 bra 	$L__BB0_29;
	ld.shared.f64 	%fd87, [%r7+8];
	ld.shared.f64 	%fd88, [%r7+144];
	ld.shared.f64 	%fd89, [%r7+160];
	ld.shared.f64 	%fd90, [%r7+296];
	add.f64 	%fd91, %fd168, %fd87;
	add.f64 	%fd92, %fd91, %fd88;
	add.f64 	%fd93, %fd92, %fd89;
	add.f64 	%fd94, %fd93, %fd90;
	mul.f64 	%fd170, %fd94, 0d3FD0000000000000;
$L__BB0_29:
	setp.gt.u32 	%p15, %r2, 15;
	bar.sync 	0;
	@%p15 bra 	$L__BB0_31;
	st.shared.f64 	[%r7+152], %fd170;
$L__BB0_31:
	setp.gt.u32 	%p16, %r2, 15;
	bar.sync 	0;
	@%p16 bra 	$L__BB0_33;
	ld.shared.f64 	%fd95, [%r7+8];
	ld.shared.f64 	%fd96, [%r7+144];
	ld.shared.f64 	%fd97, [%r7+160];
	ld.shared.f64 	%fd98, [%r7+296];
	add.f64 	%fd99, %fd168, %fd95;
	add.f64 	%fd100, %fd99, %fd96;
	add.f64 	%fd101, %fd100, %fd97;
	add.f64 	%fd102, %fd101, %fd98;
	mul.f64 	%fd170, %fd102, 0d3FD0000000000000;
$L__BB0_33:
	setp.gt.u32 	%p17, %r2, 15;
	bar.sync 	0;
	@%p17 bra 	$L__BB0_35;
	st.shared.f64 	[%r7+152], %fd170;
$L__BB0_35:
	setp.gt.u32 	%p18, %r2, 15;
	bar.sync 	0;
	@%p18 bra 	$L__BB0_37;
	ld.shared.f64 	%fd103, [%r7+8];
	ld.shared.f64 	%fd104, [%r7+144];
	ld.shared.f64 	%fd105, [%r7+160];
	ld.shared.f64 	%fd106, [%r7+296];
	add.f64 	%fd107, %fd168, %fd103;
	add.f64 	%fd108, %fd107, %fd104;
	add.f64 	%fd109, %fd108, %fd105;
	add.f64 	%fd110, %fd109, %fd106;
	mul.f64 	%fd170, %fd110, 0d3FD0000000000000;
$L__BB0_37:
	setp.gt.u32 	%p19, %r2, 15;
	bar.sync 	0;
	@%p19 bra 	$L__BB0_39;
	st.shared.f64 	[%r7+152], %fd170;
$L__BB0_39:
	setp.gt.u32 	%p20, %r2, 15;
	bar.sync 	0;
	@%p20 bra 	$L__BB0_41;
	ld.shared.f64 	%fd111, [%r7+8];
	ld.shared.f64 	%fd112, [%r7+144];
	ld.shared.f64 	%fd113, [%r7+160];
	ld.shared.f64 	%fd114, [%r7+296];
	add.f64 	%fd115, %fd168, %fd111;
	add.f64 	%fd116, %fd115, %fd112;
	add.f64 	%fd117, %fd116, %fd113;
	add.f64 	%fd118, %fd117, %fd114;
	mul.f64 	%fd170, %fd118, 0d3FD0000000000000;
$L__BB0_41:
	setp.gt.u32 	%p21, %r2, 15;
	bar.sync 	0;
	@%p21 bra 	$L__BB0_43;
	st.shared.f64 	[%r7+152], %fd170;
$L__BB0_43:
	setp.gt.u32 	%p22, %r2, 15;
	bar.sync 	0;
	@%p22 bra 	$L__BB0_45;
	ld.shared.f64 	%fd119, [%r7+8];
	ld.shared.f64 	%fd120, [%r7+144];
	ld.shared.f64 	%fd121, [%r7+160];
	ld.shared.f64 	%fd122, [%r7+296];
	add.f64 	%fd123, %fd168, %fd119;
	add.f64 	%fd124, %fd123, %fd120;
	add.f64 	%fd125, %fd124, %fd121;
	add.f64 	%fd126, %fd125, %fd122;
	mul.f64 	%fd170, %fd126, 0d3FD0000000000000;
$L__BB0_45:
	setp.gt.u32 	%p23, %r2, 15;
	bar.sync 	0;
	@%p23 bra 	$L__BB0_47;
	st.shared.f64 	[%r7+152], %fd170;
$L__BB0_47:
	setp.gt.u32 	%p24, %r2, 15;
	bar.sync 	0;
	@%p24 bra 	$L__BB0_49;
	ld.shared.f64 	%fd127, [%r7+8];
	ld.shared.f64 	%fd128, [%r7+144];
	ld.shared.f64 	%fd129, [%r7+160];
	ld.shared.f64 	%fd130, [%r7+296];
	add.f64 	%fd131, %fd168, %fd127;
	add.f64 	%fd132, %fd131, %fd128;
	add.f64 	%fd133, %fd132, %fd129;
	add.f64 	%fd134, %fd133, %fd130;
	mul.f64 	%fd170, %fd134, 0d3FD0000000000000;
$L__BB0_49:
	setp.gt.u32 	%p25, %r2, 15;
	bar.sync 	0;
	@%p25 bra 	$L__BB0_51;
	st.shared.f64 	[%r7+152], %fd170;
$L__BB0_51:
	setp.gt.u32 	%p26, %r2, 15;
	bar.sync 	0;
	@%p26 bra 	$L__BB0_53;
	ld.shared.f64 	%fd135, [%r7+8];
	ld.shared.f64 	%fd136, [%r7+144];
	ld.shared.f64 	%fd137, [%r7+160];
	ld.shared.f64 	%fd138, [%r7+296];
	add.f64 	%fd139, %fd168, %fd135;
	add.f64 	%fd140, %fd139, %fd136;
	add.f64 	%fd141, %fd140, %fd137;
	add.f64 	%fd142, %fd141, %fd138;
	mul.f64 	%fd170, %fd142, 0d3FD0000000000000;
$L__BB0_53:
	setp.gt.u32 	%p27, %r2, 15;
	bar.sync 	0;
	@%p27 bra 	$L__BB0_55;
	st.shared.f64 	[%r7+152], %fd170;
$L__BB0_55:
	setp.gt.u32 	%p28, %r2, 15;
	bar.sync 	0;
	@%p28 bra 	$L__BB0_57;
	ld.shared.f64 	%fd143, [%r7+8];
	ld.shared.f64 	%fd144, [%r7+144];
	ld.shared.f64 	%fd145, [%r7+160];
	ld.shared.f64 	%fd146, [%r7+296];
	add.f64 	%fd147, %fd168, %fd143;
	add.f64 	%fd148, %fd147, %fd144;
	add.f64 	%fd149, %fd148, %fd145;
	add.f64 	%fd150, %fd149, %fd146;
	mul.f64 	%fd170, %fd150, 0d3FD0000000000000;
$L__BB0_57:
	setp.gt.u32 	%p29, %r2, 15;
	bar.sync 	0;
	@%p29 bra 	$L__BB0_59;
	st.shared.f64 	[%r7+152], %fd170;
$L__BB0_59:
	setp.gt.u32 	%p30, %r2, 15;
	bar.sync 	0;
	@%p30 bra 	$L__BB0_61;
	ld.shared.f64 	%fd151, [%r7+8];
	ld.shared.f64 	%fd152, [%r7+144];
	ld.shared.f64 	%fd153, [%r7+160];
	ld.shared.f64 	%fd154, [%r7+296];
	add.f64 	%fd155, %fd168, %fd151;
	add.f64 	%fd156, %fd155, %fd152;
	add.f64 	%fd157, %fd156, %fd153;
	add.f64 	%fd158, %fd157, %fd154;
	mul.f64 	%fd170, %fd158, 0d3FD0000000000000;
$L__BB0_61:
	setp.gt.u32 	%p31, %r2, 15;
	bar.sync 	0;
	@%p31 bra 	$L__BB0_63;
	st.shared.f64 	[%r7+152], %fd170;
$L__BB0_63:
	setp.gt.u32 	%p32, %r2, 15;
	bar.sync 	0;
	@%p32 bra 	$L__BB0_65;
	ld.shared.f64 	%fd159, [%r7+8];
	ld.shared.f64 	%fd160, [%r7+144];
	ld.shared.f64 	%fd161, [%r7+160];
	ld.shared.f64 	%fd162, [%r7+296];
	add.f64 	%fd163, %fd168, %fd159;
	add.f64 	%fd164, %fd163, %fd160;
	add.f64 	%fd165, %fd164, %fd161;
	add.f64 	%fd166, %fd165, %fd162;
	mul.f64 	%fd170, %fd166, 0d3FD0000000000000;
$L__BB0_65:
	setp.gt.u32 	%p33, %r2, 15;
	bar.sync 	0;
	@%p33 bra 	$L__BB0_67;
	st.shared.f64 	[%r7+152], %fd170;
$L__BB0_67:
	setp.gt.u32 	%p34, %r2, 15;
	bar.sync 	0;
	@%p34 bra 	$L__BB0_69;
	add.s32 	%r30, %r6, %r3;
	cvta.to.global.u64 	%rd18, %rd3;
	mul.wide.s32 	%rd19, %r30, 8;
	add.s64 	%rd20, %rd18, %rd19;
	st.global.f64 	[%rd20], %fd170;
	bra.uni 	$L__BB0_70;
$L__BB0_69:
	shl.b32 	%r23, %r4, 1;
	add.s32 	%r24, %r2, %r23;
	mad.lo.s32 	%r25, %r2, 120, %r8;
	ld.shared.f64 	%fd167, [%r25+-1768];
	shl.b32 	%r26, %r24, 7;
	add.s32 	%r27, %r1, %r5;
	add.s32 	%r28, %r26, %r27;
	add.s32 	%r29, %r28, -1920;
	cvta.to.global.u64 	%rd15, %rd4;
	mul.wide.u32 	%rd16, %r29, 8;
	add.s64 	%rd17, %rd15, %rd16;
	st.global.f64 	[%rd17], %fd167;
$L__BB0_70:
	bar.sync 	0;
	ret;

}
	// .globl	_Z19GPU_Residual_HelperPdS_S_S_
.visible .entry _Z19GPU_Residual_HelperPdS_S_S_(
	.param .u64 .ptr .align 1 _Z19GPU_Residual_HelperPdS_S_S__param_0,
	.param .u64 .ptr .align 1 _Z19GPU_Residual_HelperPdS_S_S__param_1,
	.param .u64 .ptr .align 1 _Z19GPU_Residual_HelperPdS_S_S__param_2,
	.param .u64 .ptr .align 1 _Z19GPU_Residual_HelperPdS_S_S__param_3
)
{
	.reg .pred 	%p<3>;
	.reg .b32 	%r<23>;
	.reg .b64 	%rd<17>;
	.reg .b64 	%fd<19>;
	// demoted variable
	.shared .align 8 .b8 _ZZ19GPU_Residual_HelperPdS_S_S_E8shared_x[2592];
	ld.param.u64 	%rd4, [_Z19GPU_Residual_HelperPdS_S_S__param_0];
	ld.param.u64 	%rd1, [_Z19GPU_Residual_HelperPdS_S_S__param_1];
	ld.param.u64 	%rd2, [_Z19GPU_Residual_HelperPdS_S_S__param_2];
	ld.param.u64 	%rd3, [_Z19GPU_Residual_HelperPdS_S_S__param_3];
	cvta.to.global.u64 	%rd5, %rd4;
	mov.u32 	%r7, %ctaid.y;
	mov.u32 	%r8, %ntid.x;
	mul.lo.s32 	%r1, %r7, %r8;
	mov.u32 	%r2, %tid.y;
	add.s32 	%r9, %r1, %r2;
	mov.u32 	%r10, %nctaid.x;
	mov.u32 	%r3, %ctaid.x;
	mov.u32 	%r4, %tid.x;
	mad.lo.s32 	%r11, %r9, %r10, %r3;
	mad.lo.s32 	%r5, %r11, %r8, %r4;
	mul.wide.s32 	%rd6, %r5, 8;
	add.s64 	%rd7, %rd5, %rd6;
	ld.global.f64 	%fd3, [%rd7];
	mov.u32 	%r12, _ZZ19GPU_Residual_HelperPdS_S_S_E8shared_x;
	mad.lo.s32 	%r13, %r2, 144, %r12;
	shl.b32 	%r14, %r4, 3;
	add.s32 	%r6, %r13, %r14;
	st.shared.f64 	[%r6+8], %fd3;
	bar.sync 	0;
	setp.gt.u32 	%p1, %r2, 15;
	@%p1 bra 	$L__BB1_2;
	cvta.to.global.u64 	%rd11, %rd2;
	add.s64 	%rd13, %rd11, %rd6;
	ld.global.f64 	%fd18, [%rd13];
	bra.uni 	$L__BB1_3;
$L__BB1_2:
	cvta.to.global.u64 	%rd8, %rd1;
	shl.b32 	%r15, %r3, 8;
	add.s32 	%r16, %r15, %r4;
	add.s32 	%r17, %r16, %r1;
	mad.lo.s32 	%r18, %r2, 384, %r17;
	add.s32 	%r19, %r18, -6144;
	mul.wide.u32 	%rd9, %r19, 8;
	add.s64 	%rd10, %rd8, %rd9;
	ld.global.f64 	%fd5, [%rd10];
	mad.lo.s32 	%r21, %r4, 144, %r12;
	mad.lo.s32 	%r22, %r2, 136, %r21;
	st.shared.f64 	[%r22+-2032], %fd5;
	mov.f64 	%fd18, 0d0000000000000000;
$L__BB1_3:
	setp.gt.u32 	%p2, %r2, 15;
	bar.sync 	0;
	@%p2 bra 	$L__BB1_5;
	ld.shared.f64 	%fd6, [%r6+8];
	ld.shared.f64 	%fd7, [%r6+144];
	ld.shared.f64 	%fd8, [%r6+160];
	ld.shared.f64 	%fd9, [%r6+296];
	ld.shared.f64 	%fd10, [%r6+152];
	mul.f64 	%fd11, %fd10, 0d4010000000000000;
	sub.f64 	%fd12, %fd11, %fd6;
	sub.f64 	%fd13, %fd12, %fd7;
	sub.f64 	%fd14, %fd13, %fd8;
	sub.f64 	%fd15, %fd14, %fd9;
	sub.f64 	%fd16, %fd15, %fd18;
	mul.f64 	%fd17, %fd16, %fd16;
	cvta.to.global.u64 	%rd14, %rd3;
	add.s64 	%rd16, %rd14, %rd6;
	st.global.f64 	[%rd16], %fd17;
$L__BB1_5:
	ret;

}
	// .globl	_ZN3cub18CUB_300001_SM_10006detail11EmptyKernelIvEEvv
.visible .entry _ZN3cub18CUB_300001_SM_10006detail11EmptyKernelIvEEvv()
{


	ret;

}
	// .globl	_ZN3cub18CUB_300001_SM_10006detail8for_each13static_kernelINS2_12policy_hub_t12policy_500_tEmN6thrust24THRUST_300001_SM_1000_NS8cuda_cub20__uninitialized_fill7functorINS7_10device_ptrIdEEdEEEEvT0_T1_
.visible .entry _ZN3cub18CUB_300001_SM_10006detail8for_each13static_kernelINS2_12policy_hub_t12policy_500_tEmN6thrust24THRUST_300001_SM_1000_NS8cuda_cub20__uninitialized_fill7functorINS7_10device_ptrIdEEdEEEEvT0_T1_(
	.param .u64 _ZN3cub18CUB_300001_SM_10006detail8for_each13static_kernelINS2_12policy_hub_t12policy_500_tEmN6thrust24THRUST_300001_SM_1000_NS8cuda_cub20__uninitialized_fill7functorINS7_10device_ptrIdEEdEEEEvT0_T1__param_0,
	.param .align 8 .b8 _ZN3cub18CUB_300001_SM_10006detail8for_each13static_kernelINS2_12policy_hub_t12policy_500_tEmN6thrust24THRUST_300001_SM_1000_NS8cuda_cub20__uninitialized_fill7functorINS7_10device_ptrIdEEdEEEEvT0_T1__param_1[16]
)
.maxntid 256
{
	.reg .pred 	%p<4>;
	.reg .b32 	%r<5>;
	.reg .b64 	%rd<16>;
	.reg .b64 	%fd<3>;

	ld.param.f64 	%fd2, [_ZN3cub18CUB_300001_SM_10006detail8for_each13static_kernelINS2_12policy_hub_t12policy_500_tEmN6thrust24THRUST_300001_SM_1000_NS8cuda_cub20__uninitialized_fill7functorINS7_10device_ptrIdEEdEEEEvT0_T1__param_1+8];
	ld.param.u64 	%rd4, [_ZN3cub18CUB_300001_SM_10006detail8for_each13static_kernelINS2_12policy_hub_t12policy_500_tEmN6thrust24THRUST_300001_SM_1000_NS8cuda_cub20__uninitialized_fill7functorINS7_10device_ptrIdEEdEEEEvT0_T1__param_1];
	ld.param.u64 	%rd5, [_ZN3cub18CUB_300001_SM_10006detail8for_each13static_kernelINS2_12policy_hub_t12policy_500_tEmN6thrust24THRUST_300001_SM_1000_NS8cuda_cub20__uninitialized_fill7functorINS7_10device_ptrIdEEdEEEEvT0_T1__param_0];
	mov.u32 	%r2, %ctaid.x;
	mul.wide.u32 	%rd1, %r2, 512;
	sub.s64 	%rd2, %rd5, %rd1;
	setp.lt.u64 	%p1, %rd2, 512;
	@%p1 bra 	$L__BB3_2;
	mov.u32 	%r4, %tid.x;
	cvta.to.global.u64 	%rd11, %rd4;
	cvt.u64.u32 	%rd12, %r4;
	add.s64 	%rd13, %rd1, %rd12;
	shl.b64 	%rd14, %rd13, 3;
	add.s64 	%rd15, %rd11, %rd14;
	st.global.f64 	[%rd15], %fd2;
	st.global.f64 	[%rd15+2048], %fd2;
	bra.uni 	$L__BB3_6;
$L__BB3_2:
	cvta.to.global.u64 	%rd6, %rd4;
	mov.u32 	%r1, %tid.x;
	cvt.u64.u32 	%rd7, %r1;
	setp.le.u64 	%p2, %rd2, %rd7;
	add.s64 	%rd8, %rd1, %rd7;
	shl.b64 	%rd9, %rd8, 3;
	add.s64 	%rd3, %rd6, %rd9;
	@%p2 bra 	$L__BB3_4;
	st.global.f64 	[%rd3], %fd2;
$L__BB3_4:
	add.s32 	%r3, %r1, 256;
	cvt.u64.u32 	%rd10, %r3;
	setp.le.u64 	%p3, %rd2, %rd10;
	@%p3 bra 	$L__BB3_6;
	st.global.f64 	[%rd3+2048], %fd2;
$L__BB3_6:
	ret;

}
	// .globl	_ZN3cub18CUB_300001_SM_10006detail6reduce28DeviceReduceSingleTileKernelINS2_10policy_hubIdjN4cuda3std3__44plusIdEEE10Policy1000EN6thrust24THRUST_300001_SM_1000_NS6detail15normal_iteratorINSD_10device_ptrIdEEEEPdjS9_ddNS7_10__identityEEEvT0_T1_T2_T3_T4_T6_
.visible .entry _ZN3cub18CUB_300001_SM_10006detail6reduce28DeviceReduceSingleTileKernelINS2_10policy_hubIdjN4cuda3std3__44plusIdEEE10Policy1000EN6thrust24THRUST_300001_SM_1000_NS6detail15normal_iteratorINSD_10device_ptrIdEEEEPdjS9_ddNS7_10__identityEEEvT0_T1_T2_T3_T4_T6_(
	.param .align 8 .b8 _ZN3cub18CUB_300001_SM_10006detail6reduce28DeviceReduceSingleTileKernelINS2_10policy_hubIdjN4cuda3std3__44plusIdEEE10Policy1000EN6thrust24THRUST_300001_SM_1000_NS6detail15normal_iteratorINSD_10device_ptrIdEEEEPdjS9_ddNS7_10__identityEEEvT0_T1_T2_T3_T4_T6__param_0[8],
	.param .u64 .ptr .align 1 _ZN3cub18CUB_300001_SM_10006detail6reduce28DeviceReduceSingleTileKernelINS2_10policy_hubIdjN4cuda3std3__44plusIdEEE10Policy1000EN6thrust24THRUST_300001_SM_1000_NS6detail15normal_iteratorINSD_10device_ptrIdEEEEPdjS9_ddNS7_10__identityEEEvT0_T1_T2_T3_T4_T6__param_1,
	.param .u32 _ZN3cub18CUB_300001_SM_10006detail6reduce28DeviceReduceSingleTileKernelINS2_10policy_hubIdjN4cuda3std3__44plusIdEEE10Policy1000EN6thrust24THRUST_300001_SM_1000_NS6detail15normal_iteratorINSD_10device_ptrIdEEEEPdjS9_ddNS7_10__identityEEEvT0_T1_T2_T3_T4_T6__param_2,
	.param .align 1 .b8 _ZN3cub18CUB_300001_SM_10006detail6reduce28DeviceReduceSingleTileKernelINS2_10policy_hubIdjN4cuda3std3__44plusIdEEE10Policy1000EN6thrust24THRUST_300001_SM_1000_NS6detail15normal_iteratorINSD_10device_ptrIdEEEEPdjS9_ddNS7_10__identityEEEvT0_T1_T2_T3_T4_T6__param_3[1],
	.param .f64 _ZN3cub18CUB_300001_SM_10006detail6reduce28DeviceReduceSingleTileKernelINS2_10policy_hubIdjN4cuda3std3__44plusIdEEE10Policy1000EN6thrust24THRUST_300001_SM_1000_NS6detail15normal_iteratorINSD_10device_ptrIdEEEEPdjS9_ddNS7_10__identityEEEvT0_T1_T2_T3_T4_T6__param_4,
	.param .align 1 .b8 _ZN3cub18CUB_300001_SM_10006detail6reduce28DeviceReduceSingleTileKernelINS2_10policy_hubIdjN4cuda3std3__44plusIdEEE10Policy1000EN6thrust24THRUST_300001_SM_1000_NS6detail15normal_iteratorINSD_10device_ptrIdEEEEPdjS9_ddNS7_10__identityEEEvT0_T1_T2_T3_T4_T6__param_5[1]
)
.maxntid 640
.minnctapersm 1
{
	.reg .pred 	%p<71>;
	.reg .b32 	%r<288>;
	.reg .b64 	%rd<114>;
	.reg .b64 	%fd<380>;
	// demoted variable
	.shared .align 8 .b8 _ZZN3cub18CUB_300001_SM_10006detail6reduce28DeviceReduceSingleTileKernelINS2_10policy_hubIdjN4cuda3std3__44plusIdEEE10Policy1000EN6thrust24THRUST_300001_SM_1000_NS6detail15normal_iteratorINSD_10device_ptrIdEEEEPdjS9_ddNS7_10__identityEEEvT0_T1_T2_T3_T4_T6_E12temp_storage[192];
	ld.param.u64 	%rd9, [_ZN3cub18CUB_300001_SM_10006detail6reduce28DeviceReduceSingleTileKernelINS2_10policy_hubIdjN4cuda3std3__44plusIdEEE10Policy1000EN6thrust24THRUST_300001_SM_1000_NS6detail15normal_iteratorINSD_10device_ptrIdEEEEPdjS9_ddNS7_10__identityEEEvT0_T1_T2_T3_T4_T6__param_0];
	ld.param.u64 	%rd10, [_ZN3cub18CUB_300001_SM_10006detail6reduce28DeviceReduceSingleTileKernelINS2_10policy_hubIdjN4cuda3std3__44plusIdEEE10Policy1000EN6thrust24THRUST_300001_SM_1000_NS6detail15normal_iteratorINSD_10device_ptrIdEEEEPdjS9_ddNS7_10__identityEEEvT0_T1_T2_T3_T4_T6__param_1];
	ld.param.u32 	%r51, [_ZN3cub18CUB_300001_SM_10006detail6reduce28DeviceReduceSingleTileKernelINS2_10policy_hubIdjN4cuda3std3__44plusIdEEE10Policy1000EN6thrust24THRUST_300001_SM_1000_NS6detail15normal_iteratorINSD_10device_ptrIdEEEEPdjS9_ddNS7_10__identityEEEvT0_T1_T2_T3_T4_T6__param_2];
	ld.param.f64 	%fd42, [_ZN3cub18CUB_300001_SM_10006detail6reduce28DeviceReduceSingleTileKernelINS2_10policy_hubIdjN4cuda3std3__44plusIdEEE10Policy1000EN6thrust24THRUST_300001_SM_1000_NS6detail15normal_iteratorINSD_10device_ptrIdEEEEPdjS9_ddNS7_10__identityEEEvT0_T1_T2_T3_T4_T6__param_4];
	cvta.to.global.u64 	%rd1, %rd10;
	setp.ne.s32 	%p1, %r51, 0;
	@%p1 bra 	$L__BB4_3;
	mov.u32 	%r270, %tid.x;
	setp.ne.s32 	%p70, %r270, 0;
	@%p70 bra 	$L__BB4_52;
	st.global.f64 	[%rd1], %fd42;
	bra.uni 	$L__BB4_52;
$L__BB4_3:
	cvta.to.global.u64 	%rd2, %rd9;
	setp.gt.u32 	%p2, %r51, 5119;
	@%p2 bra 	$L__BB4_28;
	mov.u32 	%r1, %tid.x;
	setp.ge.u32 	%p24, %r1, %r51;
	mov.f64 	%fd367, 0d0000000000000000;
	mov.u32 	%r274, %r1;
	@%p24 bra 	$L__BB4_6;
	mul.wide.u32 	%rd83, %r1, 8;
	add.s64 	%rd84, %rd2, %rd83;
	ld.global.f64 	%fd367, [%rd84];
	add.s32 	%r274, %r1, 640;
$L__BB4_6:
	setp.ge.u32 	%p25, %r274, %r51;
	@%p25 bra 	$L__BB4_19;
	not.b32 	%r146, %r274;
	add.s32 	%r147, %r51, %r146;
	mul.hi.u32 	%r148, %r147, -858993459;
	shr.u32 	%r149, %r148, 9;
	add.s32 	%r4, %r149, 1;
	and.b32  	%r5, %r4, 15;
	setp.lt.u32 	%p26, %r147, 9600;
	@%p26 bra 	$L__BB4_10;
	and.b32  	%r150, %r4, 16777200;
	neg.s32 	%r272, %r150;
	mul.wide.u32 	%rd85, %r274, 8;
	add.s64 	%rd86, %rd85, %rd2;
	add.s64 	%rd112, %rd86, 40960;
$L__BB4_9:
	.pragma "nounroll";
	ld.global.f64 	%fd181, [%rd112+-40960];
	add.f64 	%fd182, %fd367, %fd181;
	ld.global.f64 	%fd183, [%rd112+-35840];
	add.f64 	%fd184, %fd182, %fd183;
	ld.global.f64 	%fd185, [%rd112+-30720];
	add.f64 	%fd186, %fd184, %fd185;
	ld.global.f64 	%fd187, [%rd112+-25600];
	add.f64 	%fd188, %fd186, %fd187;
	ld.global.f64 	%fd189, [%rd112+-20480];
	add.f64 	%fd190, %fd188, %fd189;
	ld.global.f64 	%fd191, [%rd112+-15360];
	add.f64 	%fd192, %fd190, %fd191;
	ld.global.f64 	%fd193, [%rd112+-10240];
	add.f64 	%fd194, %fd192, %fd193;
	ld.global.f64 	%fd195, [%rd112+-5120];
	add.f64 	%fd196, %fd194, %fd195;
	ld.global.f64 	%fd197, [%rd112];
	add.f64 	%fd198, %fd196, %fd197;
	ld.global.f64 	%fd199, [%rd112+5120];
	add.f64 	%fd200, %fd198, %fd199;
	ld.global.f64 	%fd201, [%rd112+10240];
	add.f64 	%fd202, %fd200, %fd201;
	ld.global.f64 	%fd203, [%rd112+15360];
	add.f64 	%fd204, %fd202, %fd203;
	ld.global.f64 	%fd205, [%rd112+20480];
	add.f64 	%fd206, %fd204, %fd205;
	ld.global.f64 	%fd207, [%rd112+25600];
	add.f64 	%fd208, %fd206, %fd207;
	ld.global.f64 	%fd209, [%rd112+30720];
	add.f64 	%fd210, %fd208, %fd209;
	ld.global.f64 	%fd211, [%rd112+35840];
	add.f64 	%fd367, %fd210, %fd211;
	add.s32 	%r274, %r274, 10240;
	add.s32 	%r272, %r272, 16;
	add.s64 	%rd112, %rd112, 81920;
	setp.ne.s32 	%p27, %r272, 0;
	@%p27 bra 	$L__BB4_9;
$L__BB4_10:
	setp.eq.s32 	%p28, %r5, 0;
	@%p28 bra 	$L__BB4_19;
	and.b32  	%r12, %r4, 7;
	setp.lt.u32 	%p29, %r5, 8;
	@%p29 bra 	$L__BB4_13;
	mul.wide.u32 	%rd87, %r274, 8;
	add.s64 	%rd88, %rd2, %rd87;
	ld.global.f64 	%fd213, [%rd88];
	add.f64 	%fd214, %fd367, %fd213;
	ld.global.f64 	%fd215, [%rd88+5120];
	add.f64 	%fd216, %fd214, %fd215;
	ld.global.f64 	%fd217, [%rd88+10240];
	add.f64 	%fd218, %fd216, %fd217;
	ld.global.f64 	%fd219, [%rd88+15360];
	add.f64 	%fd220, %fd218, %fd219;
	ld.global.f64 	%fd221, [%rd88+20480];
	add.f64 	%fd222, %fd220, %fd221;
	ld.global.f64 	%fd223, [%rd88+25600];
	add.f64 	%fd224, %fd222, %fd223;
	ld.global.f64 	%fd225, [%rd88+30720];
	add.f64 	%fd226, %fd224, %fd225;
	ld.global.f64 	%fd227, [%rd88+35840];
	add.f64 	%fd367, %fd226, %fd227;
	add.s32 	%r274, %r274, 5120;
$L__BB4_13:
	setp.eq.s32 	%p30, %r12, 0;
	@%p30 bra 	$L__BB4_19;
	and.b32  	%r15, %r4, 3;
	setp.lt.u32 	%p31, %r12, 4;
	@%p31 bra 	$L__BB4_16;
	mul.wide.u32 	%rd89, %r274, 8;
	add.s64 	%rd90, %rd2, %rd89;
	ld.global.f64 	%fd229, [%rd90];
	add.f64 	%fd230, %fd367, %fd229;
	ld.global.f64 	%fd231, [%rd90+5120];
	add.f64 	%fd232, %fd230, %fd231;
	ld.global.f64 	%fd233, [%rd90+10240];
	add.f64 	%fd234, %fd232, %fd233;
	ld.global.f64 	%fd235, [%rd90+15360];
	add.f64 	%fd367, %fd234, %fd235;
	add.s32 	%r274, %r274, 2560;
$L__BB4_16:
	setp.eq.s32 	%p32, %r15, 0;
	@%p32 bra 	$L__BB4_19;
	mul.wide.u32 	%rd91, %r274, 8;
	add.s64 	%rd113, %rd2, %rd91;
	neg.s32 	%r277, %r15;
$L__BB4_18:
	.pragma "nounroll";
	ld.global.f64 	%fd236, [%rd113];
	add.f64 	%fd367, %fd367, %fd236;
	add.s64 	%rd113, %rd113, 5120;
	add.s32 	%r277, %r277, 1;
	setp.ne.s32 	%p33, %r277, 0;
	@%p33 bra 	$L__BB4_18;
$L__BB4_19:
	setp.lt.u32 	%p34, %r51, 640;
	@%p34 bra 	$L__BB4_24;
	// begin inline asm
	mov.u32 %r214, %laneid;
	// end inline asm
	mov.b64 	%rd102, %fd367;
	mov.b64 	{%r216, %r221}, %rd102;
	mov.b32 	%r222, 1;
	mov.b32 	%r263, 31;
	mov.b32 	%r264, -1;
	// begin inline asm
	shfl.sync.down.b32 %r215, %r216, %r222, %r263, %r264;
	// end inline asm
	// begin inline asm
	shfl.sync.down.b32 %r220, %r221, %r222, %r263, %r264;
	// end inline asm
	mov.b64 	%rd103, {%r215, %r220};
	mov.b64 	%fd307, %rd103;
	setp.gt.s32 	%p62, %r214, 30;
	add.f64 	%fd308, %fd367, %fd307;
	selp.f64 	%fd309, %fd367, %fd308, %p62;
	mov.b64 	%rd104, %fd309;
	mov.b64 	{%r226, %r231}, %rd104;
	mov.b32 	%r232, 2;
	// begin inline asm
	shfl.sync.down.b32 %r225, %r226, %r232, %r263, %r264;
	// end inline asm
	// begin inline asm
	shfl.sync.down.b32 %r230, %r231, %r232, %r263, %r264;
	// end inline asm
	mov.b64 	%rd105, {%r225, %r230};
	mov.b64 	%fd310, %rd105;
	setp.gt.s32 	%p63, %r214, 29;
	add.f64 	%fd311, %fd309, %fd310;
	selp.f64 	%fd312, %fd309, %fd311, %p63;
	mov.b64 	%rd106, %fd312;
	mov.b64 	{%r236, %r241}, %rd106;
	mov.b32 	%r242, 4;
	// begin inline asm
	shfl.sync.down.b32 %r235, %r236, %r242, %r263, %r264;
	// end inline asm
	// begin inline asm
	shfl.sync.down.b32 %r240, %r241, %r242, %r263, %r264;
	// end inline asm
	mov.b64 	%rd107, {%r235, %r240};
	mov.b64 	%fd313, %rd107;
	setp.gt.s32 	%p64, %r214, 27;
	add.f64 	%fd314, %fd312, %fd313;
	selp.f64 	%fd315, %fd312, %fd314, %p64;
	mov.b64 	%rd108, %fd315;
	mov.b64 	{%r246, %r251}, %rd108;
	mov.b32 	%r252, 8;
	// begin inline asm
	shfl.sync.down.b32 %r245, %r246, %r252, %r263, %r264;
	// end inline asm
	// begin inline asm
	shfl.sync.down.b32 %r250, %r251, %r252, %r263, %r264;
	// end inline asm
	mov.b64 	%rd109, {%r245, %r250};
	mov.b64 	%fd316, %rd109;
	setp.gt.s32 	%p65, %r214, 23;
	add.f64 	%fd317, %fd315, %fd316;
	selp.f64 	%fd318, %fd315, %fd317, %p65;
	mov.b64 	%rd110, %fd318;
	mov.b64 	{%r256, %r261}, %rd110;
	mov.b32 	%r262, 16;
	// begin inline asm
	shfl.sync.down.b32 %r255, %r256, %r262, %r263, %r264;
	// end inline asm
	// begin inline asm
	shfl.sync.down.b32 %r260, %r261, %r262, %r263, %r264;
	// end inline asm
	mov.b64 	%rd111, {%r255, %r260};
	mov.b64 	%fd319, %rd111;
	setp.gt.s32 	%p66, %r214, 15;
	add.f64 	%fd16, %fd318, %fd319;
	selp.f64 	%fd379, %fd318, %fd16, %p66;
	setp.ne.s32 	%p67, %r214, 0;
	@%p67 bra 	$L__BB4_22;
	shr.u32 	%r265, %r1, 2;
	and.b32  	%r266, %r265, 248;
	mov.u32 	%r267, _ZZN3cub18CUB_300001_SM_10006detail6reduce28DeviceReduceSingleTileKernelINS2_10policy_hubIdjN4cuda3std3__44plusIdEEE10Policy1000EN6thrust24THRUST_300001_SM_1000_NS6detail15normal_iteratorINSD_10device_ptrIdEEEEPdjS9_ddNS7_10__identityEEEvT0_T1_T2_T3_T4_T6_E12temp_storage;
	add.s32 	%r268, %r267, %r266;
	st.shared.f64 	[%r268+24], %fd16;
$L__BB4_22:
	bar.sync 	0;
	setp.ne.s32 	%p68, %r1, 0;
	@%p68 bra 	$L__BB4_50;
	ld.shared.f64 	%fd320, [_ZZN3cub18CUB_300001_SM_10006detail6reduce28DeviceReduceSingleTileKernelINS2_10policy_hubIdjN4cuda3std3__44plusIdEEE10Policy1000EN6thrust24THRUST_300001_SM_1000_NS6detail15normal_iteratorINSD_10device_ptrIdEEEEPdjS9_ddNS7_10__identityEEEvT0_T1_T2_T3_T4_T6_E12temp_storage+32];
	add.f64 	%fd321, %fd379, %fd320;
	ld.shared.f64 	%fd322, [_ZZN3cub18CUB_300001_SM_10006detail6reduce28DeviceReduceSingleTileKernelINS2_10policy_hubIdjN4cuda3std3__44plusIdEEE10Policy1000EN6thrust24THRUST_300001_SM_1000_NS6detail15normal_iteratorINSD_10device_ptrIdEEEEPdjS9_ddNS7_10__identityEEEvT0_T1_T2_T3_T4_T6_E12temp_storage+40];
	add.f64 	%fd323, %fd321, %fd322;
	ld.shared.f64 	%fd324, [_ZZN3cub18CUB_300001_SM_10006detail6reduce28DeviceReduceSingleTileKernelINS2_10policy_hubIdjN4cuda3std3__44plusIdEEE10Policy1000EN6thrust24THRUST_300001_SM_1000_NS6detail15normal_iteratorINSD_10device_ptrIdEEEEPdjS9_ddNS7_10__identityEEEvT0_T1_T2_T3_T4_T6_E12temp_storage+48];
	add.f64 	%fd325, %fd323, %fd324;
	ld.shared.f64 	%fd326, [_ZZN3cub18CUB_300001_SM_10006detail6reduce28DeviceReduceSingleTileKernelINS2_10policy_hubIdjN4cuda3std3__44plusIdEEE10Policy1000EN6thrust24THRUST_300001_SM_1000_NS6detail15normal_iteratorINSD_10device_ptrIdEEEEPdjS9_ddNS7_10__identityEEEvT0_T1_T2_T3_T4_T6_E12temp_storage+56];
	add.f64 	%fd327, %fd325, %fd326;
	ld.shared.f64 	%fd328, [_ZZN3cub18CUB_300001_SM_10006detail6reduce28DeviceReduceSingleTileKernelINS2_10policy_hubIdjN4cuda3std3__44plusIdEEE10Policy1000EN6thrust24THRUST_300001_SM_1000_NS6detail15normal_iteratorINSD_10device_ptrIdEEEEPdjS9_ddNS7_10__identityEEEvT0_T1_T2_T3_T4_T6_E12temp_storage+64];
	add.f64 	%fd329, %fd327, %fd328;
	ld.shared.f64 	%fd330, [_ZZN3cub18CUB_300001_SM_10006detail6reduce28DeviceReduceSingleTileKernelINS2_10policy_hubIdjN4cuda3std3__44plusIdEEE10Policy1000EN6thrust24THRUST_300001_SM_1000_NS6detail15normal_iteratorINSD_10device_ptrIdEEEEPdjS9_ddNS7_10__identityEEEvT0_T1_T2_T3_T4_T6_E12temp_storage+72];
	add.f64 	%fd331, %fd329, %fd330;
	ld.shared.f64 	%fd332, [_ZZN3cub18CUB_300001_SM_10006detail6reduce28DeviceReduceSingleTileKernelINS2_10policy_hubIdjN4cuda3std3__44plusIdEEE10Policy1000EN6thrust24THRUST_300001_SM_1000_NS6detail15normal_iteratorINSD_10device_ptrIdEEEEPdjS9_ddNS7_10__identityEEEvT0_T1_T2_T3_T4_T6_E12temp_storage+80];
	add.f64 	%fd333, %fd331, %fd332;
	ld.shared.f64 	%fd334, [_ZZN3cub18CUB_300001_SM_10006detail6reduce28DeviceReduceSingleTileKernelINS2_10policy_hubIdjN4cuda3std3__44plusIdEEE10Policy1000EN6thrust24THRUST_300001_SM_1000_NS6detail15normal_iteratorINSD_10device_ptrIdEEEEPdjS9_ddNS7_10__identityEEEvT0_T1_T2_T3_T4_T6_E12temp_storage+88];
	add.f64 	%fd335, %fd333, %fd334;
	ld.shared.f64 	%fd336, [_ZZN3cub18CUB_300001_SM_10006detail6reduce28DeviceReduceSingleTileKernelINS2_10policy_hubIdjN4cuda3std3__44plusIdEEE10Policy1000EN6thrust24THRUST_300001_SM_1000_NS6detail15normal_iteratorINSD_10device_ptrIdEEEEPdjS9_ddNS7_10__identityEEEvT0_T1_T2_T3_T4_T6_E12temp_storage+96];
	add.f64 	%fd337, %fd335, %fd336;
	ld.shared.f64 	%fd338, [_ZZN3cub18CUB_300001_SM_10006detail6reduce28DeviceReduceSingleTileKernelINS2_10policy_hubIdjN4cuda3std3__44plusIdEEE10Policy1000EN6thrust24THRUST_300001_SM_1000_NS6detail15normal_iteratorINSD_10device_ptrIdEEEEPdjS9_ddNS7_10__identityEEEvT0_T1_T2_T3_T4_T6_E12temp_storage+104];
	add.f64 	%fd339, %fd337, %fd338;
	ld.shared.f64 	%fd340, [_ZZN3cub18CUB_300001_SM_10006detail6reduce28DeviceReduceSingleTileKernelINS2_10policy_hubIdjN4cuda3std3__44plusIdEEE10Policy1000EN6thrust24THRUST_300001_SM_1000_NS6detail15normal_iteratorINSD_10device_ptrIdEEEEPdjS9_ddNS7_10__identityEEEvT0_T1_T2_T3_T4_T6_E12temp_storage+112];
	add.f64 	%fd341, %fd339, %fd340;
	ld.shared.f64 	%fd342, [_ZZN3cub18CUB_300001_SM_10006detail6reduce28DeviceReduceSingleTileKernelINS2_10policy_hubIdjN4cuda3std3__44plusIdEEE10Policy1000EN6thrust24THRUST_300001_SM_1000_NS6detail15normal_iteratorINSD_10device_ptrIdEEEEPdjS9_ddNS7_10__identityEEEvT0_T1_T2_T3_T4_T6_E12temp_storage+120];
	add.f64 	%fd343, %fd341, %fd342;
	ld.shared.f64 	%fd344, [_ZZN3cub18CUB_300001_SM_10006detail6reduce28DeviceReduceSingleTileKernelINS2_10policy_hubIdjN4cuda3std3__44plusIdEEE10Policy1000EN6thrust24THRUST_300001_SM_1000_NS6detail15normal_iteratorINSD_10device_ptrIdEEEEPdjS9_ddNS7_10__identityEEEvT0_T1_T2_T3_T4_T6_E12temp_storage+128];
	add.f64 	%fd345, %fd343, %fd344;
	ld.shared.f64 	%fd346, [_ZZN3cub18CUB_300001_SM_10006detail6reduce28DeviceReduceSingleTileKernelINS2_10policy_hubIdjN4cuda3std3__44plusIdEEE10Policy1000EN6thrust24THRUST_300001_SM_1000_NS6detail15normal_iteratorINSD_10device_ptrIdEEEEPdjS9_ddNS7_10__identityEEEvT0_T1_T2_T3_T4_T6_E12temp_storage+136];
	add.f64 	%fd347, %fd345, %fd346;
	ld.shared.f64 	%fd348, [_ZZN3cub18CUB_300001_SM_10006detail6reduce28DeviceReduceSingleTileKernelINS2_10policy_hubIdjN4cuda3std3__44plusIdEEE10Policy1000EN6thrust24THRUST_300001_SM_1000_NS6detail15normal_iteratorINSD_10device_ptrIdEEEEPdjS9_ddNS7_10__identityEEEvT0_T1_T2_T3_T4_T6_E12temp_storage+144];
	add.f64 	%fd349, %fd347, %fd348;
	ld.shared.f64 	%fd350, [_ZZN3cub18CUB_300001_SM_10006detail6reduce28DeviceReduceSingleTileKernelINS2_10policy_hubIdjN4cuda3std3__44plusIdEEE10Policy1000EN6thrust24THRUST_300001_SM_1000_NS6detail15normal_iteratorINSD_10device_ptrIdEEEEPdjS9_ddNS7_10__identityEEEvT0_T1_T2_T3_T4_T6_E12temp_storage+152];
	add.f64 	%fd351, %fd349, %fd350;
	ld.shared.f64 	%fd352, [_ZZN3cub18CUB_300001_SM_10006detail6reduce28DeviceReduceSingleTileKernelINS2_10policy_hubIdjN4cuda3std3__44plusIdEEE10Policy1000EN6thrust24THRUST_300001_SM_1000_NS6detail15normal_iteratorINSD_10device_ptrIdEEEEPdjS9_ddNS7_10__identityEEEvT0_T1_T2_T3_T4_T6_E12temp_storage+160];
	add.f64 	%fd353, %fd351, %fd352;
	ld.shared.f64 	%fd354, [_ZZN3cub18CUB_300001_SM_10006detail6reduce28DeviceReduceSingleTileKernelINS2_10policy_hubIdjN4cuda3std3__44plusIdEEE10Policy1000EN6thrust24THRUST_300001_SM_1000_NS6detail15normal_iteratorINSD_10device_ptrIdEEEEPdjS9_ddNS7_10__identityEEEvT0_T1_T2_T3_T4_T6_E12temp_storage+168];
	add.f64 	%fd355, %fd353, %fd354;
	ld.shared.f64 	%fd356, [_ZZN3cub18CUB_300001_SM_10006detail6reduce28DeviceReduceSingleTileKernelINS2_10policy_hubIdjN4cuda3std3__44plusIdEEE10Policy1000EN6thrust24THRUST_300001_SM_1000_NS6detail15normal_iteratorINSD_10device_ptrIdEEEEPdjS9_ddNS7_10__identityEEEvT0_T1_T2_T3_T4_T6_E12temp_storage+176];
	add.f64 	%fd379, %fd355, %fd356;
	bra.uni 	$L__BB4_50;
$L__BB4_24:
	// begin inline asm
	mov.u32 %r151, %laneid;
	// end inline asm
	and.b32  	%r202, %r1, 992;
	add.s32 	%r203, %r202, 32;
	setp.gt.u32 	%p35, %r203, %r51;
	not.b32 	%r204, %r202;
	add.s32 	%r205, %r51, %r204;
	selp.b32 	%r200, %r205, 31, %p35;
	mov.b64 	%rd92, %fd367;
	mov.b64 	{%r153, %r158}, %rd92;
	mov.b32 	%r159, 1;
	mov.b32 	%r201, -1;
	// begin inline asm
	shfl.sync.down.b32 %r152, %r153, %r159, %r200, %r201;
	// end inline asm
	// begin inline asm
	shfl.sync.down.b32 %r157, %r158, %r159, %r200, %r201;
	// end inline asm
	mov.b64 	%rd93, {%r152, %r157};
	mov.b64 	%fd237, %rd93;
	setp.lt.s32 	%p36, %r151, %r200;
	add.f64 	%fd238, %fd367, %fd237;
	selp.f64 	%fd239, %fd238, %fd367, %p36;
	mov.b64 	%rd94, %fd239;
	mov.b64 	{%r163, %r168}, %rd94;
	mov.b32 	%r169, 2;
	// begin inline asm
	shfl.sync.down.b32 %r162, %r163, %r169, %r200, %r201;
	// end inline asm
	// begin inline asm
	shfl.sync.down.b32 %r167, %r168, %r169, %r200, %r201;
	// end inline asm
	mov.b64 	%rd95, {%r162, %r167};
	mov.b64 	%fd240, %rd95;
	add.s32 	%r206, %r151, 2;
	setp.gt.s32 	%p37, %r206, %r200;
	add.f64 	%fd241, %fd239, %fd240;
	selp.f64 	%fd242, %fd239, %fd241, %p37;
	mov.b64 	%rd96, %fd242;
	mov.b64 	{%r173, %r178}, %rd96;
	mov.b32 	%r179, 4;
	// begin inline asm
	shfl.sync.down.b32 %r172, %r173, %r179, %r200, %r201;
	// end inline asm
	// begin inline asm
	shfl.sync.down.b32 %r177, %r178, %r179, %r200, %r201;
	// end inline asm
	mov.b64 	%rd97, {%r172, %r177};
	mov.b64 	%fd243, %rd97;
	add.s32 	%r207, %r151, 4;
	setp.gt.s32 	%p38, %r207, %r200;
	add.f64 	%fd244, %fd242, %fd243;
	selp.f64 	%fd245, %fd242, %fd244, %p38;
	mov.b64 	%rd98, %fd245;
	mov.b64 	{%r183, %r188}, %rd98;
	mov.b32 	%r189, 8;
	// begin inline asm
	shfl.sync.down.b32 %r182, %r183, %r189, %r200, %r201;
	// end inline asm
	// begin inline asm
	shfl.sync.down.b32 %r187, %r188, %r189, %r200, %r201;
	// end inline asm
	mov.b64 	%rd99, {%r182, %r187};
	mov.b64 	%fd246, %rd99;
	add.s32 	%r208, %r151, 8;
	setp.gt.s32 	%p39, %r208, %r200;
	add.f64 	%fd247, %fd245, %fd246;
	selp.f64 	%fd248, %fd245, %fd247, %p39;
	mov.b64 	%rd100, %fd248;
	mov.b64 	{%r193, %r198}, %rd100;
	mov.b32 	%r199, 16;
	// begin inline asm
	shfl.sync.down.b32 %r192, %r193, %r199, %r200, %r201;
	// end inline asm
	// begin inline asm
	shfl.sync.down.b32 %r197, %r198, %r199, %r200, %r201;
	// end inline asm
	mov.b64 	%rd101, {%r192, %r197};
	mov.b64 	%fd249, %rd101;
	add.s32 	%r209, %r151, 16;
	setp.gt.s32 	%p40, %r209, %r200;
	add.f64 	%fd250, %fd248, %fd249;
	selp.f64 	%fd379, %fd248, %fd250, %p40;
	setp.ne.s32 	%p41, %r151, 0;
	@%p41 bra 	$L__BB4_26;
	shr.u32 	%r210, %r1, 2;
	and.b32  	%r211, %r210, 248;
	mov.u32 	%r212, _ZZN3cub18CUB_300001_SM_10006detail6reduce28DeviceReduceSingleTileKernelINS2_10policy_hubIdjN4cuda3std3__44plusIdEEE10Policy1000EN6thrust24THRUST_300001_SM_1000_NS6detail15normal_iteratorINSD_10device_ptrIdEEEEPdjS9_ddNS7_10__identityEEEvT0_T1_T2_T3_T4_T6_E12temp_storage;
	add.s32 	%r213, %r212, %r211;
	st.shared.f64 	[%r213+24], %fd379;
$L__BB4_26:
	bar.sync 	0;
	setp.ne.s32 	%p42, %r1, 0;
	@%p42 bra 	$L__BB4_50;
	setp.gt.u32 	%p43, %r51, 32;
	ld.shared.f64 	%fd251, [_ZZN3cub18CUB_300001_SM_10006detail6reduce28DeviceReduceSingleTileKernelINS2_10policy_hubIdjN4cuda3std3__44plusIdEEE10Policy1000EN6thrust24THRUST_300001_SM_1000_NS6detail15normal_iteratorINSD_10device_ptrIdEEEEPdjS9_ddNS7_10__identityEEEvT0_T1_T2_T3_T4_T6_E12temp_storage+32];
	add.f64 	%fd252, %fd379, %fd251;
	selp.f64 	%fd253, %fd252, %fd379, %p43;
	setp.gt.u32 	%p44, %r51, 64;
	ld.shared.f64 	%fd254, [_ZZN3cub18CUB_300001_SM_10006detail6reduce28DeviceReduceSingleTileKernelINS2_10policy_hubIdjN4cuda3std3__44plusIdEEE10Policy1000EN6thrust24THRUST_300001_SM_1000_NS6detail15normal_iteratorINSD_10device_ptrIdEEEEPdjS9_ddNS7_10__identityEEEvT0_T1_T2_T3_T4_T6_E12temp_storage+40];
	add.f64 	%fd255, %fd254, %fd253;
	selp.f64 	%fd256, %fd255, %fd253, %p44;
	setp.gt.u32 	%p45, %r51, 96;
	ld.shared.f64 	%fd257, [_ZZN3cub18CUB_300001_SM_10006detail6reduce28DeviceReduceSingleTileKernelINS2_10policy_hubIdjN4cuda3std3__44plusIdEEE10Policy1000EN6thrust24THRUST_300001_SM_1000_NS6detail15normal_iteratorINSD_10device_ptrIdEEEEPdjS9_ddNS7_10__identityEEEvT0_T1_T2_T3_T4_T6_E12temp_storage+48];
	add.f64 	%fd258, %fd257, %fd256;
	selp.f64 	%fd259, %fd258, %fd256, %p45;
	setp.gt.u32 	%p46, %r51, 128;
	ld.shared.f64 	%fd260, [_ZZN3cub18CUB_300001_SM_10006detail6reduce28DeviceReduceSingleTileKernelINS2_10policy_hubIdjN4cuda3std3__44plusIdEEE10Policy1000EN6thrust24THRUST_300001_SM_1000_NS6detail15normal_iteratorINSD_10device_ptrIdEEEEPdjS9_ddNS7_10__identityEEEvT0_T1_T2_T3_T4_T6_E12temp_storage+56];
	add.f64 	%fd261, %fd260, %fd259;
	selp.f64 	%fd262, %fd261, %fd259, %p46;
	setp.gt.u32 	%p47, %r51, 160;
	ld.shared.f64 	%fd263, [_ZZN3cub18CUB_300001_SM_10006detail6reduce28DeviceReduceSingleTileKernelINS2_10policy_hubIdjN4cuda3std3__44plusIdEEE10Policy1000EN6thrust24THRUST_300001_SM_1000_NS6detail15normal_iteratorINSD_10device_ptrIdEEEEPdjS9_ddNS7_10__identityEEEvT0_T1_T2_T3_T4_T6_E12temp_storage+64];
	add.f64 	%fd264, %fd263, %fd262;
	selp.f64 	%fd265, %fd264, %fd262, %p47;
	setp.gt.u32 	%p48, %r51, 192;
	ld.shared.f64 	%fd266, [_ZZN3cub18CUB_300001_SM_10006detail6reduce28DeviceReduceSingleTileKernelINS2_10policy_hubIdjN4cuda3std3__44plusIdEEE10Policy1000EN6thrust24THRUST_300001_SM_1000_NS6detail15normal_iteratorINSD_10device_ptrIdEEEEPdjS9_ddNS7_10__identityEEEvT0_T1_T2_T3_T4_T6_E12temp_storage+72];
	add.f64 	%fd267, %fd266, %fd265;
	selp.f64 	%fd268, %fd267, %fd265, %p48;
	setp.gt.u32 	%p49, %r51, 224;
	ld.shared.f64 	%fd269, [_ZZN3cub18CUB_300001_SM_10006detail6reduce28DeviceReduceSingleTileKernelINS2_10policy_hubIdjN4cuda3std3__44plusIdEEE10Policy1000EN6thrust24THRUST_300001_SM_1000_NS6detail15normal_iteratorINSD_10device_ptrIdEEEEPdjS9_ddNS7_10__identityEEEvT0_T1_T2_T3_T4_T6_E12temp_storage+80];
	add.f64 	%fd270, %fd269, %fd268;
	selp.f64 	%fd271, %fd270, %fd268, %p49;
	setp.gt.u32 	%p50, %r51, 256;
	ld.shared.f64 	%fd272, [_ZZN3cub18CUB_300001_SM_10006detail6reduce28DeviceReduceSingleTileKernelINS2_10policy_hubIdjN4cuda3std3__44plusIdEEE10Policy1000EN6thrust24THRUST_300001_SM_1000_NS6detail15normal_iteratorINSD_10device_ptrIdEEEEPdjS9_ddNS7_10__identityEEEvT0_T1_T2_T3_T4_T6_E12temp_storage+88];
	add.f64 	%fd273, %fd272, %fd271;
	selp.f64 	%fd274, %fd273, %fd271, %p50;
	setp.gt.u32 	%p51, %r51, 288;
	ld.shared.f64 	%fd275, [_ZZN3cub18CUB_300001_SM_10006detail6reduce28DeviceReduceSingleTileKernelINS2_10policy_hubIdjN4cuda3std3__44plusIdEEE10Policy1000EN6thrust24THRUST_300001_SM_1000_NS6detail15normal_iteratorINSD_10device_ptrIdEEEEPdjS9_ddNS7_10__identityEEEvT0_T1_T2_T3_T4_T6_E12temp_storage+96];
	add.f64 	%fd276, %fd275, %fd274;
	selp.f64 	%fd277, %fd276, %fd274, %p51;
	setp.gt.u32 	%p52, %r51, 320;
	ld.shared.f64 	%fd278, [_ZZN3cub18CUB_300001_SM_10006detail6reduce28DeviceReduceSingleTileKernelINS2_10policy_hubIdjN4cuda3std3__44plusIdEEE10Policy1000EN6thrust24THRUST_300001_SM_1000_NS6detail15normal_iteratorINSD_10device_ptrIdEEEEPdjS9_ddNS7_10__identityEEEvT0_T1_T2_T3_T4_T6_E12temp_storage+104];
	add.f64 	%fd279, %fd278, %fd277;
	selp.f64 	%fd280, %fd279, %fd277, %p52;
	setp.gt.u32 	%p53, %r51, 352;
	ld.shared.f64 	%fd281, [_ZZN3cub18CUB_300001_SM_10006detail6reduce28DeviceReduceSingleTileKernelINS2_10policy_hubIdjN4cuda3std3__44plusIdEEE10Policy1000EN6thrust24THRUST_300001_SM_1000_NS6detail15normal_iteratorINSD_10device_ptrIdEEEEPdjS9_ddNS7_10__identityEEEvT0_T1_T2_T3_T4_T6_E12temp_storage+112];
	add.f64 	%fd282, %fd281, %fd280;
	selp.f64 	%fd283, %fd282, %fd280, %p53;
	setp.gt.u32 	%p54, %r51, 384;
	ld.shared.f64 	%fd284, [_ZZN3cub18CUB_300001_SM_10006detail6reduce28DeviceReduceSingleTileKernelINS2_10policy_hubIdjN4cuda3std3__44plusIdEEE10Policy1000EN6thrust24THRUST_300001_SM_1000_NS6detail15normal_iteratorINSD_10device_ptrIdEEEEPdjS9_ddNS7_10__identityEEEvT0_T1_T2_T3_T4_T6_E12temp_storage+120];
	add.f64 	%fd285, %fd284, %fd283;
	selp.f64 	%fd286, %fd285, %fd283, %p54;
	setp.gt.u32 	%p55, %r51, 416;
	ld.shared.f64 	%fd287, [_ZZN3cub18CUB_300001_SM_10006detail6reduce28DeviceReduceSingleTileKernelINS2_10policy_hubIdjN4cuda3std3__44plusIdEEE10Policy1000EN6thrust24THRUST_300001_SM_1000_NS6detail15normal_iteratorINSD_10device_ptrIdEEEEPdjS9_ddNS7_10__identityEEEvT0_T1_T2_T3_T4_T6_E12temp_storage+128];
	add.f64 	%fd288, %fd287, %fd286;
	selp.f64 	%fd289, %fd288, %fd286, %p55;
	setp.gt.u32 	%p56, %r51, 448;
	ld.shared.f64 	%fd290, [_ZZN3cub18CUB_300001_SM_10006detail6reduce28DeviceReduceSingleTileKernelINS2_10policy_hubIdjN4cuda3std3__44plusIdEEE10Policy1000EN6thrust24THRUST_300001_SM_1000_NS6detail15normal_iteratorINSD_10device_ptrIdEEEEPdjS9_ddNS7_10__identityEEEvT0_T1_T2_T3_T4_T6_E12temp_storage+136];
	add.f64 	%fd291, %fd290, %fd289;
	selp.f64 	%fd292, %fd291, %fd289, %p56;
	setp.gt.u32 	%p57, %r51, 480;
	ld.shared.f64 	%fd293, [_ZZN3cub18CUB_300001_SM_10006detail6reduce28DeviceReduceSingleTileKernelINS2_10policy_hubIdjN4cuda3std3__44plusIdEEE10Policy1000EN6thrust24THRUST_300001_SM_1000_NS6detail15normal_iteratorINSD_10device_ptrIdEEEEPdjS9_ddNS7_10__identityEEEvT0_T1_T2_T3_T4_T6_E12temp_storage+144];
	add.f64 	%fd294, %fd293, %fd292;
	selp.f64 	%fd295, %fd294, %fd292, %p57;
	setp.gt.u32 	%p58, %r51, 512;
	ld.shared.f64 	%fd296, [_ZZN3cub18CUB_300001_SM_10006detail6reduce28DeviceReduceSingleTileKernelINS2_10policy_hubIdjN4cuda3std3__44plusIdEEE10Policy1000EN6thrust24THRUST_300001_SM_1000_NS6detail15normal_iteratorINSD_10device_ptrIdEEEEPdjS9_ddNS7_10__identityEEEvT0_T1_T2_T3_T4_T6_E12temp_storage+152];
	add.f64 	%fd297, %fd296, %fd295;
	selp.f64 	%fd298, %fd297, %fd295, %p58;
	setp.gt.u32 	%p59, %r51, 544;
	ld.shared.f64 	%fd299, [_ZZN3cub18CUB_300001_SM_10006detail6reduce28DeviceReduceSingleTileKernelINS2_10policy_hubIdjN4cuda3std3__44plusIdEEE10Policy1000EN6thrust24THRUST_300001_SM_1000_NS6detail15normal_iteratorINSD_10device_ptrIdEEEEPdjS9_ddNS7_10__identityEEEvT0_T1_T2_T3_T4_T6_E12temp_storage+160];
	add.f64 	%fd300, %fd299, %fd298;
	selp.f64 	%fd301, %fd300, %fd298, %p59;
	setp.gt.u32 	%p60, %r51, 576;
	ld.shared.f64 	%fd302, [_ZZN3cub18CUB_300001_SM_10006detail6reduce28DeviceReduceSingleTileKernelINS2_10policy_hubIdjN4cuda3std3__44plusIdEEE10Policy1000EN6thrust24THRUST_300001_SM_1000_NS6detail15normal_iteratorINSD_10device_ptrIdEEEEPdjS9_ddNS7_10__identityEEEvT0_T1_T2_T3_T4_T6_E12temp_storage+168];
	add.f64 	%fd303, %fd302, %fd301;
	selp.f64 	%fd304, %fd303, %fd301, %p60;
	setp.gt.u32 	%p61, %r51, 608;
	ld.shared.f64 	%fd305, [_ZZN3cub18CUB_300001_SM_10006detail6reduce28DeviceReduceSingleTileKernelINS2_10policy_hubIdjN4cuda3std3__44plusIdEEE10Policy1000EN6thrust24THRUST_300001_SM_1000_NS6detail15normal_iteratorINSD_10device_ptrIdEEEEPdjS9_ddNS7_10__identityEEEvT0_T1_T2_T3_T4_T6_E12temp_storage+176];
	add.f64 	%fd306, %fd305, %fd304;
	selp.f64 	%fd379, %fd306, %fd304, %p61;
	bra.uni 	$L__BB4_50;
$L__BB4_28:
	mov.u32 	%r21, %tid.x;
	mul.wide.u32 	%rd11, %r21, 8;
	add.s64 	%rd12, %rd2, %rd11;
	ld.global.f64 	%fd43, [%rd12];
	ld.global.f64 	%fd44, [%rd12+5120];
	ld.global.f64 	%fd45, [%rd12+10240];
	ld.global.f64 	%fd46, [%rd12+15360];
	ld.global.f64 	%fd47, [%rd12+20480];
	ld.global.f64 	%fd48, [%rd12+25600];
	ld.global.f64 	%fd49, [%rd12+30720];
	ld.global.f64 	%fd50, [%rd12+35840];
	add.f64 	%fd51, %fd43, %fd44;
	add.f64 	%fd52, %fd51, %fd45;
	add.f64 	%fd53, %fd52, %fd46;
	add.f64 	%fd54, %fd53, %fd47;
	add.f64 	%fd55, %fd54, %fd48;
	add.f64 	%fd56, %fd55, %fd49;
	add.f64 	%fd378, %fd56, %fd50;
	add.s32 	%r22, %r51, -5120;
	setp.lt.u32 	%p3, %r22, 5120;
	mov.b32 	%r279, 5120;
	@%p3 bra 	$L__BB4_32;
	mov.b32 	%r279, 5120;
$L__BB4_30:
	add.s32 	%r54, %r21, %r279;
	mul.wide.u32 	%rd13, %r54, 8;
	add.s64 	%rd14, %rd2, %rd13;
	ld.global.f64 	%fd57, [%rd14];
	ld.global.f64 	%fd58, [%rd14+5120];
	ld.global.f64 	%fd59, [%rd14+10240];
	ld.global.f64 	%fd60, [%rd14+15360];
	ld.global.f64 	%fd61, [%rd14+20480];
	ld.global.f64 	%fd62, [%rd14+25600];
	ld.global.f64 	%fd63, [%rd14+30720];
	ld.global.f64 	%fd64, [%rd14+35840];
	add.f64 	%fd65, %fd378, %fd57;
	add.f64 	%fd66, %fd65, %fd58;
	add.f64 	%fd67, %fd66, %fd59;
	add.f64 	%fd68, %fd67, %fd60;
	add.f64 	%fd69, %fd68, %fd61;
	add.f64 	%fd70, %fd69, %fd62;
	add.f64 	%fd71, %fd70, %fd63;
	add.f64 	%fd378, %fd71, %fd64;
	sub.s32 	%r55, %r51, %r279;
	setp.lt.u32 	%p4, %r55, 5120;
	@%p4 bra 	$L__BB4_46;
	add.s32 	%r279, %r279, 5120;
	setp.le.u32 	%p5, %r279, %r22;
	@%p5 bra 	$L__BB4_30;
$L__BB4_32:
	setp.le.u32 	%p6, %r51, %r279;
	sub.s32 	%r56, %r51, %r279;
	setp.ge.s32 	%p7, %r21, %r56;
	or.pred  	%p8, %p6, %p7;
	@%p8 bra 	$L__BB4_46;
	not.b32 	%r58, %r21;
	add.s32 	%r59, %r51, %r58;
	sub.s32 	%r60, %r59, %r279;
	mul.hi.u32 	%r61, %r60, -858993459;
	shr.u32 	%r62, %r61, 9;
	add.s32 	%r26, %r62, 1;
	and.b32  	%r27, %r26, 15;
	setp.lt.u32 	%p9, %r60, 9600;
	mov.u32 	%r284, %r21;
	@%p9 bra 	$L__BB4_37;
	or.b32  	%r282, %r21, 5120;
	add.s32 	%r281, %r21, %r279;
	and.b32  	%r63, %r26, 16777200;
	neg.s32 	%r280, %r63;
$L__BB4_35:
	.pragma "nounroll";
	mul.wide.u32 	%rd15, %r281, 8;
	add.s64 	%rd16, %rd2, %rd15;
	ld.global.f64 	%fd73, [%rd16];
	add.f64 	%fd74, %fd378, %fd73;
	add.s32 	%r64, %r281, 640;
	mul.wide.u32 	%rd17, %r64, 8;
	add.s64 	%rd18, %rd2, %rd17;
	ld.global.f64 	%fd75, [%rd18];
	add.f64 	%fd76, %fd74, %fd75;
	add.s32 	%r65, %r281, 1280;
	mul.wide.u32 	%rd19, %r65, 8;
	add.s64 	%rd20, %rd2, %rd19;
	ld.global.f64 	%fd77, [%rd20];
	add.f64 	%fd78, %fd76, %fd77;
	add.s32 	%r66, %r281, 1920;
	mul.wide.u32 	%rd21, %r66, 8;
	add.s64 	%rd22, %rd2, %rd21;
	ld.global.f64 	%fd79, [%rd22];
	add.f64 	%fd80, %fd78, %fd79;
	add.s32 	%r67, %r281, 2560;
	mul.wide.u32 	%rd23, %r67, 8;
	add.s64 	%rd24, %rd2, %rd23;
	ld.global.f64 	%fd81, [%rd24];
	add.f64 	%fd82, %fd80, %fd81;
	add.s32 	%r68, %r281, 3200;
	mul.wide.u32 	%rd25, %r68, 8;
	add.s64 	%rd26, %rd2, %rd25;
	ld.global.f64 	%fd83, [%rd26];
	add.f64 	%fd84, %fd82, %fd83;
	add.s32 	%r69, %r281, 3840;
	mul.wide.u32 	%rd27, %r69, 8;
	add.s64 	%rd28, %rd2, %rd27;
	ld.global.f64 	%fd85, [%rd28];
	add.f64 	%fd86, %fd84, %fd85;
	add.s32 	%r70, %r281, 4480;
	mul.wide.u32 	%rd29, %r70, 8;
	add.s64 	%rd30, %rd2, %rd29;
	ld.global.f64 	%fd87, [%rd30];
	add.f64 	%fd88, %fd86, %fd87;
	add.s32 	%r71, %r281, 5120;
	mul.wide.u32 	%rd31, %r71, 8;
	add.s64 	%rd32, %rd2, %rd31;
	ld.global.f64 	%fd89, [%rd32];
	add.f64 	%fd90, %fd88, %fd89;
	add.s32 	%r72, %r281, 5760;
	mul.wide.u32 	%rd33, %r72, 8;
	add.s64 	%rd34, %rd2, %rd33;
	ld.global.f64 	%fd91, [%rd34];
	add.f64 	%fd92, %fd90, %fd91;
	add.s32 	%r73, %r281, 6400;
	mul.wide.u32 	%rd35, %r73, 8;
	add.s64 	%rd36, %rd2, %rd35;
	ld.global.f64 	%fd93, [%rd36];
	add.f64 	%fd94, %fd92, %fd93;
	add.s32 	%r74, %r281, 7040;
	mul.wide.u32 	%rd37, %r74, 8;
	add.s64 	%rd38, %rd2, %rd37;
	ld.global.f64 	%fd95, [%rd38];
	add.f64 	%fd96, %fd94, %fd95;
	add.s32 	%r75, %r281, 7680;
	mul.wide.u32 	%rd39, %r75, 8;
	add.s64 	%rd40, %rd2, %rd39;
	ld.global.f64 	%fd97, [%rd40];
	add.f64 	%fd98, %fd96, %fd97;
	add.s32 	%r76, %r281, 8320;
	mul.wide.u32 	%rd41, %r76, 8;
	add.s64 	%rd42, %rd2, %rd41;
	ld.global.f64 	%fd99, [%rd42];
	add.f64 	%fd100, %fd98, %fd99;
	add.s32 	%r77, %r281, 8960;
	mul.wide.u32 	%rd43, %r77, 8;
	add.s64 	%rd44, %rd2, %rd43;
	ld.global.f64 	%fd101, [%rd44];
	add.f64 	%fd102, %fd100, %fd101;
	add.s32 	%r78, %r281, 9600;
	mul.wide.u32 	%rd45, %r78, 8;
	add.s64 	%rd46, %rd2, %rd45;
	ld.global.f64 	%fd103, [%rd46];
	add.f64 	%fd378, %fd102, %fd103;
	add.s32 	%r282, %r282, 10240;
	add.s32 	%r281, %r281, 10240;
	add.s32 	%r280, %r280, 16;
	setp.ne.s32 	%p10, %r280, 0;
	@%p10 bra 	$L__BB4_35;
	add.s32 	%r284, %r282, -5120;
$L__BB4_37:
	setp.eq.s32 	%p11, %r27, 0;
	@%p11 bra 	$L__BB4_46;
	and.b32  	%r39, %r26, 7;
	setp.lt.u32 	%p12, %r27, 8;
	@%p12 bra 	$L__BB4_40;
	add.s32 	%r79, %r284, %r279;
	mul.wide.u32 	%rd47, %r79, 8;
	add.s64 	%rd48, %rd2, %rd47;
	ld.global.f64 	%fd105, [%rd48];
	add.f64 	%fd106, %fd378, %fd105;
	add.s32 	%r80, %r79, 640;
	mul.wide.u32 	%rd49, %r80, 8;
	add.s64 	%rd50, %rd2, %rd49;
	ld.global.f64 	%fd107, [%rd50];
	add.f64 	%fd108, %fd106, %fd107;
	add.s32 	%r81, %r79, 1280;
	mul.wide.u32 	%rd51, %r81, 8;
	add.s64 	%rd52, %rd2, %rd51;
	ld.global.f64 	%fd109, [%rd52];
	add.f64 	%fd110, %fd108, %fd109;
	add.s32 	%r82, %r79, 1920;
	mul.wide.u32 	%rd53, %r82, 8;
	add.s64 	%rd54, %rd2, %rd53;
	ld.global.f64 	%fd111, [%rd54];
	add.f64 	%fd112, %fd110, %fd111;
	add.s32 	%r83, %r79, 2560;
	mul.wide.u32 	%rd55, %r83, 8;
	add.s64 	%rd56, %rd2, %rd55;
	ld.global.f64 	%fd113, [%rd56];
	add.f64 	%fd114, %fd112, %fd113;
	add.s32 	%r84, %r79, 3200;
	mul.wide.u32 	%rd57, %r84, 8;
	add.s64 	%rd58, %rd2, %rd57;
	ld.global.f64 	%fd115, [%rd58];
	add.f64 	%fd116, %fd114, %fd115;
	add.s32 	%r85, %r79, 3840;
	mul.wide.u32 	%rd59, %r85, 8;
	add.s64 	%rd60, %rd2, %rd59;
	ld.global.f64 	%fd117, [%rd60];
	add.f64 	%fd118, %fd116, %fd117;
	add.s32 	%r86, %r79, 4480;
	mul.wide.u32 	%rd61, %r86, 8;
	add.s64 	%rd62, %rd2, %rd61;
	ld.global.f64 	%fd119, [%rd62];
	add.f64 	%fd378, %fd118, %fd119;
	add.s32 	%r284, %r284, 5120;
$L__BB4_40:
	setp.eq.s32 	%p13, %r39, 0;
	@%p13 bra 	$L__BB4_46;
	and.b32  	%r42, %r26, 3;
	setp.lt.u32 	%p14, %r39, 4;
	@%p14 bra 	$L__BB4_43;
	add.s32 	%r87, %r284, %r279;
	mul.wide.u32 	%rd63, %r87, 8;
	add.s64 	%rd64, %rd2, %rd63;
	ld.global.f64 	%fd121, [%rd64];
	add.f64 	%fd122, %fd378, %fd121;
	add.s32 	%r88, %r87, 640;
	mul.wide.u32 	%rd65, %r88, 8;
	add.s64 	%rd66, %rd2, %rd65;
	ld.global.f64 	%fd123, [%rd66];
	add.f64 	%fd124, %fd122, %fd123;
	add.s32 	%r89, %r87, 1280;
	mul.wide.u32 	%rd67, %r89, 8;
	add.s64 	%rd68, %rd2, %rd67;
	ld.global.f64 	%fd125, [%rd68];
	add.f64 	%fd126, %fd124, %fd125;
	add.s32 	%r90, %r87, 1920;
	mul.wide.u32 	%rd69, %r90, 8;
	add.s64 	%rd70, %rd2, %rd69;
	ld.global.f64 	%fd127, [%rd70];
	add.f64 	%fd378, %fd126, %fd127;
	add.s32 	%r284, %r284, 2560;
$L__BB4_43:
	setp.eq.s32 	%p15, %r42, 0;
	@%p15 bra 	$L__BB4_46;
	add.s32 	%r287, %r284, %r279;
	neg.s32 	%r286, %r42;
$L__BB4_45:
	.pragma "nounroll";
	mul.wide.u32 	%rd71, %r287, 8;
	add.s64 	%rd72, %rd2, %rd71;
	ld.global.f64 	%fd128, [%rd72];
	add.f64 	%fd378, %fd378, %fd128;
	add.s32 	%r287, %r287, 640;
	add.s32 	%r286, %r286, 1;
	setp.ne.s32 	%p16, %r286, 0;
	@%p16 bra 	$L__BB4_45;
$L__BB4_46:
	// begin inline asm
	mov.u32 %r91, %laneid;
	// end inline asm
	mov.b64 	%rd73, %fd378;
	mov.b64 	{%r93, %r98}, %rd73;
	mov.b32 	%r99, 1;
	mov.b32 	%r140, 31;
	mov.b32 	%r141, -1;
	// begin inline asm
	shfl.sync.down.b32 %r92, %r93, %r99, %r140, %r141;
	// end inline asm
	// begin inline asm
	shfl.sync.down.b32 %r97, %r98, %r99, %r140, %r141;
	// end inline asm
	mov.b64 	%rd74, {%r92, %r97};
	mov.b64 	%fd129, %rd74;
	setp.gt.s32 	%p17, %r91, 30;
	add.f64 	%fd130, %fd378, %fd129;
	selp.f64 	%fd131, %fd378, %fd130, %p17;
	mov.b64 	%rd75, %fd131;
	mov.b64 	{%r103, %r108}, %rd75;
	mov.b32 	%r109, 2;
	// begin inline asm
	shfl.sync.down.b32 %r102, %r103, %r109, %r140, %r141;
	// end inline asm
	// begin inline asm
	shfl.sync.down.b32 %r107, %r108, %r109, %r140, %r141;
	// end inline asm
	mov.b64 	%rd76, {%r102, %r107};
	mov.b64 	%fd132, %rd76;
	setp.gt.s32 	%p18, %r91, 29;
	add.f64 	%fd133, %fd131, %fd132;
	selp.f64 	%fd134, %fd131, %fd133, %p18;
	mov.b64 	%rd77, %fd134;
	mov.b64 	{%r113, %r118}, %rd77;
	mov.b32 	%r119, 4;
	// begin inline asm
	shfl.sync.down.b32 %r112, %r113, %r119, %r140, %r141;
	// end inline asm
	// begin inline asm
	shfl.sync.down.b32 %r117, %r118, %r119, %r140, %r141;
	// end inline asm
	mov.b64 	%rd78, {%r112, %r117};
	mov.b64 	%fd135, %rd78;
	setp.gt.s32 	%p19, %r91, 27;
	add.f64 	%fd136, %fd134, %fd135;
	selp.f64 	%fd137, %fd134, %fd136, %p19;
	mov.b64 	%rd79, %fd137;
	mov.b64 	{%r123, %r128}, %rd79;
	mov.b32 	%r129, 8;
	// begin inline asm
	shfl.sync.down.b32 %r122, %r123, %r129, %r140, %r141;
	// end inline asm
	// begin inline asm
	shfl.sync.down.b32 %r127, %r128, %r129, %r140, %r141;
	// end inline asm
	mov.b64 	%rd80, {%r122, %r127};
	mov.b64 	%fd138, %rd80;
	setp.gt.s32 	%p20, %r91, 23;
	add.f64 	%fd139, %fd137, %fd138;
	selp.f64 	%fd140, %fd137, %fd139, %p20;
	mov.b64 	%rd81, %fd140;
	mov.b64 	{%r133, %r138}, %rd81;
	mov.b32 	%r139, 16;
	// begin inline asm
	shfl.sync.down.b32 %r132, %r133, %r139, %r140, %r141;
	// end inline asm
	// begin inline asm
	shfl.sync.down.b32 %r137, %r138, %r139, %r140, %r141;
	// end inline asm
	mov.b64 	%rd82, {%r132, %r137};
	mov.b64 	%fd141, %rd82;
	setp.gt.s32 	%p21, %r91, 15;
	add.f64 	%fd38, %fd140, %fd141;
	selp.f64 	%fd379, %fd140, %fd38, %p21;
	setp.ne.s32 	%p22, %r91, 0;
	@%p22 bra 	$L__BB4_48;
	shr.u32 	%r142, %r21, 2;
	and.b32  	%r143, %r142, 248;
	mov.u32 	%r144, _ZZN3cub18CUB_300001_SM_10006detail6reduce28DeviceReduceSingleTileKernelINS2_10policy_hubIdjN4cuda3std3__44plusIdEEE10Policy1000EN6thrust24THRUST_300001_SM_1000_NS6detail15normal_iteratorINSD_10device_ptrIdEEEEPdjS9_ddNS7_10__identityEEEvT0_T1_T2_T3_T4_T6_E12temp_storage;
	add.s32 	%r145, %r144, %r143;
	st.shared.f64 	[%r145+24], %fd38;
$L__BB4_48:
	bar.sync 	0;
	setp.ne.s32 	%p23, %r21, 0;
	@%p23 bra 	$L__BB4_50;
	ld.shared.f64 	%fd142, [_ZZN3cub18CUB_300001_SM_10006detail6reduce28DeviceReduceSingleTileKernelINS2_10policy_hubIdjN4cuda3std3__44plusIdEEE10Policy1000EN6thrust24THRUST_300001_SM_1000_NS6detail15normal_iteratorINSD_10device_ptrIdEEEEPdjS9_ddNS7_10__identityEEEvT0_T1_T2_T3_T4_T6_E12temp_storage+32];
	add.f64 	%fd143, %fd379, %fd142;
	ld.shared.f64 	%fd144, [_ZZN3cub18CUB_300001_SM_10006detail6reduce28DeviceReduceSingleTileKernelINS2_10policy_hubIdjN4cuda3std3__44plusIdEEE10Policy1000EN6thrust24THRUST_300001_SM_1000_NS6detail15normal_iteratorINSD_10device_ptrIdEEEEPdjS9_ddNS7_10__identityEEEvT0_T1_T2_T3_T4_T6_E12temp_storage+40];
	add.f64 	%fd145, %fd143, %fd144;
	ld.shared.f64 	%fd146, [_ZZN3cub18CUB_300001_SM_10006detail6reduce28DeviceReduceSingleTileKernelINS2_10policy_hubIdjN4cuda3std3__44plusIdEEE10Policy1000EN6thrust24THRUST_300001_SM_1000_NS6detail15normal_iteratorINSD_10device_ptrIdEEEEPdjS9_ddNS7_10__identityEEEvT0_T1_T2_T3_T4_T6_E12temp_storage+48];
	add.f64 	%fd147, %fd145, %fd146;
	ld.shared.f64 	%fd148, [_ZZN3cub18CUB_300001_SM_10006detail6reduce28DeviceReduceSingleTileKernelINS2_10policy_hubIdjN4cuda3std3__44plusIdEEE10Policy1000EN6thrust24THRUST_300001_SM_1000_NS6detail15normal_iteratorINSD_10device_ptrIdEEEEPdjS9_ddNS7_10__identityEEEvT0_T1_T2_T3_T4_T6_E12temp_storage+56];
	add.f64 	%fd149, %fd147, %fd148;
	ld.shared.f64 	%fd150, [_ZZN3cub18CUB_300001_SM_10006detail6reduce28DeviceReduceSingleTileKernelINS2_10policy_hubIdjN4cuda3std3__44plusIdEEE10Policy1000EN6thrust24THRUST_300001_SM_1000_NS6detail15normal_iteratorINSD_10device_ptrIdEEEEPdjS9_ddNS7_10__identityEEEvT0_T1_T2_T3_T4_T6_E12temp_storage+64];
	add.f64 	%fd151, %fd149, %fd150;
	ld.shared.f64 	%fd152, [_ZZN3cub18CUB_300001_SM_10006detail6reduce28DeviceReduceSingleTileKernelINS2_10policy_hubIdjN4cuda3std3__44plusIdEEE10Policy1000EN6thrust24THRUST_300001_SM_1000_NS6detail15normal_iteratorINSD_10device_ptrIdEEEEPdjS9_ddNS7_10__identityEEEvT0_T1_T2_T3_T4_T6_E12temp_storage+72];
	add.f64 	%fd153, %fd151, %fd152;
	ld.shared.f64 	%fd154, [_ZZN3cub18CUB_300001_SM_10006detail6reduce28DeviceReduceSingleTileKernelINS2_10policy_hubIdjN4cuda3std3__44plusIdEEE10Policy1000EN6thrust24THRUST_300001_SM_1000_NS6detail15normal_iteratorINSD_10device_ptrIdEEEEPdjS9_ddNS7_10__identityEEEvT0_T1_T2_T3_T4_T6_E12temp_storage+80];
	add.f64 	%fd155, %fd153, %fd154;
	ld.shared.f64 	%fd156, [_ZZN3cub18CUB_300001_SM_10006detail6reduce28DeviceReduceSingleTileKernelINS2_10policy_hubIdjN4cuda3std3__44plusIdEEE10Policy1000EN6thrust24THRUST_300001_SM_1000_NS6detail15normal_iteratorINSD_10device_ptrIdEEEEPdjS9_ddNS7_10__identityEEEvT0_T1_T2_T3_T4_T6_E12temp_storage+88];
	add.f64 	%fd157, %fd155, %fd156;
	ld.shared.f64 	%fd158, [_ZZN3cub18CUB_300001_SM_10006detail6reduce28DeviceReduceSingleTileKernelINS2_10policy_hubIdjN4cuda3std3__44plusIdEEE10Policy1000EN6thrust24THRUST_300001_SM_1000_NS6detail15normal_iteratorINSD_10device_ptrIdEEEEPdjS9_ddNS7_10__identityEEEvT0_T1_T2_T3_T4_T6_E12temp_storage+96];
	add.f64 	%fd159, %fd157, %fd158;
	ld.shared.f64 	%fd160, [_ZZN3cub18CUB_300001_SM_10006detail6reduce28DeviceReduceSingleTileKernelINS2_10policy_hubIdjN4cuda3std3__44plusIdEEE10Policy1000EN6thrust24THRUST_300001_SM_1000_NS6detail15normal_iteratorINSD_10device_ptrIdEEEEPdjS9_ddNS7_10__identityEEEvT0_T1_T2_T3_T4_T6_E12temp_storage+104];
	add.f64 	%fd161, %fd159, %fd160;
	ld.shared.f64 	%fd162, [_ZZN3cub18CUB_300001_SM_10006detail6reduce28DeviceReduceSingleTileKernelINS2_10policy_hubIdjN4cuda3std3__44plusIdEEE10Policy1000EN6thrust24THRUST_300001_SM_1000_NS6detail15normal_iteratorINSD_10device_ptrIdEEEEPdjS9_ddNS7_10__identityEEEvT0_T1_T2_T3_T4_T6_E12temp_storage+112];
	add.f64 	%fd163, %fd161, %fd162;
	ld.shared.f64 	%fd164, [_ZZN3cub18CUB_300001_SM_10006detail6reduce28DeviceReduceSingleTileKernelINS2_10policy_hubIdjN4cuda3std3__44plusIdEEE10Policy1000EN6thrust24THRUST_300001_SM_1000_NS6detail15normal_iteratorINSD_10device_ptrIdEEEEPdjS9_ddNS7_10__identityEEEvT0_T1_T2_T3_T4_T6_E12temp_storage+120];
	add.f64 	%fd165, %fd163, %fd164;
	ld.shared.f64 	%fd166, [_ZZN3cub18CUB_300001_SM_10006detail6reduce28DeviceReduceSingleTileKernelINS2_10policy_hubIdjN4cuda3std3__44plusIdEEE10Policy1000EN6thrust24THRUST_300001_SM_1000_NS6detail15normal_iteratorINSD_10device_ptrIdEEEEPdjS9_ddNS7_10__identityEEEvT0_T1_T2_T3_T4_T6_E12temp_storage+128];
	add.f64 	%fd167, %fd165, %fd166;
	ld.shared.f64 	%fd168, [_ZZN3cub18CUB_300001_SM_10006detail6reduce28DeviceReduceSingleTileKernelINS2_10policy_hubIdjN4cuda3std3__44plusIdEEE10Policy1000EN6thrust24THRUST_300001_SM_1000_NS6detail15normal_iteratorINSD_10device_ptrIdEEEEPdjS9_ddNS7_10__identityEEEvT0_T1_T2_T3_T4_T6_E12temp_storage+136];
	add.f64 	%fd169, %fd167, %fd168;
	ld.shared.f64 	%fd170, [_ZZN3cub18CUB_300001_SM_10006detail6reduce28DeviceReduceSingleTileKernelINS2_10policy_hubIdjN4cuda3std3__44plusIdEEE10Policy1000EN6thrust24THRUST_300001_SM_1000_NS6detail15normal_iteratorINSD_10device_ptrIdEEEEPdjS9_ddNS7_10__identityEEEvT0_T1_T2_T3_T4_T6_E12temp_storage+144];
	add.f64 	%fd171, %fd169, %fd170;
	ld.shared.f64 	%fd172, [_ZZN3cub18CUB_300001_SM_10006detail6reduce28DeviceReduceSingleTileKernelINS2_10policy_hubIdjN4cuda3std3__44plusIdEEE10Policy1000EN6thrust24THRUST_300001_SM_1000_NS6detail15normal_iteratorINSD_10device_ptrIdEEEEPdjS9_ddNS7_10__identityEEEvT0_T1_T2_T3_T4_T6_E12temp_storage+152];
	add.f64 	%fd173, %fd171, %fd172;
	ld.shared.f64 	%fd174, [_ZZN3cub18CUB_300001_SM_10006detail6reduce28DeviceReduceSingleTileKernelINS2_10policy_hubIdjN4cuda3std3__44plusIdEEE10Policy1000EN6thrust24THRUST_300001_SM_1000_NS6detail15normal_iteratorINSD_10device_ptrIdEEEEPdjS9_ddNS7_10__identityEEEvT0_T1_T2_T3_T4_T6_E12temp_storage+160];
	add.f64 	%fd175, %fd173, %fd174;
	ld.shared.f64 	%fd176, [_ZZN3cub18CUB_300001_SM_10006detail6reduce28DeviceReduceSingleTileKernelINS2_10policy_hubIdjN4cuda3std3__44plusIdEEE10Policy1000EN6thrust24THRUST_300001_SM_1000_NS6detail15normal_iteratorINSD_10device_ptrIdEEEEPdjS9_ddNS7_10__identityEEEvT0_T1_T2_T3_T4_T6_E12temp_storage+168];
	add.f64 	%fd177, %fd175, %fd176;
	ld.shared.f64 	%fd178, [_ZZN3cub18CUB_300001_SM_10006detail6reduce28DeviceReduceSingleTileKernelINS2_10policy_hubIdjN4cuda3std3__44plusIdEEE10Policy1000EN6thrust24THRUST_300001_SM_1000_NS6detail15normal_iteratorINSD_10device_ptrIdEEEEPdjS9_ddNS7_10__identityEEEvT0_T1_T2_T3_T4_T6_E12temp_storage+176];
	add.f64 	%fd379, %fd177, %fd178;
$L__BB4_50:
	mov.u32 	%r269, %tid.x;
	setp.ne.s32 	%p69, %r269, 0;
	@%p69 bra 	$L__BB4_52;
	add.f64 	%fd357, %fd42, %fd379;
	st.global.f64 	[%rd1], %fd357;
$L__BB4_52:
	ret;

}
	// .globl	_ZN3cub18CUB_300001_SM_10006detail6reduce18DeviceReduceKernelINS2_10policy_hubIdjN4cuda3std3__44plusIdEEE10Policy1000EN6thrust24THRUST_300001_SM_1000_NS6detail15normal_iteratorINSD_10device_ptrIdEEEEjS9_dNS7_10__identityEEEvT0_PT3_T1_NS0_13GridEvenShareISN_EET2_T4_
.visible .entry _ZN3cub18CUB_300001_SM_10006detail6reduce18DeviceReduceKernelINS2_10policy_hubIdjN4cuda3std3__44plusIdEEE10Policy1000EN6thrust24THRUST_300001_SM_1000_NS6detail15normal_iteratorINSD_10device_ptrIdEEEEjS9_dNS7_10__identityEEEvT0_PT3_T1_NS0_13GridEvenShareISN_EET2_T4_(
	.param .align 8 .b8 _ZN3cub18CUB_300001_SM_10006detail6reduce18DeviceReduceKernelINS2_10policy_hubIdjN4cuda3std3__44plusIdEEE10Policy1000EN6thrust24THRUST_300001_SM_1000_NS6detail15normal_iteratorINSD_10device_ptrIdEEEEjS9_dNS7_10__identityEEEvT0_PT3_T1_NS0_13GridEvenShareISN_EET2_T4__param_0[8],
	.param .u64 .ptr .align 1 _ZN3cub18CUB_300001_SM_10006detail6reduce18DeviceReduceKernelINS2_10policy_hubIdjN4cuda3std3__44plusIdEEE10Policy1000EN6thrust24THRUST_300001_SM_1000_NS6detail15normal_iteratorINSD_10device_ptrIdEEEEjS9_dNS7_10__identityEEEvT0_PT3_T1_NS0_13GridEvenShareISN_EET2_T4__param_1,
	.param .u32 _ZN3cub18CUB_300001_SM_10006detail6reduce18DeviceReduceKernelINS2_10policy_hubIdjN4cuda3std3__44plusIdEEE10Policy1000EN6thrust24THRUST_300001_SM_1000_NS6detail15normal_iteratorINSD_10device_ptrIdEEEEjS9_dNS7_10__identityEEEvT0_PT3_T1_NS0_13GridEvenShareISN_EET2_T4__param_2,
	.param .align 4 .b8 _ZN3cub18CUB_300001_SM_10006detail6reduce18DeviceReduceKernelINS2_10policy_hubIdjN4cuda3std3__44plusIdEEE10Policy1000EN6thrust24THRUST_300001_SM_1000_NS6detail15normal_iteratorINSD_10device_ptrIdEEEEjS9_dNS7_10__identityEEEvT0_PT3_T1_NS0_13GridEvenShareISN_EET2_T4__param_3[40],
	.param .align 1 .b8 _ZN3cub18CUB_300001_SM_10006detail6reduce18DeviceReduceKernelINS2_10policy_hubIdjN4cuda3std3__44plusIdEEE10Policy1000EN6thrust24THRUST_300001_SM_1000_NS6detail15normal_iteratorINSD_10device_ptrIdEEEEjS9_dNS7_10__identityEEEvT0_PT3_T1_NS0_13GridEvenShareISN_EET2_T4__param_4[1],
	.param .align 1 .b8 _ZN3cub18CUB_300001_SM_10006detail6reduce18DeviceReduceKernelINS2_10policy_hubIdjN4cuda3std3__44plusIdEEE10Policy1000EN6thrust24THRUST_300001_SM_1000_NS6detail15normal_iteratorINSD_10device_ptrIdEEEEjS9_dNS7_10__identityEEEvT0_PT3_T1_NS0_13GridEvenShareISN_EET2_T4__param_5[1]
)
.maxntid 640
{
	.reg .pred 	%p<69>;
	.reg .b16 	%rs<4>;
	.reg .b32 	%r<356>;
	.reg .b64 	%rd<160>;
	.reg .b64 	%fd<376>;
	// demoted variable
	.shared .align 8 .b8 _ZZN3cub18CUB_300001_SM_10006detail6reduce18DeviceReduceKernelINS2_10policy_hubIdjN4cuda3std3__44plusIdEEE10Policy1000EN6thrust24THRUST_300001_SM_1000_NS6detail15normal_iteratorINSD_10device_ptrIdEEEEjS9_dNS7_10__identityEEEvT0_PT3_T1_NS0_13GridEvenShareISN_EET2_T4_E12temp_storage[192];
	ld.param.u32 	%r1, [_ZN3cub18CUB_300001_SM_10006detail6reduce18DeviceReduceKernelINS2_10policy_hubIdjN4cuda3std3__44plusIdEEE10Policy1000EN6thrust24THRUST_300001_SM_1000_NS6detail15normal_iteratorINSD_10device_ptrIdEEEEjS9_dNS7_10__identityEEEvT0_PT3_T1_NS0_13GridEvenShareISN_EET2_T4__param_3+20];
	ld.param.u32 	%r2, [_ZN3cub18CUB_300001_SM_10006detail6reduce18DeviceReduceKernelINS2_10policy_hubIdjN4cuda3std3__44plusIdEEE10Policy1000EN6thrust24THRUST_300001_SM_1000_NS6detail15normal_iteratorINSD_10device_ptrIdEEEEjS9_dNS7_10__identityEEEvT0_PT3_T1_NS0_13GridEvenShareISN_EET2_T4__param_3+24];
	ld.param.u64 	%rd3, [_ZN3cub18CUB_300001_SM_10006detail6reduce18DeviceReduceKernelINS2_10policy_hubIdjN4cuda3std3__44plusIdEEE10Policy1000EN6thrust24THRUST_300001_SM_1000_NS6detail15normal_iteratorINSD_10device_ptrIdEEEEjS9_dNS7_10__identityEEEvT0_PT3_T1_NS0_13GridEvenShareISN_EET2_T4__param_0];
	cvta.to.global.u64 	%rd1, %rd3;
	mov.u32 	%r3, %ctaid.x;
	mul.lo.s32 	%r4, %r2, 5120;
	mul.lo.s32 	%r347, %r3, 5120;
	sub.s32 	%r6, %r1, %r347;
	setp.gt.u32 	%p1, %r6, 5119;
	@%p1 bra 	$L__BB5_26;
	mov.u32 	%r7, %tid.x;
	setp.ge.u32 	%p23, %r7, %r6;
	mov.f64 	%fd364, 0d0000000000000000;
	mov.u32 	%r338, %r7;
	@%p23 bra 	$L__BB5_3;
	add.s32 	%r181, %r347, %r7;
	mul.wide.u32 	%rd76, %r181, 8;
	add.s64 	%rd77, %rd1, %rd76;
	ld.global.f64 	%fd364, [%rd77];
	add.s32 	%r338, %r7, 640;
$L__BB5_3:
	setp.ge.u32 	%p24, %r338, %r6;
	@%p24 bra 	$L__BB5_17;
	not.b32 	%r182, %r338;
	add.s32 	%r183, %r1, %r182;
	sub.s32 	%r184, %r183, %r347;
	mul.hi.u32 	%r185, %r184, -858993459;
	shr.u32 	%r186, %r185, 9;
	add.s32 	%r10, %r186, 1;
	and.b32  	%r11, %r10, 15;
	setp.lt.u32 	%p25, %r184, 9600;
	@%p25 bra 	$L__BB5_8;
	add.s32 	%r337, %r338, 5120;
	add.s32 	%r336, %r338, %r347;
	and.b32  	%r187, %r10, 16777200;
	neg.s32 	%r335, %r187;
$L__BB5_6:
	.pragma "nounroll";
	mul.wide.u32 	%rd78, %r336, 8;
	add.s64 	%rd79, %rd1, %rd78;
	ld.global.f64 	%fd179, [%rd79];
	add.f64 	%fd180, %fd364, %fd179;
	add.s32 	%r188, %r336, 640;
	mul.wide.u32 	%rd80, %r188, 8;
	add.s64 	%rd81, %rd1, %rd80;
	ld.global.f64 	%fd181, [%rd81];
	add.f64 	%fd182, %fd180, %fd181;
	add.s32 	%r189, %r336, 1280;
	mul.wide.u32 	%rd82, %r189, 8;
	add.s64 	%rd83, %rd1, %rd82;
	ld.global.f64 	%fd183, [%rd83];
	add.f64 	%fd184, %fd182, %fd183;
	add.s32 	%r190, %r336, 1920;
	mul.wide.u32 	%rd84, %r190, 8;
	add.s64 	%rd85, %rd1, %rd84;
	ld.global.f64 	%fd185, [%rd85];
	add.f64 	%fd186, %fd184, %fd185;
	add.s32 	%r191, %r336, 2560;
	mul.wide.u32 	%rd86, %r191, 8;
	add.s64 	%rd87, %rd1, %rd86;
	ld.global.f64 	%fd187, [%rd87];
	add.f64 	%fd188, %fd186, %fd187;
	add.s32 	%r192, %r336, 3200;
	mul.wide.u32 	%rd88, %r192, 8;
	add.s64 	%rd89, %rd1, %rd88;
	ld.global.f64 	%fd189, [%rd89];
	add.f64 	%fd190, %fd188, %fd189;
	add.s32 	%r193, %r336, 3840;
	mul.wide.u32 	%rd90, %r193, 8;
	add.s64 	%rd91, %rd1, %rd90;
	ld.global.f64 	%fd191, [%rd91];
	add.f64 	%fd192, %fd190, %fd191;
	add.s32 	%r194, %r336, 4480;
	mul.wide.u32 	%rd92, %r194, 8;
	add.s64 	%rd93, %rd1, %rd92;
	ld.global.f64 	%fd193, [%rd93];
	add.f64 	%fd194, %fd192, %fd193;
	add.s32 	%r195, %r336, 5120;
	mul.wide.u32 	%rd94, %r195, 8;
	add.s64 	%rd95, %rd1, %rd94;
	ld.global.f64 	%fd195, [%rd95];
	add.f64 	%fd196, %fd194, %fd195;
	add.s32 	%r196, %r336, 5760;
	mul.wide.u32 	%rd96, %r196, 8;
	add.s64 	%rd97, %rd1, %rd96;
	ld.global.f64 	%fd197, [%rd97];
	add.f64 	%fd198, %fd196, %fd197;
	add.s32 	%r197, %r336, 6400;
	mul.wide.u32 	%rd98, %r197, 8;
	add.s64 	%rd99, %rd1, %rd98;
	ld.global.f64 	%fd199, [%rd99];
	add.f64 	%fd200, %fd198, %fd199;
	add.s32 	%r198, %r336, 7040;
	mul.wide.u32 	%rd100, %r198, 8;
	add.s64 	%rd101, %rd1, %rd100;
	ld.global.f64 	%fd201, [%rd101];
	add.f64 	%fd202, %fd200, %fd201;
	add.s32 	%r199, %r336, 7680;
	mul.wide.u32 	%rd102, %r199, 8;
	add.s64 	%rd103, %rd1, %rd102;
	ld.global.f64 	%fd203, [%rd103];
	add.f64 	%fd204, %fd202, %fd203;
	add.s32 	%r200, %r336, 8320;
	mul.wide.u32 	%rd104, %r200, 8;
	add.s64 	%rd105, %rd1, %rd104;
	ld.global.f64 	%fd205, [%rd105];
	add.f64 	%fd206, %fd204, %fd205;
	add.s32 	%r201, %r336, 8960;
	mul.wide.u32 	%rd106, %r201, 8;
	add.s64 	%rd107, %rd1, %rd106;
	ld.global.f64 	%fd207, [%rd107];
	add.f64 	%fd208, %fd206, %fd207;
	add.s32 	%r202, %r336, 9600;
	mul.wide.u32 	%rd108, %r202, 8;
	add.s64 	%rd109, %rd1, %rd108;
	ld.global.f64 	%fd209, [%rd109];
	add.f64 	%fd364, %fd208, %fd209;
	add.s32 	%r337, %r337, 10240;
	add.s32 	%r336, %r336, 10240;
	add.s32 	%r335, %r335, 16;
	setp.ne.s32 	%p26, %r335, 0;
	@%p26 bra 	$L__BB5_6;
	add.s32 	%r338, %r337, -5120;
$L__BB5_8:
	setp.eq.s32 	%p27, %r11, 0;
	@%p27 bra 	$L__BB5_17;
	and.b32  	%r23, %r10, 7;
	setp.lt.u32 	%p28, %r11, 8;
	@%p28 bra 	$L__BB5_11;
	add.s32 	%r203, %r338, %r347;
	mul.wide.u32 	%rd110, %r203, 8;
	add.s64 	%rd111, %rd1, %rd110;
	ld.global.f64 	%fd211, [%rd111];
	add.f64 	%fd212, %fd364, %fd211;
	add.s32 	%r204, %r203, 640;
	mul.wide.u32 	%rd112, %r204, 8;
	add.s64 	%rd113, %rd1, %rd112;
	ld.global.f64 	%fd213, [%rd113];
	add.f64 	%fd214, %fd212, %fd213;
	add.s32 	%r205, %r203, 1280;
	mul.wide.u32 	%rd114, %r205, 8;
	add.s64 	%rd115, %rd1, %rd114;
	ld.global.f64 	%fd215, [%rd115];
	add.f64 	%fd216, %fd214, %fd215;
	add.s32 	%r206, %r203, 1920;
	mul.wide.u32 	%rd116, %r206, 8;
	add.s64 	%rd117, %rd1, %rd116;
	ld.global.f64 	%fd217, [%rd117];
	add.f64 	%fd218, %fd216, %fd217;
	add.s32 	%r207, %r203, 2560;
	mul.wide.u32 	%rd118, %r207, 8;
	add.s64 	%rd119, %rd1, %rd118;
	ld.global.f64 	%fd219, [%rd119];
	add.f64 	%fd220, %fd218, %fd219;
	add.s32 	%r208, %r203, 3200;
	mul.wide.u32 	%rd120, %r208, 8;
	add.s64 	%rd121, %rd1, %rd120;
	ld.global.f64 	%fd221, [%rd121];
	add.f64 	%fd222, %fd220, %fd221;
	add.s32 	%r209, %r203, 3840;
	mul.wide.u32 	%rd122, %r209, 8;
	add.s64 	%rd123, %rd1, %rd122;
	ld.global.f64 	%fd223, [%rd123];
	add.f64 	%fd224, %fd222, %fd223;
	add.s32 	%r210, %r203, 4480;
	mul.wide.u32 	%rd124, %r210, 8;
	add.s64 	%rd125, %rd1, %rd124;
	ld.global.f64 	%fd225, [%rd125];
	add.f64 	%fd364, %fd224, %fd225;
	add.s32 	%r338, %r338, 5120;
$L__BB5_11:
	setp.eq.s32 	%p29, %r23, 0;
	@%p29 bra 	$L__BB5_17;
	and.b32  	%r26, %r10, 3;
	setp.lt.u32 	%p30, %r23, 4;
	@%p30 bra 	$L__BB5_14;
	add.s32 	%r211, %r338, %r347;
	mul.wide.u32 	%rd126, %r211, 8;
	add.s64 	%rd127, %rd1, %rd126;
	ld.global.f64 	%fd227, [%rd127];
	add.f64 	%fd228, %fd364, %fd227;
	add.s32 	%r212, %r211, 640;
	mul.wide.u32 	%rd128, %r212, 8;
	add.s64 	%rd129, %rd1, %rd128;
	ld.global.f64 	%fd229, [%rd129];
	add.f64 	%fd230, %fd228, %fd229;
	add.s32 	%r213, %r211, 1280;
	mul.wide.u32 	%rd130, %r213, 8;
	add.s64 	%rd131, %rd1, %rd130;
	ld.global.f64 	%fd231, [%rd131];
	add.f64 	%fd232, %fd230, %fd231;
	add.s32 	%r214, %r211, 1920;
	mul.wide.u32 	%rd132, %r214, 8;
	add.s64 	%rd133, %rd1, %rd132;
	ld.global.f64 	%fd233, [%rd133];
	add.f64 	%fd364, %fd232, %fd233;
	add.s32 	%r338, %r338, 2560;
$L__BB5_14:
	setp.eq.s32 	%p31, %r26, 0;
	@%p31 bra 	$L__BB5_17;
	add.s32 	%r342, %r338, %r347;
	neg.s32 	%r341, %r26;
$L__BB5_16:
	.pragma "nounroll";
	mul.wide.u32 	%rd134, %r342, 8;
	add.s64 	%rd135, %rd1, %rd134;
	ld.global.f64 	%fd234, [%rd135];
	add.f64 	%fd364, %fd364, %fd234;
	add.s32 	%r342, %r342, 640;
	add.s32 	%r341, %r341, 1;
	setp.ne.s32 	%p32, %r341, 0;
	@%p32 bra 	$L__BB5_16;
$L__BB5_17:
	setp.lt.u32 	%p33, %r6, 640;
	@%p33 bra 	$L__BB5_22;
	// begin inline asm
	mov.u32 %r278, %laneid;
	// end inline asm
	mov.b64 	%rd146, %fd364;
	mov.b64 	{%r280, %r285}, %rd146;
	mov.b32 	%r286, 1;
	mov.b32 	%r327, 31;
	mov.b32 	%r328, -1;
	// begin inline asm
	shfl.sync.down.b32 %r279, %r280, %r286, %r327, %r328;
	// end inline asm
	// begin inline asm
	shfl.sync.down.b32 %r284, %r285, %r286, %r327, %r328;
	// end inline asm
	mov.b64 	%rd147, {%r279, %r284};
	mov.b64 	%fd305, %rd147;
	setp.gt.s32 	%p61, %r278, 30;
	add.f64 	%fd306, %fd364, %fd305;
	selp.f64 	%fd307, %fd364, %fd306, %p61;
	mov.b64 	%rd148, %fd307;
	mov.b64 	{%r290, %r295}, %rd148;
	mov.b32 	%r296, 2;
	// begin inline asm
	shfl.sync.down.b32 %r289, %r290, %r296, %r327, %r328;
	// end inline asm
	// begin inline asm
	shfl.sync.down.b32 %r294, %r295, %r296, %r327, %r328;
	// end inline asm
	mov.b64 	%rd149, {%r289, %r294};
	mov.b64 	%fd308, %rd149;
	setp.gt.s32 	%p62, %r278, 29;
	add.f64 	%fd309, %fd307, %fd308;
	selp.f64 	%fd310, %fd307, %fd309, %p62;
	mov.b64 	%rd150, %fd310;
	mov.b64 	{%r300, %r305}, %rd150;
	mov.b32 	%r306, 4;
	// begin inline asm
	shfl.sync.down.b32 %r299, %r300, %r306, %r327, %r328;
	// end inline asm
	// begin inline asm
	shfl.sync.down.b32 %r304, %r305, %r306, %r327, %r328;
	// end inline asm
	mov.b64 	%rd151, {%r299, %r304};
	mov.b64 	%fd311, %rd151;
	setp.gt.s32 	%p63, %r278, 27;
	add.f64 	%fd312, %fd310, %fd311;
	selp.f64 	%fd313, %fd310, %fd312, %p63;
	mov.b64 	%rd152, %fd313;
	mov.b64 	{%r310, %r315}, %rd152;
	mov.b32 	%r316, 8;
	// begin inline asm
	shfl.sync.down.b32 %r309, %r310, %r316, %r327, %r328;
	// end inline asm
	// begin inline asm
	shfl.sync.down.b32 %r314, %r315, %r316, %r327, %r328;
	// end inline asm
	mov.b64 	%rd153, {%r309, %r314};
	mov.b64 	%fd314, %rd153;
	setp.gt.s32 	%p64, %r278, 23;
	add.f64 	%fd315, %fd313, %fd314;
	selp.f64 	%fd316, %fd313, %fd315, %p64;
	mov.b64 	%rd154, %fd316;
	mov.b64 	{%r320, %r325}, %rd154;
	mov.b32 	%r326, 16;
	// begin inline asm
	shfl.sync.down.b32 %r319, %r320, %r326, %r327, %r328;
	// end inline asm
	// begin inline asm
	shfl.sync.down.b32 %r324, %r325, %r326, %r327, %r328;
	// end inline asm
	mov.b64 	%rd155, {%r319, %r324};
	mov.b64 	%fd317, %rd155;
	setp.gt.s32 	%p65, %r278, 15;
	add.f64 	%fd16, %fd316, %fd317;
	selp.f64 	%fd375, %fd316, %fd16, %p65;
	setp.ne.s32 	%p66, %r278, 0;
	@%p66 bra 	$L__BB5_20;
	shr.u32 	%r329, %r7, 2;
	and.b32  	%r330, %r329, 248;
	mov.u32 	%r331, _ZZN3cub18CUB_300001_SM_10006detail6reduce18DeviceReduceKernelINS2_10policy_hubIdjN4cuda3std3__44plusIdEEE10Policy1000EN6thrust24THRUST_300001_SM_1000_NS6detail15normal_iteratorINSD_10device_ptrIdEEEEjS9_dNS7_10__identityEEEvT0_PT3_T1_NS0_13GridEvenShareISN_EET2_T4_E12temp_storage;
	add.s32 	%r332, %r331, %r330;
	st.shared.f64 	[%r332+24], %fd16;
$L__BB5_20:
	bar.sync 	0;
	setp.ne.s32 	%p67, %r7, 0;
	@%p67 bra 	$L__BB5_48;
	ld.shared.f64 	%fd318, [_ZZN3cub18CUB_300001_SM_10006detail6reduce18DeviceReduceKernelINS2_10policy_hubIdjN4cuda3std3__44plusIdEEE10Policy1000EN6thrust24THRUST_300001_SM_1000_NS6detail15normal_iteratorINSD_10device_ptrIdEEEEjS9_dNS7_10__identityEEEvT0_PT3_T1_NS0_13GridEvenShareISN_EET2_T4_E12temp_storage+32];
	add.f64 	%fd319, %fd375, %fd318;
	ld.shared.f64 	%fd320, [_ZZN3cub18CUB_300001_SM_10006detail6reduce18DeviceReduceKernelINS2_10policy_hubIdjN4cuda3std3__44plusIdEEE10Policy1000EN6thrust24THRUST_300001_SM_1000_NS6detail15normal_iteratorINSD_10device_ptrIdEEEEjS9_dNS7_10__identityEEEvT0_PT3_T1_NS0_13GridEvenShareISN_EET2_T4_E12temp_storage+40];
	add.f64 	%fd321, %fd319, %fd320;
	ld.shared.f64 	%fd322, [_ZZN3cub18CUB_300001_SM_10006detail6reduce18DeviceReduceKernelINS2_10policy_hubIdjN4cuda3std3__44plusIdEEE10Policy1000EN6thrust24THRUST_300001_SM_1000_NS6detail15normal_iteratorINSD_10device_ptrIdEEEEjS9_dNS7_10__identityEEEvT0_PT3_T1_NS0_13GridEvenShareISN_EET2_T4_E12temp_storage+48];
	add.f64 	%fd323, %fd321, %fd322;
	ld.shared.f64 	%fd324, [_ZZN3cub18CUB_300001_SM_10006detail6reduce18DeviceReduceKernelINS2_10policy_hubIdjN4cuda3std3__44plusIdEEE10Policy1000EN6thrust24THRUST_300001_SM_1000_NS6detail15normal_iteratorINSD_10device_ptrIdEEEEjS9_dNS7_10__identityEEEvT0_PT3_T1_NS0_13GridEvenShareISN_EET2_T4_E12temp_storage+56];
	add.f64 	%fd325, %fd323, %fd324;
	ld.shared.f64 	%fd326, [_ZZN3cub18CUB_300001_SM_10006detail6reduce18DeviceReduceKernelINS2_10policy_hubIdjN4cuda3std3__44plusIdEEE10Policy1000EN6thrust24THRUST_300001_SM_1000_NS6detail15normal_iteratorINSD_10device_ptrIdEEEEjS9_dNS7_10__identityEEEvT0_PT3_T1_NS0_13GridEvenShareISN_EET2_T4_E12temp_storage+64];
	add.f64 	%fd327, %fd325, %fd326;
	ld.shared.f64 	%fd328, [_ZZN3cub18CUB_300001_SM_10006detail6reduce18DeviceReduceKernelINS2_10policy_hubIdjN4cuda3std3__44plusIdEEE10Policy1000EN6thrust24THRUST_300001_SM_1000_NS6detail15normal_iteratorINSD_10device_ptrIdEEEEjS9_dNS7_10__identityEEEvT0_PT3_T1_NS0_13GridEvenShareISN_EET2_T4_E12temp_storage+72];
	add.f64 	%fd329, %fd327, %fd328;
	ld.shared.f64 	%fd330, [_ZZN3cub18CUB_300001_SM_10006detail6reduce18DeviceReduceKernelINS2_10policy_hubIdjN4cuda3std3__44plusIdEEE10Policy1000EN6thrust24THRUST_300001_SM_1000_NS6detail15normal_iteratorINSD_10device_ptrIdEEEEjS9_dNS7_10__identityEEEvT0_PT3_T1_NS0_13GridEvenShareISN_EET2_T4_E12temp_storage+80];
	add.f64 	%fd331, %fd329, %fd330;
	ld.shared.f64 	%fd332, [_ZZN3cub18CUB_300001_SM_10006detail6reduce18DeviceReduceKernelINS2_10policy_hubIdjN4cuda3std3__44plusIdEEE10Policy1000EN6thrust24THRUST_300001_SM_1000_NS6detail15normal_iteratorINSD_10device_ptrIdEEEEjS9_dNS7_10__identityEEEvT0_PT3_T1_NS0_13GridEvenShareISN_EET2_T4_E12temp_storage+88];
	add.f64 	%fd333, %fd331, %fd332;
	ld.shared.f64 	%fd334, [_ZZN3cub18CUB_300001_SM_10006detail6reduce18DeviceReduceKernelINS2_10policy_hubIdjN4cuda3std3__44plusIdEEE10Policy1000EN6thrust24THRUST_300001_SM_1000_NS6detail15normal_iteratorINSD_10device_ptrIdEEEEjS9_dNS7_10__identityEEEvT0_PT3_T1_NS0_13GridEvenShareISN_EET2_T4_E12temp_storage+96];
	add.f64 	%fd335, %fd333, %fd334;
	ld.shared.f64 	%fd336, [_ZZN3cub18CUB_300001_SM_10006detail6reduce18DeviceReduceKernelINS2_10policy_hubIdjN4cuda3std3__44plusIdEEE10Policy1000EN6thrust24THRUST_300001_SM_1000_NS6detail15normal_iteratorINSD_10device_ptrIdEEEEjS9_dNS7_10__identityEEEvT0_PT3_T1_NS0_13GridEvenShareISN_EET2_T4_E12temp_storage+104];
	add.f64 	%fd337, %fd335, %fd336;
	ld.shared.f64 	%fd338, [_ZZN3cub18CUB_300001_SM_10006detail6reduce18DeviceReduceKernelINS2_10policy_hubIdjN4cuda3std3__44plusIdEEE10Policy1000EN6thrust24THRUST_300001_SM_1000_NS6detail15normal_iteratorINSD_10device_ptrIdEEEEjS9_dNS7_10__identityEEEvT0_PT3_T1_NS0_13GridEvenShareISN_EET2_T4_E12temp_storage+112];
	add.f64 	%fd339, %fd337, %fd338;
	ld.shared.f64 	%fd340, [_ZZN3cub18CUB_300001_SM_10006detail6reduce18DeviceReduceKernelINS2_10policy_hubIdjN4cuda3std3__44plusIdEEE10Policy1000EN6thrust24THRUST_300001_SM_1000_NS6detail15normal_iteratorINSD_10device_ptrIdEEEEjS9_dNS7_10__identityEEEvT0_PT3_T1_NS0_13GridEvenShareISN_EET2_T4_E12temp_storage+120];
	add.f64 	%fd341, %fd339, %fd340;
	ld.shared.f64 	%fd342, [_ZZN3cub18CUB_300001_SM_10006detail6reduce18DeviceReduceKernelINS2_10policy_hubIdjN4cuda3std3__44plusIdEEE10Policy1000EN6thrust24THRUST_300001_SM_1000_NS6detail15normal_iteratorINSD_10device_ptrIdEEEEjS9_dNS7_10__identityEEEvT0_PT3_T1_NS0_13GridEvenShareISN_EET2_T4_E12temp_storage+128];
	add.f64 	%fd343, %fd341, %fd342;
	ld.shared.f64 	%fd344, [_ZZN3cub18CUB_300001_SM_10006detail6reduce18DeviceReduceKernelINS2_10policy_hubIdjN4cuda3std3__44plusIdEEE10Policy1000EN6thrust24THRUST_300001_SM_1000_NS6detail15normal_iteratorINSD_10device_ptrIdEEEEjS9_dNS7_10__identityEEEvT0_PT3_T1_NS0_13GridEvenShareISN_EET2_T4_E12temp_storage+136];
	add.f64 	%fd345, %fd343, %fd344;
	ld.shared.f64 	%fd346, [_ZZN3cub18CUB_300001_SM_10006detail6reduce18DeviceReduceKernelINS2_10policy_hubIdjN4cuda3std3__44plusIdEEE10Policy1000EN6thrust24THRUST_300001_SM_1000_NS6detail15normal_iteratorINSD_10device_ptrIdEEEEjS9_dNS7_10__identityEEEvT0_PT3_T1_NS0_13GridEvenShareISN_EET2_T4_E12temp_storage+144];
	add.f64 	%fd347, %fd345, %fd346;
	ld.shared.f64 	%fd348, [_ZZN3cub18CUB_300001_SM_10006detail6reduce18DeviceReduceKernelINS2_10policy_hubIdjN4cuda3std3__44plusIdEEE10Policy1000EN6thrust24THRUST_300001_SM_1000_NS6detail15normal_iteratorINSD_10device_ptrIdEEEEjS9_dNS7_10__identityEEEvT0_PT3_T1_NS0_13GridEvenShareISN_EET2_T4_E12temp_storage+152];
	add.f64 	%fd349, %fd347, %fd348;
	ld.shared.f64 	%fd350, [_ZZN3cub18CUB_300001_SM_10006detail6reduce18DeviceReduceKernelINS2_10policy_hubIdjN4cuda3std3__44plusIdEEE10Policy1000EN6thrust24THRUST_300001_SM_1000_NS6detail15normal_iteratorINSD_10device_ptrIdEEEEjS9_dNS7_10__identityEEEvT0_PT3_T1_NS0_13GridEvenShareISN_EET2_T4_E12temp_storage+160];
	add.f64 	%fd351, %fd349, %fd350;
	ld.shared.f64 	%fd352, [_ZZN3cub18CUB_300001_SM_10006detail6reduce18DeviceReduceKernelINS2_10policy_hubIdjN4cuda3std3__44plusIdEEE10Policy1000EN6thrust24THRUST_300001_SM_1000_NS6detail15normal_iteratorINSD_10device_ptrIdEEEEjS9_dNS7_10__identityEEEvT0_PT3_T1_NS0_13GridEvenShareISN_EET2_T4_E12temp_storage+168];
	add.f64 	%fd353, %fd351, %fd352;
	ld.shared.f64 	%fd354, [_ZZN3cub18CUB_300001_SM_10006detail6reduce18DeviceReduceKernelINS2_10policy_hubIdjN4cuda3std3__44plusIdEEE10Policy1000EN6thrust24THRUST_300001_SM_1000_NS6detail15normal_iteratorINSD_10device_ptrIdEEEEjS9_dNS7_10__identityEEEvT0_PT3_T1_NS0_13GridEvenShareISN_EET2_T4_E12temp_storage+176];
	add.f64 	%fd375, %fd353, %fd354;
	bra.uni 	$L__BB5_48;
$L__BB5_22:
	// begin inline asm
	mov.u32 %r215, %laneid;
	// end inline asm
	and.b32  	%r266, %r7, 992;
	add.s32 	%r267, %r266, 32;
	setp.gt.u32 	%p34, %r267, %r6;
	not.b32 	%r268, %r266;
	add.s32 	%r269, %r6, %r268;
	selp.b32 	%r264, %r269, 31, %p34;
	mov.b64 	%rd136, %fd364;
	mov.b64 	{%r217, %r222}, %rd136;
	mov.b32 	%r223, 1;
	mov.b32 	%r265, -1;
	// begin inline asm
	shfl.sync.down.b32 %r216, %r217, %r223, %r264, %r265;
	// end inline asm
	// begin inline asm
	shfl.sync.down.b32 %r221, %r222, %r223, %r264, %r265;
	// end inline asm
	mov.b64 	%rd137, {%r216, %r221};
	mov.b64 	%fd235, %rd137;
	setp.lt.s32 	%p35, %r215, %r264;
	add.f64 	%fd236, %fd364, %fd235;
	selp.f64 	%fd237, %fd236, %fd364, %p35;
	mov.b64 	%rd138, %fd237;
	mov.b64 	{%r227, %r232}, %rd138;
	mov.b32 	%r233, 2;
	// begin inline asm
	shfl.sync.down.b32 %r226, %r227, %r233, %r264, %r265;
	// end inline asm
	// begin inline asm
	shfl.sync.down.b32 %r231, %r232, %r233, %r264, %r265;
	// end inline asm
	mov.b64 	%rd139, {%r226, %r231};
	mov.b64 	%fd238, %rd139;
	add.s32 	%r270, %r215, 2;
	setp.gt.s32 	%p36, %r270, %r264;
	add.f64 	%fd239, %fd237, %fd238;
	selp.f64 	%fd240, %fd237, %fd239, %p36;
	mov.b64 	%rd140, %fd240;
	mov.b64 	{%r237, %r242}, %rd140;
	mov.b32 	%r243, 4;
	// begin inline asm
	shfl.sync.down.b32 %r236, %r237, %r243, %r264, %r265;
	// end inline asm
	// begin inline asm
	shfl.sync.down.b32 %r241, %r242, %r243, %r264, %r265;
	// end inline asm
	mov.b64 	%rd141, {%r236, %r241};
	mov.b64 	%fd241, %rd141;
	add.s32 	%r271, %r215, 4;
	setp.gt.s32 	%p37, %r271, %r264;
	add.f64 	%fd242, %fd240, %fd241;
	selp.f64 	%fd243, %fd240, %fd242, %p37;
	mov.b64 	%rd142, %fd243;
	mov.b64 	{%r247, %r252}, %rd142;
	mov.b32 	%r253, 8;
	// begin inline asm
	shfl.sync.down.b32 %r246, %r247, %r253, %r264, %r265;
	// end inline asm
	// begin inline asm
	shfl.sync.down.b32 %r251, %r252, %r253, %r264, %r265;
	// end inline asm
	mov.b64 	%rd143, {%r246, %r251};
	mov.b64 	%fd244, %rd143;
	add.s32 	%r272, %r215, 8;
	setp.gt.s32 	%p38, %r272, %r264;
	add.f64 	%fd245, %fd243, %fd244;
	selp.f64 	%fd246, %fd243, %fd245, %p38;
	mov.b64 	%rd144, %fd246;
	mov.b64 	{%r257, %r262}, %rd144;
	mov.b32 	%r263, 16;
	// begin inline asm
	shfl.sync.down.b32 %r256, %r257, %r263, %r264, %r265;
	// end inline asm
	// begin inline asm
	shfl.sync.down.b32 %r261, %r262, %r263, %r264, %r265;
	// end inline asm
	mov.b64 	%rd145, {%r256, %r261};
	mov.b64 	%fd247, %rd145;
	add.s32 	%r273, %r215, 16;
	setp.gt.s32 	%p39, %r273, %r264;
	add.f64 	%fd248, %fd246, %fd247;
	selp.f64 	%fd375, %fd246, %fd248, %p39;
	setp.ne.s32 	%p40, %r215, 0;
	@%p40 bra 	$L__BB5_24;
	shr.u32 	%r274, %r7, 2;
	and.b32  	%r275, %r274, 248;
	mov.u32 	%r276, _ZZN3cub18CUB_300001_SM_10006detail6reduce18DeviceReduceKernelINS2_10policy_hubIdjN4cuda3std3__44plusIdEEE10Policy1000EN6thrust24THRUST_300001_SM_1000_NS6detail15normal_iteratorINSD_10device_ptrIdEEEEjS9_dNS7_10__identityEEEvT0_PT3_T1_NS0_13GridEvenShareISN_EET2_T4_E12temp_storage;
	add.s32 	%r277, %r276, %r275;
	st.shared.f64 	[%r277+24], %fd375;
$L__BB5_24:
	bar.sync 	0;
	setp.ne.s32 	%p41, %r7, 0;
	@%p41 bra 	$L__BB5_48;
	setp.gt.u32 	%p42, %r6, 32;
	ld.shared.f64 	%fd249, [_ZZN3cub18CUB_300001_SM_10006detail6reduce18DeviceReduceKernelINS2_10policy_hubIdjN4cuda3std3__44plusIdEEE10Policy1000EN6thrust24THRUST_300001_SM_1000_NS6detail15normal_iteratorINSD_10device_ptrIdEEEEjS9_dNS7_10__identityEEEvT0_PT3_T1_NS0_13GridEvenShareISN_EET2_T4_E12temp_storage+32];
	add.f64 	%fd250, %fd375, %fd249;
	selp.f64 	%fd251, %fd250, %fd375, %p42;
	setp.gt.u32 	%p43, %r6, 64;
	ld.shared.f64 	%fd252, [_ZZN3cub18CUB_300001_SM_10006detail6reduce18DeviceReduceKernelINS2_10policy_hubIdjN4cuda3std3__44plusIdEEE10Policy1000EN6thrust24THRUST_300001_SM_1000_NS6detail15normal_iteratorINSD_10device_ptrIdEEEEjS9_dNS7_10__identityEEEvT0_PT3_T1_NS0_13GridEvenShareISN_EET2_T4_E12temp_storage+40];
	add.f64 	%fd253, %fd252, %fd251;
	selp.f64 	%fd254, %fd253, %fd251, %p43;
	setp.gt.u32 	%p44, %r6, 96;
	ld.shared.f64 	%fd255, [_ZZN3cub18CUB_300001_SM_10006detail6reduce18DeviceReduceKernelINS2_10policy_hubIdjN4cuda3std3__44plusIdEEE10Policy1000EN6thrust24THRUST_300001_SM_1000_NS6detail15normal_iteratorINSD_10device_ptrIdEEEEjS9_dNS7_10__identityEEEvT0_PT3_T1_NS0_13GridEvenShareISN_EET2_T4_E12temp_storage+48];
	add.f64 	%fd256, %fd255, %fd254;
	selp.f64 	%fd257, %fd256, %fd254, %p44;
	setp.gt.u32 	%p45, %r6, 128;
	ld.shared.f64 	%fd258, [_ZZN3cub18CUB_300001_SM_10006detail6reduce18DeviceReduceKernelINS2_10policy_hubIdjN4cuda3std3__44plusIdEEE10Policy1000EN6thrust24THRUST_300001_SM_1000_NS6detail15normal_iteratorINSD_10device_ptrIdEEEEjS9_dNS7_10__identityEEEvT0_PT3_T1_NS0_13GridEvenShareISN_EET2_T4_E12temp_storage+56];
	add.f64 	%fd259, %fd258, %fd257;
	selp.f64 	%fd260, %fd259, %fd257, %p45;
	setp.gt.u32 	%p46, %r6, 160;
	ld.shared.f64 	%fd261, [_ZZN3cub18CUB_300001_SM_10006detail6reduce18DeviceReduceKernelINS2_10policy_hubIdjN4cuda3std3__44plusIdEEE10Policy1000EN6thrust24THRUST_300001_SM_1000_NS6detail15normal_iteratorINSD_10device_ptrIdEEEEjS9_dNS7_10__identityEEEvT0_PT3_T1_NS0_13GridEvenShareISN_EET2_T4_E12temp_storage+64];
	add.f64 	%fd262, %fd261, %fd260;
	selp.f64 	%fd263, %fd262, %fd260, %p46;
	setp.gt.u32 	%p47, %r6, 192;
	ld.shared.f64 	%fd264, [_ZZN3cub18CUB_300001_SM_10006detail6reduce18DeviceReduceKernelINS2_10policy_hubIdjN4cuda3std3__44plusIdEEE10Policy1000EN6thrust24THRUST_300001_SM_1000_NS6detail15normal_iteratorINSD_10device_ptrIdEEEEjS9_dNS7_10__identityEEEvT0_PT3_T1_NS0_13GridEvenShareISN_EET2_T4_E12temp_storage+72];
	add.f64 	%fd265, %fd264, %fd263;
	selp.f64 	%fd266, %fd265, %fd263, %p47;
	setp.gt.u32 	%p48, %r6, 224;
	ld.shared.f64 	%fd267, [_ZZN3cub18CUB_300001_SM_10006detail6reduce18DeviceReduceKernelINS2_10policy_hubIdjN4cuda3std3__44plusIdEEE10Policy1000EN6thrust24THRUST_300001_SM_1000_NS6detail15normal_iteratorINSD_10device_ptrIdEEEEjS9_dNS7_10__identityEEEvT0_PT3_T1_NS0_13GridEvenShareISN_EET2_T4_E12temp_storage+80];
	add.f64 	%fd268, %fd267, %fd266;
	selp.f64 	%fd269, %fd268, %fd266, %p48;
	setp.gt.u32 	%p49, %r6, 256;
	ld.shared.f64 	%fd270, [_ZZN3cub18CUB_300001_SM_10006detail6reduce18DeviceReduceKernelINS2_10policy_hubIdjN4cuda3std3__44plusIdEEE10Policy1000EN6thrust24THRUST_300001_SM_1000_NS6detail15normal_iteratorINSD_10device_ptrIdEEEEjS9_dNS7_10__identityEEEvT0_PT3_T1_NS0_13GridEvenShareISN_EET2_T4_E12temp_storage+88];
	add.f64 	%fd271, %fd270, %fd269;
	selp.f64 	%fd272, %fd271, %fd269, %p49;
	setp.gt.u32 	%p50, %r6, 288;
	ld.shared.f64 	%fd273, [_ZZN3cub18CUB_300001_SM_10006detail6reduce18DeviceReduceKernelINS2_10policy_hubIdjN4cuda3std3__44plusIdEEE10Policy1000EN6thrust24THRUST_300001_SM_1000_NS6detail15normal_iteratorINSD_10device_ptrIdEEEEjS9_dNS7_10__identityEEEvT0_PT3_T1_NS0_13GridEvenShareISN_EET2_T4_E12temp_storage+96];
	add.f64 	%fd274, %fd273, %fd272;
	selp.f64 	%fd275, %fd274, %fd272, %p50;
	setp.gt.u32 	%p51, %r6, 320;
	ld.shared.f64 	%fd276, [_ZZN3cub18CUB_300001_SM_10006detail6reduce18DeviceReduceKernelINS2_10policy_hubIdjN4cuda3std3__44plusIdEEE10Policy1000EN6thrust24THRUST_300001_SM_1000_NS6detail15normal_iteratorINSD_10device_ptrIdEEEEjS9_dNS7_10__identityEEEvT0_PT3_T1_NS0_13GridEvenShareISN_EET2_T4_E12temp_storage+104];
	add.f64 	%fd277, %fd276, %fd275;
	selp.f64 	%fd278, %fd277, %fd275, %p51;
	setp.gt.u32 	%p52, %r6, 352;
	ld.shared.f64 	%fd279, [_ZZN3cub18CUB_300001_SM_10006detail6reduce18DeviceReduceKernelINS2_10policy_hubIdjN4cuda3std3__44plusIdEEE10Policy1000EN6thrust24THRUST_300001_SM_1000_NS6detail15normal_iteratorINSD_10device_ptrIdEEEEjS9_dNS7_10__identityEEEvT0_PT3_T1_NS0_13GridEvenShareISN_EET2_T4_E12temp_storage+112];
	add.f64 	%fd280, %fd279, %fd278;
	selp.f64 	%fd281, %fd280, %fd278, %p52;
	setp.gt.u32 	%p53, %r6, 384;
	ld.shared.f64 	%fd282, [_ZZN3cub18CUB_300001_SM_10006detail6reduce18DeviceReduceKernelINS2_10policy_hubIdjN4cuda3std3__44plusIdEEE10Policy1000EN6thrust24THRUST_300001_SM_1000_NS6detail15normal_iteratorINSD_10device_ptrIdEEEEjS9_dNS7_10__identityEEEvT0_PT3_T1_NS0_13GridEvenShareISN_EET2_T4_E12temp_storage+120];
	add.f64 	%fd283, %fd282, %fd281;
	selp.f64 	%fd284, %fd283, %fd281, %p53;
	setp.gt.u32 	%p54, %r6, 416;
	ld.shared.f64 	%fd285, [_ZZN3cub18CUB_300001_SM_10006detail6reduce18DeviceReduceKernelINS2_10policy_hubIdjN4cuda3std3__44plusIdEEE10Policy1000EN6thrust24THRUST_300001_SM_1000_NS6detail15normal_iteratorINSD_10device_ptrIdEEEEjS9_dNS7_10__identityEEEvT0_PT3_T1_NS0_13GridEvenShareISN_EET2_T4_E12temp_storage+128];
	add.f64 	%fd286, %fd285, %fd284;
	selp.f64 	%fd287, %fd286, %fd284, %p54;
	setp.gt.u32 	%p55, %r6, 448;
	ld.shared.f64 	%fd288, [_ZZN3cub18CUB_300001_SM_10006detail6reduce18DeviceReduceKernelINS2_10policy_hubIdjN4cuda3std3__44plusIdEEE10Policy1000EN6thrust24THRUST_300001_SM_1000_NS6detail15normal_iteratorINSD_10device_ptrIdEEEEjS9_dNS7_10__identityEEEvT0_PT3_T1_NS0_13GridEvenShareISN_EET2_T4_E12temp_storage+136];
	add.f64 	%fd289, %fd288, %fd287;
	selp.f64 	%fd290, %fd289, %fd287, %p55;
	setp.gt.u32 	%p56, %r6, 480;
	ld.shared.f64 	%fd291, [_ZZN3cub18CUB_300001_SM_10006detail6reduce18DeviceReduceKernelINS2_10policy_hubIdjN4cuda3std3__44plusIdEEE10Policy1000EN6thrust24THRUST_300001_SM_1000_NS6detail15normal_iteratorINSD_10device_ptrIdEEEEjS9_dNS7_10__identityEEEvT0_PT3_T1_NS0_13GridEvenShareISN_EET2_T4_E12temp_storage+144];
	add.f64 	%fd292, %fd291, %fd290;
	selp.f64 	%fd293, %fd292, %fd290, %p56;
	setp.gt.u32 	%p57, %r6, 512;
	ld.shared.f64 	%fd294, [_ZZN3cub18CUB_300001_SM_10006detail6reduce18DeviceReduceKernelINS2_10policy_hubIdjN4cuda3std3__44plusIdEEE10Policy1000EN6thrust24THRUST_300001_SM_1000_NS6detail15normal_iteratorINSD_10device_ptrIdEEEEjS9_dNS7_10__identityEEEvT0_PT3_T1_NS0_13GridEvenShareISN_EET2_T4_E12temp_storage+152];
	add.f64 	%fd295, %fd294, %fd293;
	selp.f64 	%fd296, %fd295, %fd293, %p57;
	setp.gt.u32 	%p58, %r6, 544;
	ld.shared.f64 	%fd297, [_ZZN3cub18CUB_300001_SM_10006detail6reduce18DeviceReduceKernelINS2_10policy_hubIdjN4cuda3std3__44plusIdEEE10Policy1000EN6thrust24THRUST_300001_SM_1000_NS6detail15normal_iteratorINSD_10device_ptrIdEEEEjS9_dNS7_10__identityEEEvT0_PT3_T1_NS0_13GridEvenShareISN_EET2_T4_E12temp_storage+160];
	add.f64 	%fd298, %fd297, %fd296;
	selp.f64 	%fd299, %fd298, %fd296, %p58;
	setp.gt.u32 	%p59, %r6, 576;
	ld.shared.f64 	%fd300, [_ZZN3cub18CUB_300001_SM_10006detail6reduce18DeviceReduceKernelINS2_10policy_hubIdjN4cuda3std3__44plusIdEEE10Policy1000EN6thrust24THRUST_300001_SM_1000_NS6detail15normal_iteratorINSD_10device_ptrIdEEEEjS9_dNS7_10__identityEEEvT0_PT3_T1_NS0_13GridEvenShareISN_EET2_T4_E12temp_storage+168];
	add.f64 	%fd301, %fd300, %fd299;
	selp.f64 	%fd302, %fd301, %fd299, %p59;
	setp.gt.u32 	%p60, %r6, 608;
	ld.shared.f64 	%fd303, [_ZZN3cub18CUB_300001_SM_10006detail6reduce18DeviceReduceKernelINS2_10policy_hubIdjN4cuda3std3__44plusIdEEE10Policy1000EN6thrust24THRUST_300001_SM_1000_NS6detail15normal_iteratorINSD_10device_ptrIdEEEEjS9_dNS7_10__identityEEEvT0_PT3_T1_NS0_13GridEvenShareISN_EET2_T4_E12temp_storage+176];
	add.f64 	%fd304, %fd303, %fd302;
	selp.f64 	%fd375, %fd304, %fd302, %p60;
	bra.uni 	$L__BB5_48;
$L__BB5_26:
	mov.u32 	%r35, %tid.x;
	add.s32 	%r72, %r347, %r35;
	mul.wide.u32 	%rd4, %r72, 8;
	add.s64 	%rd5, %rd1, %rd4;
	ld.global.f64 	%fd41, [%rd5];
	ld.global.f64 	%fd42, [%rd5+5120];
	ld.global.f64 	%fd43, [%rd5+10240];
	ld.global.f64 	%fd44, [%rd5+15360];
	ld.global.f64 	%fd45, [%rd5+20480];
	ld.global.f64 	%fd46, [%rd5+25600];
	ld.global.f64 	%fd47, [%rd5+30720];
	ld.global.f64 	%fd48, [%rd5+35840];
	add.f64 	%fd49, %fd41, %fd42;
	add.f64 	%fd50, %fd49, %fd43;
	add.f64 	%fd51, %fd50, %fd44;
	add.f64 	%fd52, %fd51, %fd45;
	add.f64 	%fd53, %fd52, %fd46;
	add.f64 	%fd54, %fd53, %fd47;
	add.f64 	%fd374, %fd54, %fd48;
	setp.lt.u32 	%p2, %r6, %r4;
	@%p2 bra 	$L__BB5_44;
	add.s32 	%r36, %r4, %r347;
	not.b32 	%r74, %r35;
	add.s32 	%r75, %r74, %r1;
	sub.s32 	%r76, %r75, %r4;
	sub.s32 	%r344, %r76, %r347;
	add.s32 	%r77, %r36, %r35;
	add.s32 	%r343, %r77, 5120;
	mov.b32 	%r346, 0;
	mov.u32 	%r345, %r36;
$L__BB5_28:
	mad.lo.s32 	%r347, %r2, 5120, %r347;
	add.s32 	%r78, %r1, -5120;
	setp.gt.u32 	%p3, %r347, %r78;
	@%p3 bra 	$L__BB5_30;
	add.s32 	%r79, %r35, %r347;
	mul.wide.u32 	%rd6, %r79, 8;
	add.s64 	%rd7, %rd1, %rd6;
	ld.global.f64 	%fd55, [%rd7];
	ld.global.f64 	%fd56, [%rd7+5120];
	ld.global.f64 	%fd57, [%rd7+10240];
	ld.global.f64 	%fd58, [%rd7+15360];
	ld.global.f64 	%fd59, [%rd7+20480];
	ld.global.f64 	%fd60, [%rd7+25600];
	ld.global.f64 	%fd61, [%rd7+30720];
	ld.global.f64 	%fd62, [%rd7+35840];
	add.f64 	%fd63, %fd374, %fd55;
	add.f64 	%fd64, %fd63, %fd56;
	add.f64 	%fd65, %fd64, %fd57;
	add.f64 	%fd66, %fd65, %fd58;
	add.f64 	%fd67, %fd66, %fd59;
	add.f64 	%fd68, %fd67, %fd60;
	add.f64 	%fd69, %fd68, %fd61;
	add.f64 	%fd374, %fd69, %fd62;
	sub.s32 	%r80, %r1, %r347;
	mul.lo.s32 	%r81, %r2, 5120;
	setp.lt.u32 	%p4, %r80, %r81;
	add.s32 	%r346, %r346, 1;
	add.s32 	%r345, %r345, %r81;
	sub.s32 	%r344, %r344, %r81;
	add.s32 	%r343, %r343, %r81;
	@%p4 bra 	$L__BB5_44;
	bra.uni 	$L__BB5_28;
$L__BB5_30:
	setp.le.u32 	%p5, %r1, %r347;
	sub.s32 	%r82, %r1, %r347;
	setp.ge.s32 	%p6, %r35, %r82;
	or.pred  	%p7, %p5, %p6;
	@%p7 bra 	$L__BB5_44;
	not.b32 	%r84, %r35;
	add.s32 	%r85, %r1, %r84;
	sub.s32 	%r86, %r85, %r36;
	mul.lo.s32 	%r87, %r2, %r346;
	mad.lo.s32 	%r88, %r87, -5120, %r86;
	mul.hi.u32 	%r89, %r88, -858993459;
	shr.u32 	%r90, %r89, 9;
	add.s32 	%r49, %r90, 1;
	and.b32  	%r50, %r49, 15;
	setp.lt.u32 	%p8, %r88, 9600;
	mov.u32 	%r352, %r35;
	@%p8 bra 	$L__BB5_35;
	or.b32  	%r350, %r35, 5120;
	mul.hi.u32 	%r91, %r344, -858993459;
	shr.u32 	%r92, %r91, 9;
	add.s32 	%r93, %r92, 1;
	and.b32  	%r94, %r93, 16777200;
	neg.s32 	%r348, %r94;
$L__BB5_33:
	.pragma "nounroll";
	add.s32 	%r95, %r343, -5120;
	mul.wide.u32 	%rd8, %r95, 8;
	add.s64 	%rd9, %rd1, %rd8;
	ld.global.f64 	%fd71, [%rd9];
	add.f64 	%fd72, %fd374, %fd71;
	add.s32 	%r96, %r343, -4480;
	mul.wide.u32 	%rd10, %r96, 8;
	add.s64 	%rd11, %rd1, %rd10;
	ld.global.f64 	%fd73, [%rd11];
	add.f64 	%fd74, %fd72, %fd73;
	add.s32 	%r97, %r343, -3840;
	mul.wide.u32 	%rd12, %r97, 8;
	add.s64 	%rd13, %rd1, %rd12;
	ld.global.f64 	%fd75, [%rd13];
	add.f64 	%fd76, %fd74, %fd75;
	add.s32 	%r98, %r343, -3200;
	mul.wide.u32 	%rd14, %r98, 8;
	add.s64 	%rd15, %rd1, %rd14;
	ld.global.f64 	%fd77, [%rd15];
	add.f64 	%fd78, %fd76, %fd77;
	add.s32 	%r99, %r343, -2560;
	mul.wide.u32 	%rd16, %r99, 8;
	add.s64 	%rd17, %rd1, %rd16;
	ld.global.f64 	%fd79, [%rd17];
	add.f64 	%fd80, %fd78, %fd79;
	add.s32 	%r100, %r343, -1920;
	mul.wide.u32 	%rd18, %r100, 8;
	add.s64 	%rd19, %rd1, %rd18;
	ld.global.f64 	%fd81, [%rd19];
	add.f64 	%fd82, %fd80, %fd81;
	add.s32 	%r101, %r343, -1280;
	mul.wide.u32 	%rd20, %r101, 8;
	add.s64 	%rd21, %rd1, %rd20;
	ld.global.f64 	%fd83, [%rd21];
	add.f64 	%fd84, %fd82, %fd83;
	add.s32 	%r102, %r343, 4480;
	add.s32 	%r103, %r343, -640;
	mul.wide.u32 	%rd22, %r103, 8;
	add.s64 	%rd23, %rd1, %rd22;
	ld.global.f64 	%fd85, [%rd23];
	add.f64 	%fd86, %fd84, %fd85;
	mul.wide.u32 	%rd24, %r343, 8;
	add.s64 	%rd25, %rd1, %rd24;
	ld.global.f64 	%fd87, [%rd25];
	add.f64 	%fd88, %fd86, %fd87;
	add.s32 	%r104, %r343, 640;
	mul.wide.u32 	%rd26, %r104, 8;
	add.s64 	%rd27, %rd1, %rd26;
	ld.global.f64 	%fd89, [%rd27];
	add.f64 	%fd90, %fd88, %fd89;
	add.s32 	%r105, %r343, 1280;
	mul.wide.u32 	%rd28, %r105, 8;
	add.s64 	%rd29, %rd1, %rd28;
	ld.global.f64 	%fd91, [%rd29];
	add.f64 	%fd92, %fd90, %fd91;
	add.s32 	%r106, %r343, 1920;
	mul.wide.u32 	%rd30, %r106, 8;
	add.s64 	%rd31, %rd1, %rd30;
	ld.global.f64 	%fd93, [%rd31];
	add.f64 	%fd94, %fd92, %fd93;
	add.s32 	%r107, %r343, 2560;
	mul.wide.u32 	%rd32, %r107, 8;
	add.s64 	%rd33, %rd1, %rd32;
	ld.global.f64 	%fd95, [%rd33];
	add.f64 	%fd96, %fd94, %fd95;
	add.s32 	%r108, %r343, 3200;
	mul.wide.u32 	%rd34, %r108, 8;
	add.s64 	%rd35, %rd1, %rd34;
	ld.global.f64 	%fd97, [%rd35];
	add.f64 	%fd98, %fd96, %fd97;
	add.s32 	%r109, %r343, 3840;
	mul.wide.u32 	%rd36, %r109, 8;
	add.s64 	%rd37, %rd1, %rd36;
	ld.global.f64 	%fd99, [%rd37];
	add.f64 	%fd100, %fd98, %fd99;
	mul.wide.u32 	%rd38, %r102, 8;
	add.s64 	%rd39, %rd1, %rd38;
	ld.global.f64 	%fd101, [%rd39];
	add.f64 	%fd374, %fd100, %fd101;
	add.s32 	%r350, %r350, 10240;
	add.s32 	%r343, %r343, 10240;
	add.s32 	%r348, %r348, 16;
	setp.ne.s32 	%p9, %r348, 0;
	@%p9 bra 	$L__BB5_33;
	add.s32 	%r352, %r350, -5120;
$L__BB5_35:
	setp.eq.s32 	%p10, %r50, 0;
	@%p10 bra 	$L__BB5_44;
	and.b32  	%r61, %r49, 7;
	setp.lt.u32 	%p11, %r50, 8;
	@%p11 bra 	$L__BB5_38;
	add.s32 	%r110, %r352, %r347;
	mul.wide.u32 	%rd40, %r110, 8;
	add.s64 	%rd41, %rd1, %rd40;
	ld.global.f64 	%fd103, [%rd41];
	add.f64 	%fd104, %fd374, %fd103;
	add.s32 	%r111, %r110, 640;
	mul.wide.u32 	%rd42, %r111, 8;
	add.s64 	%rd43, %rd1, %rd42;
	ld.global.f64 	%fd105, [%rd43];
	add.f64 	%fd106, %fd104, %fd105;
	add.s32 	%r112, %r110, 1280;
	mul.wide.u32 	%rd44, %r112, 8;
	add.s64 	%rd45, %rd1, %rd44;
	ld.global.f64 	%fd107, [%rd45];
	add.f64 	%fd108, %fd106, %fd107;
	add.s32 	%r113, %r110, 1920;
	mul.wide.u32 	%rd46, %r113, 8;
	add.s64 	%rd47, %rd1, %rd46;
	ld.global.f64 	%fd109, [%rd47];
	add.f64 	%fd110, %fd108, %fd109;
	add.s32 	%r114, %r110, 2560;
	mul.wide.u32 	%rd48, %r114, 8;
	add.s64 	%rd49, %rd1, %rd48;
	ld.global.f64 	%fd111, [%rd49];
	add.f64 	%fd112, %fd110, %fd111;
	add.s32 	%r115, %r110, 3200;
	mul.wide.u32 	%rd50, %r115, 8;
	add.s64 	%rd51, %rd1, %rd50;
	ld.global.f64 	%fd113, [%rd51];
	add.f64 	%fd114, %fd112, %fd113;
	add.s32 	%r116, %r110, 3840;
	mul.wide.u32 	%rd52, %r116, 8;
	add.s64 	%rd53, %rd1, %rd52;
	ld.global.f64 	%fd115, [%rd53];
	add.f64 	%fd116, %fd114, %fd115;
	add.s32 	%r117, %r110, 4480;
	mul.wide.u32 	%rd54, %r117, 8;
	add.s64 	%rd55, %rd1, %rd54;
	ld.global.f64 	%fd117, [%rd55];
	add.f64 	%fd374, %fd116, %fd117;
	add.s32 	%r352, %r352, 5120;
$L__BB5_38:
	setp.eq.s32 	%p12, %r61, 0;
	@%p12 bra 	$L__BB5_44;
	setp.lt.u32 	%p13, %r61, 4;
	@%p13 bra 	$L__BB5_41;
	add.s32 	%r118, %r352, %r347;
	mul.wide.u32 	%rd56, %r118, 8;
	add.s64 	%rd57, %rd1, %rd56;
	ld.global.f64 	%fd119, [%rd57];
	add.f64 	%fd120, %fd374, %fd119;
	add.s32 	%r119, %r118, 640;
	mul.wide.u32 	%rd58, %r119, 8;
	add.s64 	%rd59, %rd1, %rd58;
	ld.global.f64 	%fd121, [%rd59];
	add.f64 	%fd122, %fd120, %fd121;
	add.s32 	%r120, %r118, 1280;
	mul.wide.u32 	%rd60, %r120, 8;
	add.s64 	%rd61, %rd1, %rd60;
	ld.global.f64 	%fd123, [%rd61];
	add.f64 	%fd124, %fd122, %fd123;
	add.s32 	%r121, %r118, 1920;
	mul.wide.u32 	%rd62, %r121, 8;
	add.s64 	%rd63, %rd1, %rd62;
	ld.global.f64 	%fd125, [%rd63];
	add.f64 	%fd374, %fd124, %fd125;
	add.s32 	%r352, %r352, 2560;
$L__BB5_41:
	and.b32  	%r122, %r49, 3;
	setp.eq.s32 	%p14, %r122, 0;
	@%p14 bra 	$L__BB5_44;
	add.s32 	%r355, %r352, %r345;
	mul.hi.u32 	%r123, %r344, -858993459;
	cvt.u16.u32 	%rs1, %r123;
	shr.u16 	%rs2, %rs1, 9;
	add.s16 	%rs3, %rs2, 1;
	cvt.u32.u16 	%r124, %rs3;
	and.b32  	%r125, %r124, 3;
	neg.s32 	%r354, %r125;
$L__BB5_43:
	.pragma "nounroll";
	mul.wide.u32 	%rd64, %r355, 8;
	add.s64 	%rd65, %rd1, %rd64;
	ld.global.f64 	%fd126, [%rd65];
	add.f64 	%fd374, %fd374, %fd126;
	add.s32 	%r355, %r355, 640;
	add.s32 	%r354, %r354, 1;
	setp.ne.s32 	%p15, %r354, 0;
	@%p15 bra 	$L__BB5_43;
$L__BB5_44:
	// begin inline asm
	mov.u32 %r126, %laneid;
	// end inline asm
	mov.b64 	%rd66, %fd374;
	mov.b64 	{%r128, %r133}, %rd66;
	mov.b32 	%r134, 1;
	mov.b32 	%r175, 31;
	mov.b32 	%r176, -1;
	// begin inline asm
	shfl.sync.down.b32 %r127, %r128, %r134, %r175, %r176;
	// end inline asm
	// begin inline asm
	shfl.sync.down.b32 %r132, %r133, %r134, %r175, %r176;
	// end inline asm
	mov.b64 	%rd67, {%r127, %r132};
	mov.b64 	%fd127, %rd67;
	setp.gt.s32 	%p16, %r126, 30;
	add.f64 	%fd128, %fd374, %fd127;
	selp.f64 	%fd129, %fd374, %fd128, %p16;
	mov.b64 	%rd68, %fd129;
	mov.b64 	{%r138, %r143}, %rd68;
	mov.b32 	%r144, 2;
	// begin inline asm
	shfl.sync.down.b32 %r137, %r138, %r144, %r175, %r176;
	// end inline asm
	// begin inline asm
	shfl.sync.down.b32 %r142, %r143, %r144, %r175, %r176;
	// end inline asm
	mov.b64 	%rd69, {%r137, %r142};
	mov.b64 	%fd130, %rd69;
	setp.gt.s32 	%p17, %r126, 29;
	add.f64 	%fd131, %fd129, %fd130;
	selp.f64 	%fd132, %fd129, %fd131, %p17;
	mov.b64 	%rd70, %fd132;
	mov.b64 	{%r148, %r153}, %rd70;
	mov.b32 	%r154, 4;
	// begin inline asm
	shfl.sync.down.b32 %r147, %r148, %r154, %r175, %r176;
	// end inline asm
	// begin inline asm
	shfl.sync.down.b32 %r152, %r153, %r154, %r175, %r176;
	// end inline asm
	mov.b64 	%rd71, {%r147, %r152};
	mov.b64 	%fd133, %rd71;
	setp.gt.s32 	%p18, %r126, 27;
	add.f64 	%fd134, %fd132, %fd133;
	selp.f64 	%fd135, %fd132, %fd134, %p18;
	mov.b64 	%rd72, %fd135;
	mov.b64 	{%r158, %r163}, %rd72;
	mov.b32 	%r164, 8;
	// begin inline asm
	shfl.sync.down.b32 %r157, %r158, %r164, %r175, %r176;
	// end inline asm
	// begin inline asm
	shfl.sync.down.b32 %r162, %r163, %r164, %r175, %r176;
	// end inline asm
	mov.b64 	%rd73, {%r157, %r162};
	mov.b64 	%fd136, %rd73;
	setp.gt.s32 	%p19, %r126, 23;
	add.f64 	%fd137, %fd135, %fd136;
	selp.f64 	%fd138, %fd135, %fd137, %p19;
	mov.b64 	%rd74, %fd138;
	mov.b64 	{%r168, %r173}, %rd74;
	mov.b32 	%r174, 16;
	// begin inline asm
	shfl.sync.down.b32 %r167, %r168, %r174, %r175, %r176;
	// end inline asm
	// begin inline asm
	shfl.sync.down.b32 %r172, %r173, %r174, %r175, %r176;
	// end inline asm
	mov.b64 	%rd75, {%r167, %r172};
	mov.b64 	%fd139, %rd75;
	setp.gt.s32 	%p20, %r126, 15;
	add.f64 	%fd37, %fd138, %fd139;
	selp.f64 	%fd375, %fd138, %fd37, %p20;
	setp.ne.s32 	%p21, %r126, 0;
	@%p21 bra 	$L__BB5_46;
	shr.u32 	%r177, %r35, 2;
	and.b32  	%r178, %r177, 248;
	mov.u32 	%r179, _ZZN3cub18CUB_300001_SM_10006detail6reduce18DeviceReduceKernelINS2_10policy_hubIdjN4cuda3std3__44plusIdEEE10Policy1000EN6thrust24THRUST_300001_SM_1000_NS6detail15normal_iteratorINSD_10device_ptrIdEEEEjS9_dNS7_10__identityEEEvT0_PT3_T1_NS0_13GridEvenShareISN_EET2_T4_E12temp_storage;
	add.s32 	%r180, %r179, %r178;
	st.shared.f64 	[%r180+24], %fd37;
$L__BB5_46:
	bar.sync 	0;
	setp.ne.s32 	%p22, %r35, 0;
	@%p22 bra 	$L__BB5_48;
	ld.shared.f64 	%fd140, [_ZZN3cub18CUB_300001_SM_10006detail6reduce18DeviceReduceKernelINS2_10policy_hubIdjN4cuda3std3__44plusIdEEE10Policy1000EN6thrust24THRUST_300001_SM_1000_NS6detail15normal_iteratorINSD_10device_ptrIdEEEEjS9_dNS7_10__identityEEEvT0_PT3_T1_NS0_13GridEvenShareISN_EET2_T4_E12temp_storage+32];
	add.f64 	%fd141, %fd375, %fd140;
	ld.shared.f64 	%fd142, [_ZZN3cub18CUB_300001_SM_10006detail6reduce18DeviceReduceKernelINS2_10policy_hubIdjN4cuda3std3__44plusIdEEE10Policy1000EN6thrust24THRUST_300001_SM_1000_NS6detail15normal_iteratorINSD_10device_ptrIdEEEEjS9_dNS7_10__identityEEEvT0_PT3_T1_NS0_13GridEvenShareISN_EET2_T4_E12temp_storage+40];
	add.f64 	%fd143, %fd141, %fd142;
	ld.shared.f64 	%fd144, [_ZZN3cub18CUB_300001_SM_10006detail6reduce18DeviceReduceKernelINS2_10policy_hubIdjN4cuda3std3__44plusIdEEE10Policy1000EN6thrust24THRUST_300001_SM_1000_NS6detail15normal_iteratorINSD_10device_ptrIdEEEEjS9_dNS7_10__identityEEEvT0_PT3_T1_NS0_13GridEvenShareISN_EET2_T4_E12temp_storage+48];
	add.f64 	%fd145, %fd143, %fd144;
	ld.shared.f64 	%fd146, [_ZZN3cub18CUB_300001_SM_10006detail6reduce18DeviceReduceKernelINS2_10policy_hubIdjN4cuda3std3__44plusIdEEE10Policy1000EN6thrust24THRUST_300001_SM_1000_NS6detail15normal_iteratorINSD_10device_ptrIdEEEEjS9_dNS7_10__identityEEEvT0_PT3_T1_NS0_13GridEvenShareISN_EET2_T4_E12temp_storage+56];
	add.f64 	%fd147, %fd145, %fd146;
	ld.shared.f64 	%fd148, [_ZZN3cub18CUB_300001_SM_10006detail6reduce18DeviceReduceKernelINS2_10policy_hubIdjN4cuda3std3__44plusIdEEE10Policy1000EN6thrust24THRUST_300001_SM_1000_NS6detail15normal_iteratorINSD_10device_ptrIdEEEEjS9_dNS7_10__identityEEEvT0_PT3_T1_NS0_13GridEvenShareISN_EET2_T4_E12temp_storage+64];
	add.f64 	%fd149, %fd147, %fd148;
	ld.shared.f64 	%fd150, [_ZZN3cub18CUB_300001_SM_10006detail6reduce18DeviceReduceKernelINS2_10policy_hubIdjN4cuda3std3__44plusIdEEE10Policy1000EN6thrust24THRUST_300001_SM_1000_NS6detail15normal_iteratorINSD_10device_ptrIdEEEEjS9_dNS7_10__identityEEEvT0_PT3_T1_NS0_13GridEvenShareISN_EET2_T4_E12temp_storage+72];
	add.f64 	%fd151, %fd149, %fd150;
	ld.shared.f64 	%fd152, [_ZZN3cub18CUB_300001_SM_10006detail6reduce18DeviceReduceKernelINS2_10policy_hubIdjN4cuda3std3__44plusIdEEE10Policy1000EN6thrust24THRUST_300001_SM_1000_NS6detail15normal_iteratorINSD_10device_ptrIdEEEEjS9_dNS7_10__identityEEEvT0_PT3_T1_NS0_13GridEvenShareISN_EET2_T4_E12temp_storage+80];
	add.f64 	%fd153, %fd151, %fd152;
	ld.shared.f64 	%fd154, [_ZZN3cub18CUB_300001_SM_10006detail6reduce18DeviceReduceKernelINS2_10policy_hubIdjN4cuda3std3__44plusIdEEE10Policy1000EN6thrust24THRUST_300001_SM_1000_NS6detail15normal_iteratorINSD_10device_ptrIdEEEEjS9_dNS7_10__identityEEEvT0_PT3_T1_NS0_13GridEvenShareISN_EET2_T4_E12temp_storage+88];
	add.f64 	%fd155, %fd153, %fd154;
	ld.shared.f64 	%fd156, [_ZZN3cub18CUB_300001_SM_10006detail6reduce18DeviceReduceKernelINS2_10policy_hubIdjN4cuda3std3__44plusIdEEE10Policy1000EN6thrust24THRUST_300001_SM_1000_NS6detail15normal_iteratorINSD_10device_ptrIdEEEEjS9_dNS7_10__identityEEEvT0_PT3_T1_NS0_13GridEvenShareISN_EET2_T4_E12temp_storage+96];
	add.f64 	%fd157, %fd155, %fd156;
	ld.shared.f64 	%fd158, [_ZZN3cub18CUB_300001_SM_10006detail6reduce18DeviceReduceKernelINS2_10policy_hubIdjN4cuda3std3__44plusIdEEE10Policy1000EN6thrust24THRUST_300001_SM_1000_NS6detail15normal_iteratorINSD_10device_ptrIdEEEEjS9_dNS7_10__identityEEEvT0_PT3_T1_NS0_13GridEvenShareISN_EET2_T4_E12temp_storage+104];
	add.f64 	%fd159, %fd157, %fd158;
	ld.shared.f64 	%fd160, [_ZZN3cub18CUB_300001_SM_10006detail6reduce18DeviceReduceKernelINS2_10policy_hubIdjN4cuda3std3__44plusIdEEE10Policy1000EN6thrust24THRUST_300001_SM_1000_NS6detail15normal_iteratorINSD_10device_ptrIdEEEEjS9_dNS7_10__identityEEEvT0_PT3_T1_NS0_13GridEvenShareISN_EET2_T4_E12temp_storage+112];
	add.f64 	%fd161, %fd159, %fd160;
	ld.shared.f64 	%fd162, [_ZZN3cub18CUB_300001_SM_10006detail6reduce18DeviceReduceKernelINS2_10policy_hubIdjN4cuda3std3__44plusIdEEE10Policy1000EN6thrust24THRUST_300001_SM_1000_NS6detail15normal_iteratorINSD_10device_ptrIdEEEEjS9_dNS7_10__identityEEEvT0_PT3_T1_NS0_13GridEvenShareISN_EET2_T4_E12temp_storage+120];
	add.f64 	%fd163, %fd161, %fd162;
	ld.shared.f64 	%fd164, [_ZZN3cub18CUB_300001_SM_10006detail6reduce18DeviceReduceKernelINS2_10policy_hubIdjN4cuda3std3__44plusIdEEE10Policy1000EN6thrust24THRUST_300001_SM_1000_NS6detail15normal_iteratorINSD_10device_ptrIdEEEEjS9_dNS7_10__identityEEEvT0_PT3_T1_NS0_13GridEvenShareISN_EET2_T4_E12temp_storage+128];
	add.f64 	%fd165, %fd163, %fd164;
	ld.shared.f64 	%fd166, [_ZZN3cub18CUB_300001_SM_10006detail6reduce18DeviceReduceKernelINS2_10policy_hubIdjN4cuda3std3__44plusIdEEE10Policy1000EN6thrust24THRUST_300001_SM_1000_NS6detail15normal_iteratorINSD_10device_ptrIdEEEEjS9_dNS7_10__identityEEEvT0_PT3_T1_NS0_13GridEvenShareISN_EET2_T4_E12temp_storage+136];
	add.f64 	%fd167, %fd165, %fd166;
	ld.shared.f64 	%fd168, [_ZZN3cub18CUB_300001_SM_10006detail6reduce18DeviceReduceKernelINS2_10policy_hubIdjN4cuda3std3__44plusIdEEE10Policy1000EN6thrust24THRUST_300001_SM_1000_NS6detail15normal_iteratorINSD_10device_ptrIdEEEEjS9_dNS7_10__identityEEEvT0_PT3_T1_NS0_13GridEvenShareISN_EET2_T4_E12temp_storage+144];
	add.f64 	%fd169, %fd167, %fd168;
	ld.shared.f64 	%fd170, [_ZZN3cub18CUB_300001_SM_10006detail6reduce18DeviceReduceKernelINS2_10policy_hubIdjN4cuda3std3__44plusIdEEE10Policy1000EN6thrust24THRUST_300001_SM_1000_NS6detail15normal_iteratorINSD_10device_ptrIdEEEEjS9_dNS7_10__identityEEEvT0_PT3_T1_NS0_13GridEvenShareISN_EET2_T4_E12temp_storage+152];
	add.f64 	%fd171, %fd169, %fd170;
	ld.shared.f64 	%fd172, [_ZZN3cub18CUB_300001_SM_10006detail6reduce18DeviceReduceKernelINS2_10policy_hubIdjN4cuda3std3__44plusIdEEE10Policy1000EN6thrust24THRUST_300001_SM_1000_NS6detail15normal_iteratorINSD_10device_ptrIdEEEEjS9_dNS7_10__identityEEEvT0_PT3_T1_NS0_13GridEvenShareISN_EET2_T4_E12temp_storage+160];
	add.f64 	%fd173, %fd171, %fd172;
	ld.shared.f64 	%fd174, [_ZZN3cub18CUB_300001_SM_10006detail6reduce18DeviceReduceKernelINS2_10policy_hubIdjN4cuda3std3__44plusIdEEE10Policy1000EN6thrust24THRUST_300001_SM_1000_NS6detail15normal_iteratorINSD_10device_ptrIdEEEEjS9_dNS7_10__identityEEEvT0_PT3_T1_NS0_13GridEvenShareISN_EET2_T4_E12temp_storage+168];
	add.f64 	%fd175, %fd173, %fd174;
	ld.shared.f64 	%fd176, [_ZZN3cub18CUB_300001_SM_10006detail6reduce18DeviceReduceKernelINS2_10policy_hubIdjN4cuda3std3__44plusIdEEE10Policy1000EN6thrust24THRUST_300001_SM_1000_NS6detail15normal_iteratorINSD_10device_ptrIdEEEEjS9_dNS7_10__identityEEEvT0_PT3_T1_NS0_13GridEvenShareISN_EET2_T4_E12temp_storage+176];
	add.f64 	%fd375, %fd175, %fd176;
$L__BB5_48:
	mov.u32 	%r333, %tid.x;
	setp.ne.s32 	%p68, %r333, 0;
	@%p68 bra 	$L__BB5_50;
	ld.param.u64 	%rd159, [_ZN3cub18CUB_300001_SM_10006detail6reduce18DeviceReduceKernelINS2_10policy_hubIdjN4cuda3std3__44plusIdEEE10Policy1000EN6thrust24THRUST_300001_SM_1000_NS6detail15normal_iteratorINSD_10device_ptrIdEEEEjS9_dNS7_10__identityEEEvT0_PT3_T1_NS0_13GridEvenShareISN_EET2_T4__param_1];
	cvta.to.global.u64 	%rd156, %rd159;
	mul.wide.u32 	%rd157, %r3, 8;
	add.s64 	%rd158, %rd156, %rd157;
	st.global.f64 	[%rd158], %fd375;
$L__BB5_50:
	ret;

}
	// .globl	_ZN3cub18CUB_300001_SM_10006detail6reduce28DeviceReduceSingleTileKernelINS2_10policy_hubIdjN4cuda3std3__44plusIdEEE10Policy1000EPdSC_iS9_ddNS7_10__identityEEEvT0_T1_T2_T3_T4_T6_
.visible .entry _ZN3cub18CUB_300001_SM_10006detail6reduce28DeviceReduceSingleTileKernelINS2_10policy_hubIdjN4cuda3std3__44plusIdEEE10Policy1000EPdSC_iS9_ddNS7_10__identityEEEvT0_T1_T2_T3_T4_T6_(
	.param .u64 .ptr .align 1 _ZN3cub18CUB_300001_SM_10006detail6reduce28DeviceReduceSingleTileKernelINS2_10policy_hubIdjN4cuda3std3__44plusIdEEE10Policy1000EPdSC_iS9_ddNS7_10__identityEEEvT0_T1_T2_T3_T4_T6__param_0,
	.param .u64 .ptr .align 1 _ZN3cub18CUB_300001_SM_10006detail6reduce28DeviceReduceSingleTileKernelINS2_10policy_hubIdjN4cuda3std3__44plusIdEEE10Policy1000EPdSC_iS9_ddNS7_10__identityEEEvT0_T1_T2_T3_T4_T6__param_1,
	.param .u32 _ZN3cub18CUB_300001_SM_10006detail6reduce28DeviceReduceSingleTileKernelINS2_10policy_hubIdjN4cuda3std3__44plusIdEEE10Policy1000EPdSC_iS9_ddNS7_10__identityEEEvT0_T1_T2_T3_T4_T6__param_2,
	.param .align 1 .b8 _ZN3cub18CUB_300001_SM_10006detail6reduce28DeviceReduceSingleTileKernelINS2_10policy_hubIdjN4cuda3std3__44plusIdEEE10Policy1000EPdSC_iS9_ddNS7_10__identityEEEvT0_T1_T2_T3_T4_T6__param_3[1],
	.param .f64 _ZN3cub18CUB_300001_SM_10006detail6reduce28DeviceReduceSingleTileKernelINS2_10policy_hubIdjN4cuda3std3__44plusIdEEE10Policy1000EPdSC_iS9_ddNS7_10__identityEEEvT0_T1_T2_T3_T4_T6__param_4,
	.param .align 1 .b8 _ZN3cub18CUB_300001_SM_10006detail6reduce28DeviceReduceSingleTileKernelINS2_10policy_hubIdjN4cuda3std3__44plusIdEEE10Policy1000EPdSC_iS9_ddNS7_10__identityEEEvT0_T1_T2_T3_T4_T6__param_5[1]
)
.maxntid 640
.minnctapersm 1
{
	.reg .pred 	%p<62>;
	.reg .b32 	%r<239>;
	.reg .b64 	%rd<109>;
	.reg .b64 	%fd<264>;
	// demoted variable
	.shared .align 8 .b8 _ZZN3cub18CUB_300001_SM_10006detail6reduce28DeviceReduceSingleTileKernelINS2_10policy_hubIdjN4cuda3std3__44plusIdEEE10Policy1000EPdSC_iS9_ddNS7_10__identityEEEvT0_T1_T2_T3_T4_T6_E12temp_storage[192];
	ld.param.u64 	%rd9, [_ZN3cub18CUB_300001_SM_10006detail6reduce28DeviceReduceSingleTileKernelINS2_10policy_hubIdjN4cuda3std3__44plusIdEEE10Policy1000EPdSC_iS9_ddNS7_10__identityEEEvT0_T1_T2_T3_T4_T6__param_0];
	ld.param.u64 	%rd10, [_ZN3cub18CUB_300001_SM_10006detail6reduce28DeviceReduceSingleTileKernelINS2_10policy_hubIdjN4cuda3std3__44plusIdEEE10Policy1000EPdSC_iS9_ddNS7_10__identityEEEvT0_T1_T2_T3_T4_T6__param_1];
	ld.param.u32 	%r36, [_ZN3cub18CUB_300001_SM_10006detail6reduce28DeviceReduceSingleTileKernelINS2_10policy_hubIdjN4cuda3std3__44plusIdEEE10Policy1000EPdSC_iS9_ddNS7_10__identityEEEvT0_T1_T2_T3_T4_T6__param_2];
	ld.param.f64 	%fd30, [_ZN3cub18CUB_300001_SM_10006detail6reduce28DeviceReduceSingleTileKernelINS2_10policy_hubIdjN4cuda3std3__44plusIdEEE10Policy1000EPdSC_iS9_ddNS7_10__identityEEEvT0_T1_T2_T3_T4_T6__param_4];
	cvta.to.global.u64 	%rd1, %rd10;
	setp.ne.s32 	%p1, %r36, 0;
	@%p1 bra 	$L__BB6_3;
	mov.u32 	%r225, %tid.x;
	setp.ne.s32 	%p61, %r225, 0;
	@%p61 bra 	$L__BB6_39;
	st.global.f64 	[%rd1], %fd30;
	bra.uni 	$L__BB6_39;
$L__BB6_3:
	setp.gt.s32 	%p2, %r36, 5119;
	@%p2 bra 	$L__BB6_21;
	mov.u32 	%r1, %tid.x;
	setp.ge.s32 	%p19, %r1, %r36;
	mov.f64 	%fd255, 0d0000000000000000;
	mov.u32 	%r229, %r1;
	@%p19 bra 	$L__BB6_6;
	mul.wide.u32 	%rd74, %r1, 8;
	add.s64 	%rd73, %rd9, %rd74;
	// begin inline asm
	ld.global.nc.u64 %rd72, [%rd73];
	// end inline asm
	mov.b64 	%fd255, %rd72;
	add.s32 	%r229, %r1, 640;
$L__BB6_6:
	setp.ge.s32 	%p20, %r229, %r36;
	@%p20 bra 	$L__BB6_12;
	not.b32 	%r101, %r229;
	add.s32 	%r4, %r36, %r101;
	mul.hi.u32 	%r102, %r4, -858993459;
	shr.u32 	%r103, %r102, 9;
	add.s32 	%r5, %r103, 1;
	and.b32  	%r104, %r103, 3;
	setp.eq.s32 	%p21, %r104, 3;
	@%p21 bra 	$L__BB6_10;
	mul.wide.u32 	%rd75, %r229, 8;
	add.s64 	%rd107, %rd9, %rd75;
	and.b32  	%r105, %r5, 3;
	neg.s32 	%r227, %r105;
$L__BB6_9:
	.pragma "nounroll";
	// begin inline asm
	ld.global.nc.u64 %rd76, [%rd107];
	// end inline asm
	mov.b64 	%fd121, %rd76;
	add.f64 	%fd255, %fd255, %fd121;
	add.s32 	%r229, %r229, 640;
	add.s64 	%rd107, %rd107, 5120;
	add.s32 	%r227, %r227, 1;
	setp.ne.s32 	%p22, %r227, 0;
	@%p22 bra 	$L__BB6_9;
$L__BB6_10:
	setp.lt.u32 	%p23, %r4, 1920;
	@%p23 bra 	$L__BB6_12;
$L__BB6_11:
	mul.wide.s32 	%rd86, %r229, 8;
	add.s64 	%rd79, %rd9, %rd86;
	// begin inline asm
	ld.global.nc.u64 %rd78, [%rd79];
	// end inline asm
	mov.b64 	%fd122, %rd78;
	add.f64 	%fd123, %fd255, %fd122;
	add.s64 	%rd81, %rd79, 5120;
	// begin inline asm
	ld.global.nc.u64 %rd80, [%rd81];
	// end inline asm
	mov.b64 	%fd124, %rd80;
	add.f64 	%fd125, %fd123, %fd124;
	add.s64 	%rd83, %rd79, 10240;
	// begin inline asm
	ld.global.nc.u64 %rd82, [%rd83];
	// end inline asm
	mov.b64 	%fd126, %rd82;
	add.f64 	%fd127, %fd125, %fd126;
	add.s64 	%rd85, %rd79, 15360;
	// begin inline asm
	ld.global.nc.u64 %rd84, [%rd85];
	// end inline asm
	mov.b64 	%fd128, %rd84;
	add.f64 	%fd255, %fd127, %fd128;
	add.s32 	%r229, %r229, 2560;
	setp.lt.s32 	%p24, %r229, %r36;
	@%p24 bra 	$L__BB6_11;
$L__BB6_12:
	setp.lt.s32 	%p25, %r36, 640;
	@%p25 bra 	$L__BB6_17;
	// begin inline asm
	mov.u32 %r169, %laneid;
	// end inline asm
	mov.b64 	%rd97, %fd255;
	mov.b64 	{%r171, %r176}, %rd97;
	mov.b32 	%r177, 1;
	mov.b32 	%r218, 31;
	mov.b32 	%r219, -1;
	// begin inline asm
	shfl.sync.down.b32 %r170, %r171, %r177, %r218, %r219;
	// end inline asm
	// begin inline asm
	shfl.sync.down.b32 %r175, %r176, %r177, %r218, %r219;
	// end inline asm
	mov.b64 	%rd98, {%r170, %r175};
	mov.b64 	%fd199, %rd98;
	setp.gt.s32 	%p53, %r169, 30;
	add.f64 	%fd200, %fd255, %fd199;
	selp.f64 	%fd201, %fd255, %fd200, %p53;
	mov.b64 	%rd99, %fd201;
	mov.b64 	{%r181, %r186}, %rd99;
	mov.b32 	%r187, 2;
	// begin inline asm
	shfl.sync.down.b32 %r180, %r181, %r187, %r218, %r219;
	// end inline asm
	// begin inline asm
	shfl.sync.down.b32 %r185, %r186, %r187, %r218, %r219;
	// end inline asm
	mov.b64 	%rd100, {%r180, %r185};
	mov.b64 	%fd202, %rd100;
	setp.gt.s32 	%p54, %r169, 29;
	add.f64 	%fd203, %fd201, %fd202;
	selp.f64 	%fd204, %fd201, %fd203, %p54;
	mov.b64 	%rd101, %fd204;
	mov.b64 	{%r191, %r196}, %rd101;
	mov.b32 	%r197, 4;
	// begin inline asm
	shfl.sync.down.b32 %r190, %r191, %r197, %r218, %r219;
	// end inline asm
	// begin inline asm
	shfl.sync.down.b32 %r195, %r196, %r197, %r218, %r219;
	// end inline asm
	mov.b64 	%rd102, {%r190, %r195};
	mov.b64 	%fd205, %rd102;
	setp.gt.s32 	%p55, %r169, 27;
	add.f64 	%fd206, %fd204, %fd205;
	selp.f64 	%fd207, %fd204, %fd206, %p55;
	mov.b64 	%rd103, %fd207;
	mov.b64 	{%r201, %r206}, %rd103;
	mov.b32 	%r207, 8;
	// begin inline asm
	shfl.sync.down.b32 %r200, %r201, %r207, %r218, %r219;
	// end inline asm
	// begin inline asm
	shfl.sync.down.b32 %r205, %r206, %r207, %r218, %r219;
	// end inline asm
	mov.b64 	%rd104, {%r200, %r205};
	mov.b64 	%fd208, %rd104;
	setp.gt.s32 	%p56, %r169, 23;
	add.f64 	%fd209, %fd207, %fd208;
	selp.f64 	%fd210, %fd207, %fd209, %p56;
	mov.b64 	%rd105, %fd210;
	mov.b64 	{%r211, %r216}, %rd105;
	mov.b32 	%r217, 16;
	// begin inline asm
	shfl.sync.down.b32 %r210, %r211, %r217, %r218, %r219;
	// end inline asm
	// begin inline asm
	shfl.sync.down.b32 %r215, %r216, %r217, %r218, %r219;
	// end inline asm
	mov.b64 	%rd106, {%r210, %r215};
	mov.b64 	%fd211, %rd106;
	setp.gt.s32 	%p57, %r169, 15;
	add.f64 	%fd10, %fd210, %fd211;
	selp.f64 	%fd263, %fd210, %fd10, %p57;
	setp.ne.s32 	%p58, %r169, 0;
	@%p58 bra 	$L__BB6_15;
	shr.u32 	%r220, %r1, 2;
	and.b32  	%r221, %r220, 248;
	mov.u32 	%r222, _ZZN3cub18CUB_300001_SM_10006detail6reduce28DeviceReduceSingleTileKernelINS2_10policy_hubIdjN4cuda3std3__44plusIdEEE10Policy1000EPdSC_iS9_ddNS7_10__identityEEEvT0_T1_T2_T3_T4_T6_E12temp_storage;
	add.s32 	%r223, %r222, %r221;
	st.shared.f64 	[%r223+24], %fd10;
$L__BB6_15:
	bar.sync 	0;
	setp.ne.s32 	%p59, %r1, 0;
	@%p59 bra 	$L__BB6_37;
	ld.shared.f64 	%fd212, [_ZZN3cub18CUB_300001_SM_10006detail6reduce28DeviceReduceSingleTileKernelINS2_10policy_hubIdjN4cuda3std3__44plusIdEEE10Policy1000EPdSC_iS9_ddNS7_10__identityEEEvT0_T1_T2_T3_T4_T6_E12temp_storage+32];
	add.f64 	%fd213, %fd263, %fd212;
	ld.shared.f64 	%fd214, [_ZZN3cub18CUB_300001_SM_10006detail6reduce28DeviceReduceSingleTileKernelINS2_10policy_hubIdjN4cuda3std3__44plusIdEEE10Policy1000EPdSC_iS9_ddNS7_10__identityEEEvT0_T1_T2_T3_T4_T6_E12temp_storage+40];
	add.f64 	%fd215, %fd213, %fd214;
	ld.shared.f64 	%fd216, [_ZZN3cub18CUB_300001_SM_10006detail6reduce28DeviceReduceSingleTileKernelINS2_10policy_hubIdjN4cuda3std3__44plusIdEEE10Policy1000EPdSC_iS9_ddNS7_10__identityEEEvT0_T1_T2_T3_T4_T6_E12temp_storage+48];
	add.f64 	%fd217, %fd215, %fd216;
	ld.shared.f64 	%fd218, [_ZZN3cub18CUB_300001_SM_10006detail6reduce28DeviceReduceSingleTileKernelINS2_10policy_hubIdjN4cuda3std3__44plusIdEEE10Policy1000EPdSC_iS9_ddNS7_10__identityEEEvT0_T1_T2_T3_T4_T6_E12temp_storage+56];
	add.f64 	%fd219, %fd217, %fd218;
	ld.shared.f64 	%fd220, [_ZZN3cub18CUB_300001_SM_10006detail6reduce28DeviceReduceSingleTileKernelINS2_10policy_hubIdjN4cuda3std3__44plusIdEEE10Policy1000EPdSC_iS9_ddNS7_10__identityEEEvT0_T1_T2_T3_T4_T6_E12temp_storage+64];
	add.f64 	%fd221, %fd219, %fd220;
	ld.shared.f64 	%fd222, [_ZZN3cub18CUB_300001_SM_10006detail6reduce28DeviceReduceSingleTileKernelINS2_10policy_hubIdjN4cuda3std3__44plusIdEEE10Policy1000EPdSC_iS9_ddNS7_10__identityEEEvT0_T1_T2_T3_T4_T6_E12temp_storage+72];
	add.f64 	%fd223, %fd221, %fd222;
	ld.shared.f64 	%fd224, [_ZZN3cub18CUB_300001_SM_10006detail6reduce28DeviceReduceSingleTileKernelINS2_10policy_hubIdjN4cuda3std3__44plusIdEEE10Policy1000EPdSC_iS9_ddNS7_10__identityEEEvT0_T1_T2_T3_T4_T6_E12temp_storage+80];
	add.f64 	%fd225, %fd223, %fd224;
	ld.shared.f64 	%fd226, [_ZZN3cub18CUB_300001_SM_10006detail6reduce28DeviceReduceSingleTileKernelINS2_10policy_hubIdjN4cuda3std3__44plusIdEEE10Policy1000EPdSC_iS9_ddNS7_10__identityEEEvT0_T1_T2_T3_T4_T6_E12temp_storage+88];
	add.f64 	%fd227, %fd225, %fd226;
	ld.shared.f64 	%fd228, [_ZZN3cub18CUB_300001_SM_10006detail6reduce28DeviceReduceSingleTileKernelINS2_10policy_hubIdjN4cuda3std3__44plusIdEEE10Policy1000EPdSC_iS9_ddNS7_10__identityEEEvT0_T1_T2_T3_T4_T6_E12temp_storage+96];
	add.f64 	%fd229, %fd227, %fd228;
	ld.shared.f64 	%fd230, [_ZZN3cub18CUB_300001_SM_10006detail6reduce28DeviceReduceSingleTileKernelINS2_10policy_hubIdjN4cuda3std3__44plusIdEEE10Policy1000EPdSC_iS9_ddNS7_10__identityEEEvT0_T1_T2_T3_T4_T6_E12temp_storage+104];
	add.f64 	%fd231, %fd229, %fd230;
	ld.shared.f64 	%fd232, [_ZZN3cub18CUB_300001_SM_10006detail6reduce28DeviceReduceSingleTileKernelINS2_10policy_hubIdjN4cuda3std3__44plusIdEEE10Policy1000EPdSC_iS9_ddNS7_10__identityEEEvT0_T1_T2_T3_T4_T6_E12temp_storage+112];
	add.f64 	%fd233, %fd231, %fd232;
	ld.shared.f64 	%fd234, [_ZZN3cub18CUB_300001_SM_10006detail6reduce28DeviceReduceSingleTileKernelINS2_10policy_hubIdjN4cuda3std3__44plusIdEEE10Policy1000EPdSC_iS9_ddNS7_10__identityEEEvT0_T1_T2_T3_T4_T6_E12temp_storage+120];
	add.f64 	%fd235, %fd233, %fd234;
	ld.shared.f64 	%fd236, [_ZZN3cub18CUB_300001_SM_10006detail6reduce28DeviceReduceSingleTileKernelINS2_10policy_hubIdjN4cuda3std3__44plusIdEEE10Policy1000EPdSC_iS9_ddNS7_10__identityEEEvT0_T1_T2_T3_T4_T6_E12temp_storage+128];
	add.f64 	%fd237, %fd235, %fd236;
	ld.shared.f64 	%fd238, [_ZZN3cub18CUB_300001_SM_10006detail6reduce28DeviceReduceSingleTileKernelINS2_10policy_hubIdjN4cuda3std3__44plusIdEEE10Policy1000EPdSC_iS9_ddNS7_10__identityEEEvT0_T1_T2_T3_T4_T6_E12temp_storage+136];
	add.f64 	%fd239, %fd237, %fd238;
	ld.shared.f64 	%fd240, [_ZZN3cub18CUB_300001_SM_10006detail6reduce28DeviceReduceSingleTileKernelINS2_10policy_hubIdjN4cuda3std3__44plusIdEEE10Policy1000EPdSC_iS9_ddNS7_10__identityEEEvT0_T1_T2_T3_T4_T6_E12temp_storage+144];
	add.f64 	%fd241, %fd239, %fd240;
	ld.shared.f64 	%fd242, [_ZZN3cub18CUB_300001_SM_10006detail6reduce28DeviceReduceSingleTileKernelINS2_10policy_hubIdjN4cuda3std3__44plusIdEEE10Policy1000EPdSC_iS9_ddNS7_10__identityEEEvT0_T1_T2_T3_T4_T6_E12temp_storage+152];
	add.f64 	%fd243, %fd241, %fd242;
	ld.shared.f64 	%fd244, [_ZZN3cub18CUB_300001_SM_10006detail6reduce28DeviceReduceSingleTileKernelINS2_10policy_hubIdjN4cuda3std3__44plusIdEEE10Policy1000EPdSC_iS9_ddNS7_10__identityEEEvT0_T1_T2_T3_T4_T6_E12temp_storage+160];
	add.f64 	%fd245, %fd243, %fd244;
	ld.shared.f64 	%fd246, [_ZZN3cub18CUB_300001_SM_10006detail6reduce28DeviceReduceSingleTileKernelINS2_10policy_hubIdjN4cuda3std3__44plusIdEEE10Policy1000EPdSC_iS9_ddNS7_10__identityEEEvT0_T1_T2_T3_T4_T6_E12temp_storage+168];
	add.f64 	%fd247, %fd245, %fd246;
	ld.shared.f64 	%fd248, [_ZZN3cub18CUB_300001_SM_10006detail6reduce28DeviceReduceSingleTileKernelINS2_10policy_hubIdjN4cuda3std3__44plusIdEEE10Policy1000EPdSC_iS9_ddNS7_10__identityEEEvT0_T1_T2_T3_T4_T6_E12temp_storage+176];
	add.f64 	%fd263, %fd247, %fd248;
	bra.uni 	$L__BB6_37;
$L__BB6_17:
	// begin inline asm
	mov.u32 %r106, %laneid;
	// end inline asm
	and.b32  	%r157, %r1, 992;
	add.s32 	%r158, %r157, 32;
	setp.gt.s32 	%p26, %r158, %r36;
	not.b32 	%r159, %r157;
	add.s32 	%r160, %r36, %r159;
	selp.b32 	%r155, %r160, 31, %p26;
	mov.b64 	%rd87, %fd255;
	mov.b64 	{%r108, %r113}, %rd87;
	mov.b32 	%r114, 1;
	mov.b32 	%r156, -1;
	// begin inline asm
	shfl.sync.down.b32 %r107, %r108, %r114, %r155, %r156;
	// end inline asm
	// begin inline asm
	shfl.sync.down.b32 %r112, %r113, %r114, %r155, %r156;
	// end inline asm
	mov.b64 	%rd88, {%r107, %r112};
	mov.b64 	%fd129, %rd88;
	setp.lt.s32 	%p27, %r106, %r155;
	add.f64 	%fd130, %fd255, %fd129;
	selp.f64 	%fd131, %fd130, %fd255, %p27;
	mov.b64 	%rd89, %fd131;
	mov.b64 	{%r118, %r123}, %rd89;
	mov.b32 	%r124, 2;
	// begin inline asm
	shfl.sync.down.b32 %r117, %r118, %r124, %r155, %r156;
	// end inline asm
	// begin inline asm
	shfl.sync.down.b32 %r122, %r123, %r124, %r155, %r156;
	// end inline asm
	mov.b64 	%rd90, {%r117, %r122};
	mov.b64 	%fd132, %rd90;
	add.s32 	%r161, %r106, 2;
	setp.gt.s32 	%p28, %r161, %r155;
	add.f64 	%fd133, %fd131, %fd132;
	selp.f64 	%fd134, %fd131, %fd133, %p28;
	mov.b64 	%rd91, %fd134;
	mov.b64 	{%r128, %r133}, %rd91;
	mov.b32 	%r134, 4;
	// begin inline asm
	shfl.sync.down.b32 %r127, %r128, %r134, %r155, %r156;
	// end inline asm
	// begin inline asm
	shfl.sync.down.b32 %r132, %r133, %r134, %r155, %r156;
	// end inline asm
	mov.b64 	%rd92, {%r127, %r132};
	mov.b64 	%fd135, %rd92;
	add.s32 	%r162, %r106, 4;
	setp.gt.s32 	%p29, %r162, %r155;
	add.f64 	%fd136, %fd134, %fd135;
	selp.f64 	%fd137, %fd134, %fd136, %p29;
	mov.b64 	%rd93, %fd137;
	mov.b64 	{%r138, %r143}, %rd93;
	mov.b32 	%r144, 8;
	// begin inline asm
	shfl.sync.down.b32 %r137, %r138, %r144, %r155, %r156;
	// end inline asm
	// begin inline asm
	shfl.sync.down.b32 %r142, %r143, %r144, %r155, %r156;
	// end inline asm
	mov.b64 	%rd94, {%r137, %r142};
	mov.b64 	%fd138, %rd94;
	add.s32 	%r163, %r106, 8;
	setp.gt.s32 	%p30, %r163, %r155;
	add.f64 	%fd139, %fd137, %fd138;
	selp.f64 	%fd140, %fd137, %fd139, %p30;
	mov.b64 	%rd95, %fd140;
	mov.b64 	{%r148, %r153}, %rd95;
	mov.b32 	%r154, 16;
	// begin inline asm
	shfl.sync.down.b32 %r147, %r148, %r154, %r155, %r156;
	// end inline asm
	// begin inline asm
	shfl.sync.down.b32 %r152, %r153, %r154, %r155, %r156;
	// end inline asm
	mov.b64 	%rd96, {%r147, %r152};
	mov.b64 	%fd141, %rd96;
	add.s32 	%r164, %r106, 16;
	setp.gt.s32 	%p31, %r164, %r155;
	add.f64 	%fd142, %fd140, %fd141;
	selp.f64 	%fd263, %fd140, %fd142, %p31;
	setp.ne.s32 	%p32, %r106, 0;
	@%p32 bra 	$L__BB6_19;
	shr.u32 	%r165, %r1, 2;
	and.b32  	%r166, %r165, 248;
	mov.u32 	%r167, _ZZN3cub18CUB_300001_SM_10006detail6reduce28DeviceReduceSingleTileKernelINS2_10policy_hubIdjN4cuda3std3__44plusIdEEE10Policy1000EPdSC_iS9_ddNS7_10__identityEEEvT0_T1_T2_T3_T4_T6_E12temp_storage;
	add.s32 	%r168, %r167, %r166;
	st.shared.f64 	[%r168+24], %fd263;
$L__BB6_19:
	bar.sync 	0;
	setp.ne.s32 	%p33, %r1, 0;
	@%p33 bra 	$L__BB6_37;
	setp.gt.s32 	%p34, %r36, 32;
	ld.shared.f64 	%fd143, [_ZZN3cub18CUB_300001_SM_10006detail6reduce28DeviceReduceSingleTileKernelINS2_10policy_hubIdjN4cuda3std3__44plusIdEEE10Policy1000EPdSC_iS9_ddNS7_10__identityEEEvT0_T1_T2_T3_T4_T6_E12temp_storage+32];
	add.f64 	%fd144, %fd263, %fd143;
	selp.f64 	%fd145, %fd144, %fd263, %p34;
	setp.gt.s32 	%p35, %r36, 64;
	ld.shared.f64 	%fd146, [_ZZN3cub18CUB_300001_SM_10006detail6reduce28DeviceReduceSingleTileKernelINS2_10policy_hubIdjN4cuda3std3__44plusIdEEE10Policy1000EPdSC_iS9_ddNS7_10__identityEEEvT0_T1_T2_T3_T4_T6_E12temp_storage+40];
	add.f64 	%fd147, %fd146, %fd145;
	selp.f64 	%fd148, %fd147, %fd145, %p35;
	setp.gt.s32 	%p36, %r36, 96;
	ld.shared.f64 	%fd149, [_ZZN3cub18CUB_300001_SM_10006detail6reduce28DeviceReduceSingleTileKernelINS2_10policy_hubIdjN4cuda3std3__44plusIdEEE10Policy1000EPdSC_iS9_ddNS7_10__identityEEEvT0_T1_T2_T3_T4_T6_E12temp_storage+48];
	add.f64 	%fd150, %fd149, %fd148;
	selp.f64 	%fd151, %fd150, %fd148, %p36;
	setp.gt.s32 	%p37, %r36, 128;
	ld.shared.f64 	%fd152, [_ZZN3cub18CUB_300001_SM_10006detail6reduce28DeviceReduceSingleTileKernelINS2_10policy_hubIdjN4cuda3std3__44plusIdEEE10Policy1000EPdSC_iS9_ddNS7_10__identityEEEvT0_T1_T2_T3_T4_T6_E12temp_storage+56];
	add.f64 	%fd153, %fd152, %fd151;
	selp.f64 	%fd154, %fd153, %fd151, %p37;
	setp.gt.s32 	%p38, %r36, 160;
	ld.shared.f64 	%fd155, [_ZZN3cub18CUB_300001_SM_10006detail6reduce28DeviceReduceSingleTileKernelINS2_10policy_hubIdjN4cuda3std3__44plusIdEEE10Policy1000EPdSC_iS9_ddNS7_10__identityEEEvT0_T1_T2_T3_T4_T6_E12temp_storage+64];
	add.f64 	%fd156, %fd155, %fd154;
	selp.f64 	%fd157, %fd156, %fd154, %p38;
	setp.gt.s32 	%p39, %r36, 192;
	ld.shared.f64 	%fd158, [_ZZN3cub18CUB_300001_SM_10006detail6reduce28DeviceReduceSingleTileKernelINS2_10policy_hubIdjN4cuda3std3__44plusIdEEE10Policy1000EPdSC_iS9_ddNS7_10__identityEEEvT0_T1_T2_T3_T4_T6_E12temp_storage+72];
	add.f64 	%fd159, %fd158, %fd157;
	selp.f64 	%fd160, %fd159, %fd157, %p39;
	setp.gt.s32 	%p40, %r36, 224;
	ld.shared.f64 	%fd161, [_ZZN3cub18CUB_300001_SM_10006detail6reduce28DeviceReduceSingleTileKernelINS2_10policy_hubIdjN4cuda3std3__44plusIdEEE10Policy1000EPdSC_iS9_ddNS7_10__identityEEEvT0_T1_T2_T3_T4_T6_E12temp_storage+80];
	add.f64 	%fd162, %fd161, %fd160;
	selp.f64 	%fd163, %fd162, %fd160, %p40;
	setp.gt.s32 	%p41, %r36, 256;
	ld.shared.f64 	%fd164, [_ZZN3cub18CUB_300001_SM_10006detail6reduce28DeviceReduceSingleTileKernelINS2_10policy_hubIdjN4cuda3std3__44plusIdEEE10Policy1000EPdSC_iS9_ddNS7_10__identityEEEvT0_T1_T2_T3_T4_T6_E12temp_storage+88];
	add.f64 	%fd165, %fd164, %fd163;
	selp.f64 	%fd166, %fd165, %fd163, %p41;
	setp.gt.s32 	%p42, %r36, 288;
	ld.shared.f64 	%fd167, [_ZZN3cub18CUB_300001_SM_10006detail6reduce28DeviceReduceSingleTileKernelINS2_10policy_hubIdjN4cuda3std3__44plusIdEEE10Policy1000EPdSC_iS9_ddNS7_10__identityEEEvT0_T1_T2_T3_T4_T6_E12temp_storage+96];
	add.f64 	%fd168, %fd167, %fd166;
	selp.f64 	%fd169, %fd168, %fd166, %p42;
	setp.gt.s32 	%p43, %r36, 320;
	ld.shared.f64 	%fd170, [_ZZN3cub18CUB_300001_SM_10006detail6reduce28DeviceReduceSingleTileKernelINS2_10policy_hubIdjN4cuda3std3__44plusIdEEE10Policy1000EPdSC_iS9_ddNS7_10__identityEEEvT0_T1_T2_T3_T4_T6_E12temp_storage+104];
	add.f64 	%fd171, %fd170, %fd169;
	selp.f64 	%fd172, %fd171, %fd169, %p43;
	setp.gt.s32 	%p44, %r36, 352;
	ld.shared.f64 	%fd173, [_ZZN3cub18CUB_300001_SM_10006detail6reduce28DeviceReduceSingleTileKernelINS2_10policy_hubIdjN4cuda3std3__44plusIdEEE10Policy1000EPdSC_iS9_ddNS7_10__identityEEEvT0_T1_T2_T3_T4_T6_E12temp_storage+112];
	add.f64 	%fd174, %fd173, %fd172;
	selp.f64 	%fd175, %fd174, %fd172, %p44;
	setp.gt.s32 	%p45, %r36, 384;
	ld.shared.f64 	%fd176, [_ZZN3cub18CUB_300001_SM_10006detail6reduce28DeviceReduceSingleTileKernelINS2_10policy_hubIdjN4cuda3std3__44plusIdEEE10Policy1000EPdSC_iS9_ddNS7_10__identityEEEvT0_T1_T2_T3_T4_T6_E12temp_storage+120];
	add.f64 	%fd177, %fd176, %fd175;
	selp.f64 	%fd178, %fd177, %fd175, %p45;
	setp.gt.s32 	%p46, %r36, 416;
	ld.shared.f64 	%fd179, [_ZZN3cub18CUB_300001_SM_10006detail6reduce28DeviceReduceSingleTileKernelINS2_10policy_hubIdjN4cuda3std3__44plusIdEEE10Policy1000EPdSC_iS9_ddNS7_10__identityEEEvT0_T1_T2_T3_T4_T6_E12temp_storage+128];
	add.f64 	%fd180, %fd179, %fd178;
	selp.f64 	%fd181, %fd180, %fd178, %p46;
	setp.gt.s32 	%p47, %r36, 448;
	ld.shared.f64 	%fd182, [_ZZN3cub18CUB_300001_SM_10006detail6reduce28DeviceReduceSingleTileKernelINS2_10policy_hubIdjN4cuda3std3__44plusIdEEE10Policy1000EPdSC_iS9_ddNS7_10__identityEEEvT0_T1_T2_T3_T4_T6_E12temp_storage+136];
	add.f64 	%fd183, %fd182, %fd181;
	selp.f64 	%fd184, %fd183, %fd181, %p47;
	setp.gt.s32 	%p48, %r36, 480;
	ld.shared.f64 	%fd185, [_ZZN3cub18CUB_300001_SM_10006detail6reduce28DeviceReduceSingleTileKernelINS2_10policy_hubIdjN4cuda3std3__44plusIdEEE10Policy1000EPdSC_iS9_ddNS7_10__identityEEEvT0_T1_T2_T3_T4_T6_E12temp_storage+144];
	add.f64 	%fd186, %fd185, %fd184;
	selp.f64 	%fd187, %fd186, %fd184, %p48;
	setp.gt.s32 	%p49, %r36, 512;
	ld.shared.f64 	%fd188, [_ZZN3cub18CUB_300001_SM_10006detail6reduce28DeviceReduceSingleTileKernelINS2_10policy_hubIdjN4cuda3std3__44plusIdEEE10Policy1000EPdSC_iS9_ddNS7_10__identityEEEvT0_T1_T2_T3_T4_T6_E12temp_storage+152];
	add.f64 	%fd189, %fd188, %fd187;
	selp.f64 	%fd190, %fd189, %fd187, %p49;
	setp.gt.s32 	%p50, %r36, 544;
	ld.shared.f64 	%fd191, [_ZZN3cub18CUB_300001_SM_10006detail6reduce28DeviceReduceSingleTileKernelINS2_10policy_hubIdjN4cuda3std3__44plusIdEEE10Policy1000EPdSC_iS9_ddNS7_10__identityEEEvT0_T1_T2_T3_T4_T6_E12temp_storage+160];
	add.f64 	%fd192, %fd191, %fd190;
	selp.f64 	%fd193, %fd192, %fd190, %p50;
	setp.gt.s32 	%p51, %r36, 576;
	ld.shared.f64 	%fd194, [_ZZN3cub18CUB_300001_SM_10006detail6reduce28DeviceReduceSingleTileKernelINS2_10policy_hubIdjN4cuda3std3__44plusIdEEE10Policy1000EPdSC_iS9_ddNS7_10__identityEEEvT0_T1_T2_T3_T4_T6_E12temp_storage+168];
	add.f64 	%fd195, %fd194, %fd193;
	selp.f64 	%fd196, %fd195, %fd193, %p51;
	setp.gt.s32 	%p52, %r36, 608;
	ld.shared.f64 	%fd197, [_ZZN3cub18CUB_300001_SM_10006detail6reduce28DeviceReduceSingleTileKernelINS2_10policy_hubIdjN4cuda3std3__44plusIdEEE10Policy1000EPdSC_iS9_ddNS7_10__identityEEEvT0_T1_T2_T3_T4_T6_E12temp_storage+176];
	add.f64 	%fd198, %fd197, %fd196;
	selp.f64 	%fd263, %fd198, %fd196, %p52;
	bra.uni 	$L__BB6_37;
$L__BB6_21:
	mov.u32 	%r14, %tid.x;
	mul.wide.u32 	%rd27, %r14, 8;
	add.s64 	%rd12, %rd9, %rd27;
	// begin inline asm
	ld.global.nc.u64 %rd11, [%rd12];
	// end inline asm
	mov.b64 	%fd31, %rd11;
	add.s64 	%rd14, %rd12, 5120;
	// begin inline asm
	ld.global.nc.u64 %rd13, [%rd14];
	// end inline asm
	mov.b64 	%fd32, %rd13;
	add.s64 	%rd16, %rd12, 10240;
	// begin inline asm
	ld.global.nc.u64 %rd15, [%rd16];
	// end inline asm
	mov.b64 	%fd33, %rd15;
	add.s64 	%rd18, %rd12, 15360;
	// begin inline asm
	ld.global.nc.u64 %rd17, [%rd18];
	// end inline asm
	mov.b64 	%fd34, %rd17;
	add.s64 	%rd20, %rd12, 20480;
	// begin inline asm
	ld.global.nc.u64 %rd19, [%rd20];
	// end inline asm
	mov.b64 	%fd35, %rd19;
	add.s64 	%rd22, %rd12, 25600;
	// begin inline asm
	ld.global.nc.u64 %rd21, [%rd22];
	// end inline asm
	mov.b64 	%fd36, %rd21;
	add.s64 	%rd24, %rd12, 30720;
	// begin inline asm
	ld.global.nc.u64 %rd23, [%rd24];
	// end inline asm
	mov.b64 	%fd37, %rd23;
	add.s64 	%rd26, %rd12, 35840;
	// begin inline asm
	ld.global.nc.u64 %rd25, [%rd26];
	// end inline asm
	mov.b64 	%fd38, %rd25;
	add.f64 	%fd39, %fd31, %fd32;
	add.f64 	%fd40, %fd39, %fd33;
	add.f64 	%fd41, %fd40, %fd34;
	add.f64 	%fd42, %fd41, %fd35;
	add.f64 	%fd43, %fd42, %fd36;
	add.f64 	%fd44, %fd43, %fd37;
	add.f64 	%fd262, %fd44, %fd38;
	setp.lt.u32 	%p3, %r36, 10240;
	mov.b32 	%r232, 5120;
	@%p3 bra 	$L__BB6_25;
	add.s32 	%r15, %r36, -5120;
	mov.b32 	%r232, 5120;
$L__BB6_23:
	mul.wide.s32 	%rd44, %r232, 8;
	add.s64 	%rd29, %rd12, %rd44;
	// begin inline asm
	ld.global.nc.u64 %rd28, [%rd29];
	// end inline asm
	mov.b64 	%fd45, %rd28;
	add.s64 	%rd31, %rd29, 5120;
	// begin inline asm
	ld.global.nc.u64 %rd30, [%rd31];
	// end inline asm
	mov.b64 	%fd46, %rd30;
	add.s64 	%rd33, %rd29, 10240;
	// begin inline asm
	ld.global.nc.u64 %rd32, [%rd33];
	// end inline asm
	mov.b64 	%fd47, %rd32;
	add.s64 	%rd35, %rd29, 15360;
	// begin inline asm
	ld.global.nc.u64 %rd34, [%rd35];
	// end inline asm
	mov.b64 	%fd48, %rd34;
	add.s64 	%rd37, %rd29, 20480;
	// begin inline asm
	ld.global.nc.u64 %rd36, [%rd37];
	// end inline asm
	mov.b64 	%fd49, %rd36;
	add.s64 	%rd39, %rd29, 25600;
	// begin inline asm
	ld.global.nc.u64 %rd38, [%rd39];
	// end inline asm
	mov.b64 	%fd50, %rd38;
	add.s64 	%rd41, %rd29, 30720;
	// begin inline asm
	ld.global.nc.u64 %rd40, [%rd41];
	// end inline asm
	mov.b64 	%fd51, %rd40;
	add.s64 	%rd43, %rd29, 35840;
	// begin inline asm
	ld.global.nc.u64 %rd42, [%rd43];
	// end inline asm
	mov.b64 	%fd52, %rd42;
	add.f64 	%fd53, %fd262, %fd45;
	add.f64 	%fd54, %fd53, %fd46;
	add.f64 	%fd55, %fd54, %fd47;
	add.f64 	%fd56, %fd55, %fd48;
	add.f64 	%fd57, %fd56, %fd49;
	add.f64 	%fd58, %fd57, %fd50;
	add.f64 	%fd59, %fd58, %fd51;
	add.f64 	%fd262, %fd59, %fd52;
	sub.s32 	%r39, %r36, %r232;
	setp.lt.s32 	%p4, %r39, 5120;
	@%p4 bra 	$L__BB6_33;
	add.s32 	%r232, %r232, 5120;
	setp.le.s32 	%p5, %r232, %r15;
	@%p5 bra 	$L__BB6_23;
$L__BB6_25:
	setp.le.s32 	%p6, %r36, %r232;
	@%p6 bra 	$L__BB6_33;
	sub.s32 	%r19, %r36, %r232;
	setp.ge.s32 	%p7, %r14, %r19;
	@%p7 bra 	$L__BB6_33;
	not.b32 	%r40, %r14;
	add.s32 	%r41, %r36, %r40;
	sub.s32 	%r20, %r41, %r232;
	mul.hi.u32 	%r42, %r20, -858993459;
	shr.u32 	%r43, %r42, 9;
	add.s32 	%r21, %r43, 1;
	and.b32  	%r44, %r43, 3;
	setp.eq.s32 	%p8, %r44, 3;
	mov.u32 	%r236, %r14;
	@%p8 bra 	$L__BB6_30;
	add.s32 	%r234, %r14, %r232;
	and.b32  	%r45, %r21, 3;
	neg.s32 	%r233, %r45;
	mov.u32 	%r236, %r14;
$L__BB6_29:
	.pragma "nounroll";
	mul.wide.u32 	%rd47, %r234, 8;
	add.s64 	%rd46, %rd9, %rd47;
	// begin inline asm
	ld.global.nc.u64 %rd45, [%rd46];
	// end inline asm
	mov.b64 	%fd61, %rd45;
	add.f64 	%fd262, %fd262, %fd61;
	add.s32 	%r236, %r236, 640;
	add.s32 	%r234, %r234, 640;
	add.s32 	%r233, %r233, 1;
	setp.ne.s32 	%p9, %r233, 0;
	@%p9 bra 	$L__BB6_29;
$L__BB6_30:
	setp.lt.u32 	%p10, %r20, 1920;
	@%p10 bra 	$L__BB6_33;
	cvt.u64.u32 	%rd48, %r236;
	cvt.u64.u32 	%rd49, %r232;
	add.s64 	%rd50, %rd48, %rd49;
	shl.b64 	%rd51, %rd50, 3;
	add.s64 	%rd52, %rd51, %rd9;
	add.s64 	%rd108, %rd52, 10240;
	add.s32 	%r237, %r236, %r232;
$L__BB6_32:
	mul.wide.u32 	%rd61, %r237, 8;
	add.s64 	%rd54, %rd9, %rd61;
	// begin inline asm
	ld.global.nc.u64 %rd53, [%rd54];
	// end inline asm
	mov.b64 	%fd62, %rd53;
	add.f64 	%fd63, %fd262, %fd62;
	add.s64 	%rd56, %rd108, -5120;
	// begin inline asm
	ld.global.nc.u64 %rd55, [%rd56];
	// end inline asm
	mov.b64 	%fd64, %rd55;
	add.f64 	%fd65, %fd63, %fd64;
	// begin inline asm
	ld.global.nc.u64 %rd57, [%rd108];
	// end inline asm
	mov.b64 	%fd66, %rd57;
	add.f64 	%fd67, %fd65, %fd66;
	add.s64 	%rd60, %rd108, 5120;
	// begin inline asm
	ld.global.nc.u64 %rd59, [%rd60];
	// end inline asm
	mov.b64 	%fd68, %rd59;
	add.f64 	%fd262, %fd67, %fd68;
	add.s32 	%r236, %r236, 2560;
	add.s64 	%rd108, %rd108, 20480;
	add.s32 	%r237, %r237, 2560;
	setp.lt.s32 	%p11, %r236, %r19;
	@%p11 bra 	$L__BB6_32;
$L__BB6_33:
	// begin inline asm
	mov.u32 %r46, %laneid;
	// end inline asm
	mov.b64 	%rd62, %fd262;
	mov.b64 	{%r48, %r53}, %rd62;
	mov.b32 	%r54, 1;
	mov.b32 	%r95, 31;
	mov.b32 	%r96, -1;
	// begin inline asm
	shfl.sync.down.b32 %r47, %r48, %r54, %r95, %r96;
	// end inline asm
	// begin inline asm
	shfl.sync.down.b32 %r52, %r53, %r54, %r95, %r96;
	// end inline asm
	mov.b64 	%rd63, {%r47, %r52};
	mov.b64 	%fd69, %rd63;
	setp.gt.s32 	%p12, %r46, 30;
	add.f64 	%fd70, %fd262, %fd69;
	selp.f64 	%fd71, %fd262, %fd70, %p12;
	mov.b64 	%rd64, %fd71;
	mov.b64 	{%r58, %r63}, %rd64;
	mov.b32 	%r64, 2;
	// begin inline asm
	shfl.sync.down.b32 %r57, %r58, %r64, %r95, %r96;
	// end inline asm
	// begin inline asm
	shfl.sync.down.b32 %r62, %r63, %r64, %r95, %r96;
	// end inline asm
	mov.b64 	%rd65, {%r57, %r62};
	mov.b64 	%fd72, %rd65;
	setp.gt.s32 	%p13, %r46, 29;
	add.f64 	%fd73, %fd71, %fd72;
	selp.f64 	%fd74, %fd71, %fd73, %p13;
	mov.b64 	%rd66, %fd74;
	mov.b64 	{%r68, %r73}, %rd66;
	mov.b32 	%r74, 4;
	// begin inline asm
	shfl.sync.down.b32 %r67, %r68, %r74, %r95, %r96;
	// end inline asm
	// begin inline asm
	shfl.sync.down.b32 %r72, %r73, %r74, %r95, %r96;
	// end inline asm
	mov.b64 	%rd67, {%r67, %r72};
	mov.b64 	%fd75, %rd67;
	setp.gt.s32 	%p14, %r46, 27;
	add.f64 	%fd76, %fd74, %fd75;
	selp.f64 	%fd77, %fd74, %fd76, %p14;
	mov.b64 	%rd68, %fd77;
	mov.b64 	{%r78, %r83}, %rd68;
	mov.b32 	%r84, 8;
	// begin inline asm
	shfl.sync.down.b32 %r77, %r78, %r84, %r95, %r96;
	// end inline asm
	// begin inline asm
	shfl.sync.down.b32 %r82, %r83, %r84, %r95, %r96;
	// end inline asm
	mov.b64 	%rd69, {%r77, %r82};
	mov.b64 	%fd78, %rd69;
	setp.gt.s32 	%p15, %r46, 23;
	add.f64 	%fd79, %fd77, %fd78;
	selp.f64 	%fd80, %fd77, %fd79, %p15;
	mov.b64 	%rd70, %fd80;
	mov.b64 	{%r88, %r93}, %rd70;
	mov.b32 	%r94, 16;
	// begin inline asm
	shfl.sync.down.b32 %r87, %r88, %r94, %r95, %r96;
	// end inline asm
	// begin inline asm
	shfl.sync.down.b32 %r92, %r93, %r94, %r95, %r96;
	// end inline asm
	mov.b64 	%rd71, {%r87, %r92};
	mov.b64 	%fd81, %rd71;
	setp.gt.s32 	%p16, %r46, 15;
	add.f64 	%fd26, %fd80, %fd81;
	selp.f64 	%fd263, %fd80, %fd26, %p16;
	setp.ne.s32 	%p17, %r46, 0;
	@%p17 bra 	$L__BB6_35;
	shr.u32 	%r97, %r14, 2;
	and.b32  	%r98, %r97, 248;
	mov.u32 	%r99, _ZZN3cub18CUB_300001_SM_10006detail6reduce28DeviceReduceSingleTileKernelINS2_10policy_hubIdjN4cuda3std3__44plusIdEEE10Policy1000EPdSC_iS9_ddNS7_10__identityEEEvT0_T1_T2_T3_T4_T6_E12temp_storage;
	add.s32 	%r100, %r99, %r98;
	st.shared.f64 	[%r100+24], %fd26;
$L__BB6_35:
	bar.sync 	0;
	setp.ne.s32 	%p18, %r14, 0;
	@%p18 bra 	$L__BB6_37;
	ld.shared.f64 	%fd82, [_ZZN3cub18CUB_300001_SM_10006detail6reduce28DeviceReduceSingleTileKernelINS2_10policy_hubIdjN4cuda3std3__44plusIdEEE10Policy1000EPdSC_iS9_ddNS7_10__identityEEEvT0_T1_T2_T3_T4_T6_E12temp_storage+32];
	add.f64 	%fd83, %fd263, %fd82;
	ld.shared.f64 	%fd84, [_ZZN3cub18CUB_300001_SM_10006detail6reduce28DeviceReduceSingleTileKernelINS2_10policy_hubIdjN4cuda3std3__44plusIdEEE10Policy1000EPdSC_iS9_ddNS7_10__identityEEEvT0_T1_T2_T3_T4_T6_E12temp_storage+40];
	add.f64 	%fd85, %fd83, %fd84;
	ld.shared.f64 	%fd86, [_ZZN3cub18CUB_300001_SM_10006detail6reduce28DeviceReduceSingleTileKernelINS2_10policy_hubIdjN4cuda3std3__44plusIdEEE10Policy1000EPdSC_iS9_ddNS7_10__identityEEEvT0_T1_T2_T3_T4_T6_E12temp_storage+48];
	add.f64 	%fd87, %fd85, %fd86;
	ld.shared.f64 	%fd88, [_ZZN3cub18CUB_300001_SM_10006detail6reduce28DeviceReduceSingleTileKernelINS2_10policy_hubIdjN4cuda3std3__44plusIdEEE10Policy1000EPdSC_iS9_ddNS7_10__identityEEEvT0_T1_T2_T3_T4_T6_E12temp_storage+56];
	add.f64 	%fd89, %fd87, %fd88;
	ld.shared.f64 	%fd90, [_ZZN3cub18CUB_300001_SM_10006detail6reduce28DeviceReduceSingleTileKernelINS2_10policy_hubIdjN4cuda3std3__44plusIdEEE10Policy1000EPdSC_iS9_ddNS7_10__identityEEEvT0_T1_T2_T3_T4_T6_E12temp_storage+64];
	add.f64 	%fd91, %fd89, %fd90;
	ld.shared.f64 	%fd92, [_ZZN3cub18CUB_300001_SM_10006detail6reduce28DeviceReduceSingleTileKernelINS2_10policy_hubIdjN4cuda3std3__44plusIdEEE10Policy1000EPdSC_iS9_ddNS7_10__identityEEEvT0_T1_T2_T3_T4_T6_E12temp_storage+72];
	add.f64 	%fd93, %fd91, %fd92;
	ld.shared.f64 	%fd94, [_ZZN3cub18CUB_300001_SM_10006detail6reduce28DeviceReduceSingleTileKernelINS2_10policy_hubIdjN4cuda3std3__44plusIdEEE10Policy1000EPdSC_iS9_ddNS7_10__identityEEEvT0_T1_T2_T3_T4_T6_E12temp_storage+80];
	add.f64 	%fd95, %fd93, %fd94;
	ld.shared.f64 	%fd96, [_ZZN3cub18CUB_300001_SM_10006detail6reduce28DeviceReduceSingleTileKernelINS2_10policy_hubIdjN4cuda3std3__44plusIdEEE10Policy1000EPdSC_iS9_ddNS7_10__identityEEEvT0_T1_T2_T3_T4_T6_E12temp_storage+88];
	add.f64 	%fd97, %fd95, %fd96;
	ld.shared.f64 	%fd98, [_ZZN3cub18CUB_300001_SM_10006detail6reduce28DeviceReduceSingleTileKernelINS2_10policy_hubIdjN4cuda3std3__44plusIdEEE10Policy1000EPdSC_iS9_ddNS7_10__identityEEEvT0_T1_T2_T3_T4_T6_E12temp_storage+96];
	add.f64 	%fd99, %fd97, %fd98;
	ld.shared.f64 	%fd100, [_ZZN3cub18CUB_300001_SM_10006detail6reduce28DeviceReduceSingleTileKernelINS2_10policy_hubIdjN4cuda3std3__44plusIdEEE10Policy1000EPdSC_iS9_ddNS7_10__identityEEEvT0_T1_T2_T3_T4_T6_E12temp_storage+104];
	add.f64 	%fd101, %fd99, %fd100;
	ld.shared.f64 	%fd102, [_ZZN3cub18CUB_300001_SM_10006detail6reduce28DeviceReduceSingleTileKernelINS2_10policy_hubIdjN4cuda3std3__44plusIdEEE10Policy1000EPdSC_iS9_ddNS7_10__identityEEEvT0_T1_T2_T3_T4_T6_E12temp_storage+112];
	add.f64 	%fd103, %fd101, %fd102;
	ld.shared.f64 	%fd104, [_ZZN3cub18CUB_300001_SM_10006detail6reduce28DeviceReduceSingleTileKernelINS2_10policy_hubIdjN4cuda3std3__44plusIdEEE10Policy1000EPdSC_iS9_ddNS7_10__identityEEEvT0_T1_T2_T3_T4_T6_E12temp_storage+120];
	add.f64 	%fd105, %fd103, %fd104;
	ld.shared.f64 	%fd106, [_ZZN3cub18CUB_300001_SM_10006detail6reduce28DeviceReduceSingleTileKernelINS2_10policy_hubIdjN4cuda3std3__44plusIdEEE10Policy1000EPdSC_iS9_ddNS7_10__identityEEEvT0_T1_T2_T3_T4_T6_E12temp_storage+128];
	add.f64 	%fd107, %fd105, %fd106;
	ld.shared.f64 	%fd108, [_ZZN3cub18CUB_300001_SM_10006detail6reduce28DeviceReduceSingleTileKernelINS2_10policy_hubIdjN4cuda3std3__44plusIdEEE10Policy1000EPdSC_iS9_ddNS7_10__identityEEEvT0_T1_T2_T3_T4_T6_E12temp_storage+136];
	add.f64 	%fd109, %fd107, %fd108;
	ld.shared.f64 	%fd110, [_ZZN3cub18CUB_300001_SM_10006detail6reduce28DeviceReduceSingleTileKernelINS2_10policy_hubIdjN4cuda3std3__44plusIdEEE10Policy1000EPdSC_iS9_ddNS7_10__identityEEEvT0_T1_T2_T3_T4_T6_E12temp_storage+144];
	add.f64 	%fd111, %fd109, %fd110;
	ld.shared.f64 	%fd112, [_ZZN3cub18CUB_300001_SM_10006detail6reduce28DeviceReduceSingleTileKernelINS2_10policy_hubIdjN4cuda3std3__44plusIdEEE10Policy1000EPdSC_iS9_ddNS7_10__identityEEEvT0_T1_T2_T3_T4_T6_E12temp_storage+152];
	add.f64 	%fd113, %fd111, %fd112;
	ld.shared.f64 	%fd114, [_ZZN3cub18CUB_300001_SM_10006detail6reduce28DeviceReduceSingleTileKernelINS2_10policy_hubIdjN4cuda3std3__44plusIdEEE10Policy1000EPdSC_iS9_ddNS7_10__identityEEEvT0_T1_T2_T3_T4_T6_E12temp_storage+160];
	add.f64 	%fd115, %fd113, %fd114;
	ld.shared.f64 	%fd116, [_ZZN3cub18CUB_300001_SM_10006detail6reduce28DeviceReduceSingleTileKernelINS2_10policy_hubIdjN4cuda3std3__44plusIdEEE10Policy1000EPdSC_iS9_ddNS7_10__identityEEEvT0_T1_T2_T3_T4_T6_E12temp_storage+168];
	add.f64 	%fd117, %fd115, %fd116;
	ld.shared.f64 	%fd118, [_ZZN3cub18CUB_300001_SM_10006detail6reduce28DeviceReduceSingleTileKernelINS2_10policy_hubIdjN4cuda3std3__44plusIdEEE10Policy1000EPdSC_iS9_ddNS7_10__identityEEEvT0_T1_T2_T3_T4_T6_E12temp_storage+176];
	add.f64 	%fd263, %fd117, %fd118;
$L__BB6_37:
	mov.u32 	%r224, %tid.x;
	setp.ne.s32 	%p60, %r224, 0;
	@%p60 bra 	$L__BB6_39;
	add.f64 	%fd249, %fd30, %fd263;
	st.global.f64 	[%rd1], %fd249;
$L__BB6_39:
	ret;

}
	// .globl	_ZN3cub18CUB_300001_SM_10006detail6reduce28DeviceReduceSingleTileKernelINS2_10policy_hubIdyN4cuda3std3__44plusIdEEE10Policy1000EN6thrust24THRUST_300001_SM_1000_NS6detail15normal_iteratorINSD_10device_ptrIdEEEEPdyS9_ddNS7_10__identityEEEvT0_T1_T2_T3_T4_T6_
.visible .entry _ZN3cub18CUB_300001_SM_10006detail6reduce28DeviceReduceSingleTileKernelINS2_10policy_hubIdyN4cuda3std3__44plusIdEEE10Policy1000EN6thrust24THRUST_300001_SM_1000_NS6detail15normal_iteratorINSD_10device_ptrIdEEEEPdyS9_ddNS7_10__identityEEEvT0_T1_T2_T3_T4_T6_(
	.param .align 8 .b8 _ZN3cub18CUB_300001_SM_10006detail6reduce28DeviceReduceSingleTileKernelINS2_10policy_hubIdyN4cuda3std3__44plusIdEEE10Policy1000EN6thrust24THRUST_300001_SM_1000_NS6detail15normal_iteratorINSD_10device_ptrIdEEEEPdyS9_ddNS7_10__identityEEEvT0_T1_T2_T3_T4_T6__param_0[8],
	.param .u64 .ptr .align 1 _ZN3cub18CUB_300001_SM_10006detail6reduce28DeviceReduceSingleTileKernelINS2_10policy_hubIdyN4cuda3std3__44plusIdEEE10Policy1000EN6thrust24THRUST_300001_SM_1000_NS6detail15normal_iteratorINSD_10device_ptrIdEEEEPdyS9_ddNS7_10__identityEEEvT0_T1_T2_T3_T4_T6__param_1,
	.param .u64 _ZN3cub18CUB_300001_SM_10006detail6reduce28DeviceReduceSingleTileKernelINS2_10policy_hubIdyN4cuda3std3__44plusIdEEE10Policy1000EN6thrust24THRUST_300001_SM_1000_NS6detail15normal_iteratorINSD_10device_ptrIdEEEEPdyS9_ddNS7_10__identityEEEvT0_T1_T2_T3_T4_T6__param_2,
	.param .align 1 .b8 _ZN3cub18CUB_300001_SM_10006detail6reduce28DeviceReduceSingleTileKernelINS2_10policy_hubIdyN4cuda3std3__44plusIdEEE10Policy1000EN6thrust24THRUST_300001_SM_1000_NS6detail15normal_iteratorINSD_10device_ptrIdEEEEPdyS9_ddNS7_10__identityEEEvT0_T1_T2_T3_T4_T6__param_3[1],
	.param .f64 _ZN3cub18CUB_300001_SM_10006detail6reduce28DeviceReduceSingleTileKernelINS2_10policy_hubIdyN4cuda3std3__44plusIdEEE10Policy1000EN6thrust24THRUST_300001_SM_1000_NS6detail15normal_iteratorINSD_10device_ptrIdEEEEPdyS9_ddNS7_10__identityEEEvT0_T1_T2_T3_T4_T6__param_4,
	.param .align 1 .b8 _ZN3cub18CUB_300001_SM_10006detail6reduce28DeviceReduceSingleTileKernelINS2_10policy_hubIdyN4cuda3std3__44plusIdEEE10Policy1000EN6thrust24THRUST_300001_SM_1000_NS6detail15normal_iteratorINSD_10device_ptrIdEEEEPdyS9_ddNS7_10__identityEEEvT0_T1_T2_T3_T4_T6__param_5[1]
)
.maxntid 512
.minnctapersm 1
{
	.reg .pred 	%p<67>;
	.reg .b32 	%r<246>;
	.reg .b64 	%rd<86>;
	.reg .b64 	%fd<348>;
	// demoted variable
	.shared .align 8 .b8 _ZZN3cub18CUB_300001_SM_10006detail6reduce28DeviceReduceSingleTileKernelINS2_10policy_hubIdyN4cuda3std3__44plusIdEEE10Policy1000EN6thrust24THRUST_300001_SM_1000_NS6detail15normal_iteratorINSD_10device_ptrIdEEEEPdyS9_ddNS7_10__identityEEEvT0_T1_T2_T3_T4_T6_E12temp_storage[152];
	ld.param.u64 	%rd18, [_ZN3cub18CUB_300001_SM_10006detail6reduce28DeviceReduceSingleTileKernelINS2_10policy_hubIdyN4cuda3std3__44plusIdEEE10Policy1000EN6thrust24THRUST_300001_SM_1000_NS6detail15normal_iteratorINSD_10device_ptrIdEEEEPdyS9_ddNS7_10__identityEEEvT0_T1_T2_T3_T4_T6__param_0];
	ld.param.u64 	%rd20, [_ZN3cub18CUB_300001_SM_10006detail6reduce28DeviceReduceSingleTileKernelINS2_10policy_hubIdyN4cuda3std3__44plusIdEEE10Policy1000EN6thrust24THRUST_300001_SM_1000_NS6detail15normal_iteratorINSD_10device_ptrIdEEEEPdyS9_ddNS7_10__identityEEEvT0_T1_T2_T3_T4_T6__param_1];
	ld.param.u64 	%rd19, [_ZN3cub18CUB_300001_SM_10006detail6reduce28DeviceReduceSingleTileKernelINS2_10policy_hubIdyN4cuda3std3__44plusIdEEE10Policy1000EN6thrust24THRUST_300001_SM_1000_NS6detail15normal_iteratorINSD_10device_ptrIdEEEEPdyS9_ddNS7_10__identityEEEvT0_T1_T2_T3_T4_T6__param_2];
	ld.param.f64 	%fd42, [_ZN3cub18CUB_300001_SM_10006detail6reduce28DeviceReduceSingleTileKernelINS2_10policy_hubIdyN4cuda3std3__44plusIdEEE10Policy1000EN6thrust24THRUST_300001_SM_1000_NS6detail15normal_iteratorINSD_10device_ptrIdEEEEPdyS9_ddNS7_10__identityEEEvT0_T1_T2_T3_T4_T6__param_4];
	cvta.to.global.u64 	%rd1, %rd20;
	setp.ne.s64 	%p1, %rd19, 0;
	@%p1 bra 	$L__BB7_3;
	mov.u32 	%r231, %tid.x;
	setp.ne.s32 	%p66, %r231, 0;
	@%p66 bra 	$L__BB7_51;
	st.global.f64 	[%rd1], %fd42;
	bra.uni 	$L__BB7_51;
$L__BB7_3:
	cvta.to.global.u64 	%rd2, %rd18;
	setp.gt.u64 	%p2, %rd19, 3583;
	@%p2 bra 	$L__BB7_28;
	cvt.u32.u64 	%r1, %rd19;
	mov.u32 	%r2, %tid.x;
	setp.ge.u32 	%p24, %r2, %r1;
	mov.f64 	%fd335, 0d0000000000000000;
	mov.u32 	%r235, %r2;
	@%p24 bra 	$L__BB7_6;
	mul.wide.u32 	%rd51, %r2, 8;
	add.s64 	%rd52, %rd2, %rd51;
	ld.global.f64 	%fd335, [%rd52];
	add.s32 	%r235, %r2, 512;
$L__BB7_6:
	setp.ge.u32 	%p25, %r235, %r1;
	@%p25 bra 	$L__BB7_19;
	not.b32 	%r108, %r235;
	add.s32 	%r109, %r108, %r1;
	shr.u32 	%r110, %r109, 9;
	add.s32 	%r5, %r110, 1;
	and.b32  	%r6, %r5, 15;
	setp.lt.u32 	%p26, %r109, 7680;
	@%p26 bra 	$L__BB7_10;
	and.b32  	%r111, %r5, 16777200;
	neg.s32 	%r233, %r111;
	mul.wide.u32 	%rd53, %r235, 8;
	add.s64 	%rd54, %rd53, %rd2;
	add.s64 	%rd81, %rd54, 32768;
$L__BB7_9:
	.pragma "nounroll";
	ld.global.f64 	%fd169, [%rd81+-32768];
	add.f64 	%fd170, %fd335, %fd169;
	ld.global.f64 	%fd171, [%rd81+-28672];
	add.f64 	%fd172, %fd170, %fd171;
	ld.global.f64 	%fd173, [%rd81+-24576];
	add.f64 	%fd174, %fd172, %fd173;
	ld.global.f64 	%fd175, [%rd81+-20480];
	add.f64 	%fd176, %fd174, %fd175;
	ld.global.f64 	%fd177, [%rd81+-16384];
	add.f64 	%fd178, %fd176, %fd177;
	ld.global.f64 	%fd179, [%rd81+-12288];
	add.f64 	%fd180, %fd178, %fd179;
	ld.global.f64 	%fd181, [%rd81+-8192];
	add.f64 	%fd182, %fd180, %fd181;
	ld.global.f64 	%fd183, [%rd81+-4096];
	add.f64 	%fd184, %fd182, %fd183;
	ld.global.f64 	%fd185, [%rd81];
	add.f64 	%fd186, %fd184, %fd185;
	ld.global.f64 	%fd187, [%rd81+4096];
	add.f64 	%fd188, %fd186, %fd187;
	ld.global.f64 	%fd189, [%rd81+8192];
	add.f64 	%fd190, %fd188, %fd189;
	ld.global.f64 	%fd191, [%rd81+12288];
	add.f64 	%fd192, %fd190, %fd191;
	ld.global.f64 	%fd193, [%rd81+16384];
	add.f64 	%fd194, %fd192, %fd193;
	ld.global.f64 	%fd195, [%rd81+20480];
	add.f64 	%fd196, %fd194, %fd195;
	ld.global.f64 	%fd197, [%rd81+24576];
	add.f64 	%fd198, %fd196, %fd197;
	ld.global.f64 	%fd199, [%rd81+28672];
	add.f64 	%fd335, %fd198, %fd199;
	add.s32 	%r235, %r235, 8192;
	add.s32 	%r233, %r233, 16;
	add.s64 	%rd81, %rd81, 65536;
	setp.ne.s32 	%p27, %r233, 0;
	@%p27 bra 	$L__BB7_9;
$L__BB7_10:
	setp.eq.s32 	%p28, %r6, 0;
	@%p28 bra 	$L__BB7_19;
	and.b32  	%r13, %r5, 7;
	setp.lt.u32 	%p29, %r6, 8;
	@%p29 bra 	$L__BB7_13;
	mul.wide.s32 	%rd55, %r235, 8;
	add.s64 	%rd56, %rd2, %rd55;
	ld.global.f64 	%fd201, [%rd56];
	add.f64 	%fd202, %fd335, %fd201;
	ld.global.f64 	%fd203, [%rd56+4096];
	add.f64 	%fd204, %fd202, %fd203;
	ld.global.f64 	%fd205, [%rd56+8192];
	add.f64 	%fd206, %fd204, %fd205;
	ld.global.f64 	%fd207, [%rd56+12288];
	add.f64 	%fd208, %fd206, %fd207;
	ld.global.f64 	%fd209, [%rd56+16384];
	add.f64 	%fd210, %fd208, %fd209;
	ld.global.f64 	%fd211, [%rd56+20480];
	add.f64 	%fd212, %fd210, %fd211;
	ld.global.f64 	%fd213, [%rd56+24576];
	add.f64 	%fd214, %fd212, %fd213;
	ld.global.f64 	%fd215, [%rd56+28672];
	add.f64 	%fd335, %fd214, %fd215;
	add.s32 	%r235, %r235, 4096;
$L__BB7_13:
	setp.eq.s32 	%p30, %r13, 0;
	@%p30 bra 	$L__BB7_19;
	and.b32  	%r16, %r5, 3;
	setp.lt.u32 	%p31, %r13, 4;
	@%p31 bra 	$L__BB7_16;
	mul.wide.s32 	%rd57, %r235, 8;
	add.s64 	%rd58, %rd2, %rd57;
	ld.global.f64 	%fd217, [%rd58];
	add.f64 	%fd218, %fd335, %fd217;
	ld.global.f64 	%fd219, [%rd58+4096];
	add.f64 	%fd220, %fd218, %fd219;
	ld.global.f64 	%fd221, [%rd58+8192];
	add.f64 	%fd222, %fd220, %fd221;
	ld.global.f64 	%fd223, [%rd58+12288];
	add.f64 	%fd335, %fd222, %fd223;
	add.s32 	%r235, %r235, 2048;
$L__BB7_16:
	setp.eq.s32 	%p32, %r16, 0;
	@%p32 bra 	$L__BB7_19;
	neg.s32 	%r238, %r16;
$L__BB7_18:
	.pragma "nounroll";
	mul.wide.s32 	%rd59, %r235, 8;
	add.s64 	%rd60, %rd2, %rd59;
	ld.global.f64 	%fd224, [%rd60];
	add.f64 	%fd335, %fd335, %fd224;
	add.s32 	%r235, %r235, 512;
	add.s32 	%r238, %r238, 1;
	setp.ne.s32 	%p33, %r238, 0;
	@%p33 bra 	$L__BB7_18;
$L__BB7_19:
	setp.lt.u64 	%p34, %rd19, 512;
	@%p34 bra 	$L__BB7_24;
	// begin inline asm
	mov.u32 %r175, %laneid;
	// end inline asm
	mov.b64 	%rd71, %fd335;
	mov.b64 	{%r177, %r182}, %rd71;
	mov.b32 	%r183, 1;
	mov.b32 	%r224, 31;
	mov.b32 	%r225, -1;
	// begin inline asm
	shfl.sync.down.b32 %r176, %r177, %r183, %r224, %r225;
	// end inline asm
	// begin inline asm
	shfl.sync.down.b32 %r181, %r182, %r183, %r224, %r225;
	// end inline asm
	mov.b64 	%rd72, {%r176, %r181};
	mov.b64 	%fd283, %rd72;
	setp.gt.s32 	%p58, %r175, 30;
	add.f64 	%fd284, %fd335, %fd283;
	selp.f64 	%fd285, %fd335, %fd284, %p58;
	mov.b64 	%rd73, %fd285;
	mov.b64 	{%r187, %r192}, %rd73;
	mov.b32 	%r193, 2;
	// begin inline asm
	shfl.sync.down.b32 %r186, %r187, %r193, %r224, %r225;
	// end inline asm
	// begin inline asm
	shfl.sync.down.b32 %r191, %r192, %r193, %r224, %r225;
	// end inline asm
	mov.b64 	%rd74, {%r186, %r191};
	mov.b64 	%fd286, %rd74;
	setp.gt.s32 	%p59, %r175, 29;
	add.f64 	%fd287, %fd285, %fd286;
	selp.f64 	%fd288, %fd285, %fd287, %p59;
	mov.b64 	%rd75, %fd288;
	mov.b64 	{%r197, %r202}, %rd75;
	mov.b32 	%r203, 4;
	// begin inline asm
	shfl.sync.down.b32 %r196, %r197, %r203, %r224, %r225;
	// end inline asm
	// begin inline asm
	shfl.sync.down.b32 %r201, %r202, %r203, %r224, %r225;
	// end inline asm
	mov.b64 	%rd76, {%r196, %r201};
	mov.b64 	%fd289, %rd76;
	setp.gt.s32 	%p60, %r175, 27;
	add.f64 	%fd290, %fd288, %fd289;
	selp.f64 	%fd291, %fd288, %fd290, %p60;
	mov.b64 	%rd77, %fd291;
	mov.b64 	{%r207, %r212}, %rd77;
	mov.b32 	%r213, 8;
	// begin inline asm
	shfl.sync.down.b32 %r206, %r207, %r213, %r224, %r225;
	// end inline asm
	// begin inline asm
	shfl.sync.down.b32 %r211, %r212, %r213, %r224, %r225;
	// end inline asm
	mov.b64 	%rd78, {%r206, %r211};
	mov.b64 	%fd292, %rd78;
	setp.gt.s32 	%p61, %r175, 23;
	add.f64 	%fd293, %fd291, %fd292;
	selp.f64 	%fd294, %fd291, %fd293, %p61;
	mov.b64 	%rd79, %fd294;
	mov.b64 	{%r217, %r222}, %rd79;
	mov.b32 	%r223, 16;
	// begin inline asm
	shfl.sync.down.b32 %r216, %r217, %r223, %r224, %r225;
	// end inline asm
	// begin inline asm
	shfl.sync.down.b32 %r221, %r222, %r223, %r224, %r225;
	// end inline asm
	mov.b64 	%rd80, {%r216, %r221};
	mov.b64 	%fd295, %rd80;
	setp.gt.s32 	%p62, %r175, 15;
	add.f64 	%fd16, %fd294, %fd295;
	selp.f64 	%fd347, %fd294, %fd16, %p62;
	setp.ne.s32 	%p63, %r175, 0;
	@%p63 bra 	$L__BB7_22;
	shr.u32 	%r226, %r2, 2;
	and.b32  	%r227, %r226, 248;
	mov.u32 	%r228, _ZZN3cub18CUB_300001_SM_10006detail6reduce28DeviceReduceSingleTileKernelINS2_10policy_hubIdyN4cuda3std3__44plusIdEEE10Policy1000EN6thrust24THRUST_300001_SM_1000_NS6detail15normal_iteratorINSD_10device_ptrIdEEEEPdyS9_ddNS7_10__identityEEEvT0_T1_T2_T3_T4_T6_E12temp_storage;
	add.s32 	%r229, %r228, %r227;
	st.shared.f64 	[%r229+16], %fd16;
$L__BB7_22:
	bar.sync 	0;
	setp.ne.s32 	%p64, %r2, 0;
	@%p64 bra 	$L__BB7_49;
	ld.shared.f64 	%fd296, [_ZZN3cub18CUB_300001_SM_10006detail6reduce28DeviceReduceSingleTileKernelINS2_10policy_hubIdyN4cuda3std3__44plusIdEEE10Policy1000EN6thrust24THRUST_300001_SM_1000_NS6detail15normal_iteratorINSD_10device_ptrIdEEEEPdyS9_ddNS7_10__identityEEEvT0_T1_T2_T3_T4_T6_E12temp_storage+24];
	add.f64 	%fd297, %fd347, %fd296;
	ld.shared.f64 	%fd298, [_ZZN3cub18CUB_300001_SM_10006detail6reduce28DeviceReduceSingleTileKernelINS2_10policy_hubIdyN4cuda3std3__44plusIdEEE10Policy1000EN6thrust24THRUST_300001_SM_1000_NS6detail15normal_iteratorINSD_10device_ptrIdEEEEPdyS9_ddNS7_10__identityEEEvT0_T1_T2_T3_T4_T6_E12temp_storage+32];
	add.f64 	%fd299, %fd297, %fd298;
	ld.shared.f64 	%fd300, [_ZZN3cub18CUB_300001_SM_10006detail6reduce28DeviceReduceSingleTileKernelINS2_10policy_hubIdyN4cuda3std3__44plusIdEEE10Policy1000EN6thrust24THRUST_300001_SM_1000_NS6detail15normal_iteratorINSD_10device_ptrIdEEEEPdyS9_ddNS7_10__identityEEEvT0_T1_T2_T3_T4_T6_E12temp_storage+40];
	add.f64 	%fd301, %fd299, %fd300;
	ld.shared.f64 	%fd302, [_ZZN3cub18CUB_300001_SM_10006detail6reduce28DeviceReduceSingleTileKernelINS2_10policy_hubIdyN4cuda3std3__44plusIdEEE10Policy1000EN6thrust24THRUST_300001_SM_1000_NS6detail15normal_iteratorINSD_10device_ptrIdEEEEPdyS9_ddNS7_10__identityEEEvT0_T1_T2_T3_T4_T6_E12temp_storage+48];
	add.f64 	%fd303, %fd301, %fd302;
	ld.shared.f64 	%fd304, [_ZZN3cub18CUB_300001_SM_10006detail6reduce28DeviceReduceSingleTileKernelINS2_10policy_hubIdyN4cuda3std3__44plusIdEEE10Policy1000EN6thrust24THRUST_300001_SM_1000_NS6detail15normal_iteratorINSD_10device_ptrIdEEEEPdyS9_ddNS7_10__identityEEEvT0_T1_T2_T3_T4_T6_E12temp_storage+56];
	add.f64 	%fd305, %fd303, %fd304;
	ld.shared.f64 	%fd306, [_ZZN3cub18CUB_300001_SM_10006detail6reduce28DeviceReduceSingleTileKernelINS2_10policy_hubIdyN4cuda3std3__44plusIdEEE10Policy1000EN6thrust24THRUST_300001_SM_1000_NS6detail15normal_iteratorINSD_10device_ptrIdEEEEPdyS9_ddNS7_10__identityEEEvT0_T1_T2_T3_T4_T6_E12temp_storage+64];
	add.f64 	%fd307, %fd305, %fd306;
	ld.shared.f64 	%fd308, [_ZZN3cub18CUB_300001_SM_10006detail6reduce28DeviceReduceSingleTileKernelINS2_10policy_hubIdyN4cuda3std3__44plusIdEEE10Policy1000EN6thrust24THRUST_300001_SM_1000_NS6detail15normal_iteratorINSD_10device_ptrIdEEEEPdyS9_ddNS7_10__identityEEEvT0_T1_T2_T3_T4_T6_E12temp_storage+72];
	add.f64 	%fd309, %fd307, %fd308;
	ld.shared.f64 	%fd310, [_ZZN3cub18CUB_300001_SM_10006detail6reduce28DeviceReduceSingleTileKernelINS2_10policy_hubIdyN4cuda3std3__44plusIdEEE10Policy1000EN6thrust24THRUST_300001_SM_1000_NS6detail15normal_iteratorINSD_10device_ptrIdEEEEPdyS9_ddNS7_10__identityEEEvT0_T1_T2_T3_T4_T6_E12temp_storage+80];
	add.f64 	%fd311, %fd309, %fd310;
	ld.shared.f64 	%fd312, [_ZZN3cub18CUB_300001_SM_10006detail6reduce28DeviceReduceSingleTileKernelINS2_10policy_hubIdyN4cuda3std3__44plusIdEEE10Policy1000EN6thrust24THRUST_300001_SM_1000_NS6detail15normal_iteratorINSD_10device_ptrIdEEEEPdyS9_ddNS7_10__identityEEEvT0_T1_T2_T3_T4_T6_E12temp_storage+88];
	add.f64 	%fd313, %fd311, %fd312;
	ld.shared.f64 	%fd314, [_ZZN3cub18CUB_300001_SM_10006detail6reduce28DeviceReduceSingleTileKernelINS2_10policy_hubIdyN4cuda3std3__44plusIdEEE10Policy1000EN6thrust24THRUST_300001_SM_1000_NS6detail15normal_iteratorINSD_10device_ptrIdEEEEPdyS9_ddNS7_10__identityEEEvT0_T1_T2_T3_T4_T6_E12temp_storage+96];
	add.f64 	%fd315, %fd313, %fd314;
	ld.shared.f64 	%fd316, [_ZZN3cub18CUB_300001_SM_10006detail6reduce28DeviceReduceSingleTileKernelINS2_10policy_hubIdyN4cuda3std3__44plusIdEEE10Policy1000EN6thrust24THRUST_300001_SM_1000_NS6detail15normal_iteratorINSD_10device_ptrIdEEEEPdyS9_ddNS7_10__identityEEEvT0_T1_T2_T3_T4_T6_E12temp_storage+104];
	add.f64 	%fd317, %fd315, %fd316;
	ld.shared.f64 	%fd318, [_ZZN3cub18CUB_300001_SM_10006detail6reduce28DeviceReduceSingleTileKernelINS2_10policy_hubIdyN4cuda3std3__44plusIdEEE10Policy1000EN6thrust24THRUST_300001_SM_1000_NS6detail15normal_iteratorINSD_10device_ptrIdEEEEPdyS9_ddNS7_10__identityEEEvT0_T1_T2_T3_T4_T6_E12temp_storage+112];
	add.f64 	%fd319, %fd317, %fd318;
	ld.shared.f64 	%fd320, [_ZZN3cub18CUB_300001_SM_10006detail6reduce28DeviceReduceSingleTileKernelINS2_10policy_hubIdyN4cuda3std3__44plusIdEEE10Policy1000EN6thrust24THRUST_300001_SM_1000_NS6detail15normal_iteratorINSD_10device_ptrIdEEEEPdyS9_ddNS7_10__identityEEEvT0_T1_T2_T3_T4_T6_E12temp_storage+120];
	add.f64 	%fd321, %fd319, %fd320;
	ld.shared.f64 	%fd322, [_ZZN3cub18CUB_300001_SM_10006detail6reduce28DeviceReduceSingleTileKernelINS2_10policy_hubIdyN4cuda3std3__44plusIdEEE10Policy1000EN6thrust24THRUST_300001_SM_1000_NS6detail15normal_iteratorINSD_10device_ptrIdEEEEPdyS9_ddNS7_10__identityEEEvT0_T1_T2_T3_T4_T6_E12temp_storage+128];
	add.f64 	%fd323, %fd321, %fd322;
	ld.shared.f64 	%fd324, [_ZZN3cub18CUB_300001_SM_10006detail6reduce28DeviceReduceSingleTileKernelINS2_10policy_hubIdyN4cuda3std3__44plusIdEEE10Policy1000EN6thrust24THRUST_300001_SM_1000_NS6detail15normal_iteratorINSD_10device_ptrIdEEEEPdyS9_ddNS7_10__identityEEEvT0_T1_T2_T3_T4_T6_E12temp_storage+136];
	add.f64 	%fd347, %fd323, %fd324;
	bra.uni 	$L__BB7_49;
$L__BB7_24:
	// begin inline asm
	mov.u32 %r112, %laneid;
	// end inline asm
	and.b32  	%r163, %r2, 992;
	add.s32 	%r164, %r163, 32;
	setp.gt.u32 	%p35, %r164, %r1;
	not.b32 	%r165, %r163;
	add.s32 	%r166, %r1, %r165;
	selp.b32 	%r161, %r166, 31, %p35;
	mov.b64 	%rd61, %fd335;
	mov.b64 	{%r114, %r119}, %rd61;
	mov.b32 	%r120, 1;
	mov.b32 	%r162, -1;
	// begin inline asm
	shfl.sync.down.b32 %r113, %r114, %r120, %r161, %r162;
	// end inline asm
	// begin inline asm
	shfl.sync.down.b32 %r118, %r119, %r120, %r161, %r162;
	// end inline asm
	mov.b64 	%rd62, {%r113, %r118};
	mov.b64 	%fd225, %rd62;
	setp.lt.s32 	%p36, %r112, %r161;
	add.f64 	%fd226, %fd335, %fd225;
	selp.f64 	%fd227, %fd226, %fd335, %p36;
	mov.b64 	%rd63, %fd227;
	mov.b64 	{%r124, %r129}, %rd63;
	mov.b32 	%r130, 2;
	// begin inline asm
	shfl.sync.down.b32 %r123, %r124, %r130, %r161, %r162;
	// end inline asm
	// begin inline asm
	shfl.sync.down.b32 %r128, %r129, %r130, %r161, %r162;
	// end inline asm
	mov.b64 	%rd64, {%r123, %r128};
	mov.b64 	%fd228, %rd64;
	add.s32 	%r167, %r112, 2;
	setp.gt.s32 	%p37, %r167, %r161;
	add.f64 	%fd229, %fd227, %fd228;
	selp.f64 	%fd230, %fd227, %fd229, %p37;
	mov.b64 	%rd65, %fd230;
	mov.b64 	{%r134, %r139}, %rd65;
	mov.b32 	%r140, 4;
	// begin inline asm
	shfl.sync.down.b32 %r133, %r134, %r140, %r161, %r162;
	// end inline asm
	// begin inline asm
	shfl.sync.down.b32 %r138, %r139, %r140, %r161, %r162;
	// end inline asm
	mov.b64 	%rd66, {%r133, %r138};
	mov.b64 	%fd231, %rd66;
	add.s32 	%r168, %r112, 4;
	setp.gt.s32 	%p38, %r168, %r161;
	add.f64 	%fd232, %fd230, %fd231;
	selp.f64 	%fd233, %fd230, %fd232, %p38;
	mov.b64 	%rd67, %fd233;
	mov.b64 	{%r144, %r149}, %rd67;
	mov.b32 	%r150, 8;
	// begin inline asm
	shfl.sync.down.b32 %r143, %r144, %r150, %r161, %r162;
	// end inline asm
	// begin inline asm
	shfl.sync.down.b32 %r148, %r149, %r150, %r161, %r162;
	// end inline asm
	mov.b64 	%rd68, {%r143, %r148};
	mov.b64 	%fd234, %rd68;
	add.s32 	%r169, %r112, 8;
	setp.gt.s32 	%p39, %r169, %r161;
	add.f64 	%fd235, %fd233, %fd234;
	selp.f64 	%fd236, %fd233, %fd235, %p39;
	mov.b64 	%rd69, %fd236;
	mov.b64 	{%r154, %r159}, %rd69;
	mov.b32 	%r160, 16;
	// begin inline asm
	shfl.sync.down.b32 %r153, %r154, %r160, %r161, %r162;
	// end inline asm
	// begin inline asm
	shfl.sync.down.b32 %r158, %r159, %r160, %r161, %r162;
	// end inline asm
	mov.b64 	%rd70, {%r153, %r158};
	mov.b64 	%fd237, %rd70;
	add.s32 	%r170, %r112, 16;
	setp.gt.s32 	%p40, %r170, %r161;
	add.f64 	%fd238, %fd236, %fd237;
	selp.f64 	%fd347, %fd236, %fd238, %p40;
	setp.ne.s32 	%p41, %r112, 0;
	@%p41 bra 	$L__BB7_26;
	shr.u32 	%r171, %r2, 2;
	and.b32  	%r172, %r171, 248;
	mov.u32 	%r173, _ZZN3cub18CUB_300001_SM_10006detail6reduce28DeviceReduceSingleTileKernelINS2_10policy_hubIdyN4cuda3std3__44plusIdEEE10Policy1000EN6thrust24THRUST_300001_SM_1000_NS6detail15normal_iteratorINSD_10device_ptrIdEEEEPdyS9_ddNS7_10__identityEEEvT0_T1_T2_T3_T4_T6_E12temp_storage;
	add.s32 	%r174, %r173, %r172;
	st.shared.f64 	[%r174+16], %fd347;
$L__BB7_26:
	bar.sync 	0;
	setp.ne.s32 	%p42, %r2, 0;
	@%p42 bra 	$L__BB7_49;
	setp.gt.u64 	%p43, %rd19, 32;
	ld.shared.f64 	%fd239, [_ZZN3cub18CUB_300001_SM_10006detail6reduce28DeviceReduceSingleTileKernelINS2_10policy_hubIdyN4cuda3std3__44plusIdEEE10Policy1000EN6thrust24THRUST_300001_SM_1000_NS6detail15normal_iteratorINSD_10device_ptrIdEEEEPdyS9_ddNS7_10__identityEEEvT0_T1_T2_T3_T4_T6_E12temp_storage+24];
	add.f64 	%fd240, %fd347, %fd239;
	selp.f64 	%fd241, %fd240, %fd347, %p43;
	setp.gt.u64 	%p44, %rd19, 64;
	ld.shared.f64 	%fd242, [_ZZN3cub18CUB_300001_SM_10006detail6reduce28DeviceReduceSingleTileKernelINS2_10policy_hubIdyN4cuda3std3__44plusIdEEE10Policy1000EN6thrust24THRUST_300001_SM_1000_NS6detail15normal_iteratorINSD_10device_ptrIdEEEEPdyS9_ddNS7_10__identityEEEvT0_T1_T2_T3_T4_T6_E12temp_storage+32];
	add.f64 	%fd243, %fd242, %fd241;
	selp.f64 	%fd244, %fd243, %fd241, %p44;
	setp.gt.u64 	%p45, %rd19, 96;
	ld.shared.f64 	%fd245, [_ZZN3cub18CUB_300001_SM_10006detail6reduce28DeviceReduceSingleTileKernelINS2_10policy_hubIdyN4cuda3std3__44plusIdEEE10Policy1000EN6thrust24THRUST_300001_SM_1000_NS6detail15normal_iteratorINSD_10device_ptrIdEEEEPdyS9_ddNS7_10__identityEEEvT0_T1_T2_T3_T4_T6_E12temp_storage+40];
	add.f64 	%fd246, %fd245, %fd244;
	selp.f64 	%fd247, %fd246, %fd244, %p45;
	setp.gt.u64 	%p46, %rd19, 128;
	ld.shared.f64 	%fd248, [_ZZN3cub18CUB_300001_SM_10006detail6reduce28DeviceReduceSingleTileKernelINS2_10policy_hubIdyN4cuda3std3__44plusIdEEE10Policy1000EN6thrust24THRUST_300001_SM_1000_NS6detail15normal_iteratorINSD_10device_ptrIdEEEEPdyS9_ddNS7_10__identityEEEvT0_T1_T2_T3_T4_T6_E12temp_storage+48];
	add.f64 	%fd249, %fd248, %fd247;
	selp.f64 	%fd250, %fd249, %fd247, %p46;
	setp.gt.u64 	%p47, %rd19, 160;
	ld.shared.f64 	%fd251, [_ZZN3cub18CUB_300001_SM_10006detail6reduce28DeviceReduceSingleTileKernelINS2_10policy_hubIdyN4cuda3std3__44plusIdEEE10Policy1000EN6thrust24THRUST_300001_SM_1000_NS6detail15normal_iteratorINSD_10device_ptrIdEEEEPdyS9_ddNS7_10__identityEEEvT0_T1_T2_T3_T4_T6_E12temp_storage+56];
	add.f64 	%fd252, %fd251, %fd250;
	selp.f64 	%fd253, %fd252, %fd250, %p47;
	setp.gt.u64 	%p48, %rd19, 192;
	ld.shared.f64 	%fd254, [_ZZN3cub18CUB_300001_SM_10006detail6reduce28DeviceReduceSingleTileKernelINS2_10policy_hubIdyN4cuda3std3__44plusIdEEE10Policy1000EN6thrust24THRUST_300001_SM_1000_NS6detail15normal_iteratorINSD_10device_ptrIdEEEEPdyS9_ddNS7_10__identityEEEvT0_T1_T2_T3_T4_T6_E12temp_storage+64];
	add.f64 	%fd255, %fd254, %fd253;
	selp.f64 	%fd256, %fd255, %fd253, %p48;
	setp.gt.u64 	%p49, %rd19, 224;
	ld.shared.f64 	%fd257, [_ZZN3cub18CUB_300001_SM_10006detail6reduce28DeviceReduceSingleTileKernelINS2_10policy_hubIdyN4cuda3std3__44plusIdEEE10Policy1000EN6thrust24THRUST_300001_SM_1000_NS6detail15normal_iteratorINSD_10device_ptrIdEEEEPdyS9_ddNS7_10__identityEEEvT0_T1_T2_T3_T4_T6_E12temp_storage+72];
	add.f64 	%fd258, %fd257, %fd256;
	selp.f64 	%fd259, %fd258, %fd256, %p49;
	setp.gt.u64 	%p50, %rd19, 256;
	ld.shared.f64 	%fd260, [_ZZN3cub18CUB_300001_SM_10006detail6reduce28DeviceReduceSingleTileKernelINS2_10policy_hubIdyN4cuda3std3__44plusIdEEE10Policy1000EN6thrust24THRUST_300001_SM_1000_NS6detail15normal_iteratorINSD_10device_ptrIdEEEEPdyS9_ddNS7_10__identityEEEvT0_T1_T2_T3_T4_T6_E12temp_storage+80];
	add.f64 	%fd261, %fd260, %fd259;
	selp.f64 	%fd262, %fd261, %fd259, %p50;
	setp.gt.u64 	%p51, %rd19, 288;
	ld.shared.f64 	%fd263, [_ZZN3cub18CUB_300001_SM_10006detail6reduce28DeviceReduceSingleTileKernelINS2_10policy_hubIdyN4cuda3std3__44plusIdEEE10Policy1000EN6thrust24THRUST_300001_SM_1000_NS6detail15normal_iteratorINSD_10device_ptrIdEEEEPdyS9_ddNS7_10__identityEEEvT0_T1_T2_T3_T4_T6_E12temp_storage+88];
	add.f64 	%fd264, %fd263, %fd262;
	selp.f64 	%fd265, %fd264, %fd262, %p51;
	setp.gt.u64 	%p52, %rd19, 320;
	ld.shared.f64 	%fd266, [_ZZN3cub18CUB_300001_SM_10006detail6reduce28DeviceReduceSingleTileKernelINS2_10policy_hubIdyN4cuda3std3__44plusIdEEE10Policy1000EN6thrust24THRUST_300001_SM_1000_NS6detail15normal_iteratorINSD_10device_ptrIdEEEEPdyS9_ddNS7_10__identityEEEvT0_T1_T2_T3_T4_T6_E12temp_storage+96];
	add.f64 	%fd267, %fd266, %fd265;
	selp.f64 	%fd268, %fd267, %fd265, %p52;
	setp.gt.u64 	%p53, %rd19, 352;
	ld.shared.f64 	%fd269, [_ZZN3cub18CUB_300001_SM_10006detail6reduce28DeviceReduceSingleTileKernelINS2_10policy_hubIdyN4cuda3std3__44plusIdEEE10Policy1000EN6thrust24THRUST_300001_SM_1000_NS6detail15normal_iteratorINSD_10device_ptrIdEEEEPdyS9_ddNS7_10__identityEEEvT0_T1_T2_T3_T4_T6_E12temp_storage+104];
	add.f64 	%fd270, %fd269, %fd268;
	selp.f64 	%fd271, %fd270, %fd268, %p53;
	setp.gt.u64 	%p54, %rd19, 384;
	ld.shared.f64 	%fd272, [_ZZN3cub18CUB_300001_SM_10006detail6reduce28DeviceReduceSingleTileKernelINS2_10policy_hubIdyN4cuda3std3__44plusIdEEE10Policy1000EN6thrust24THRUST_300001_SM_1000_NS6detail15normal_iteratorINSD_10device_ptrIdEEEEPdyS9_ddNS7_10__identityEEEvT0_T1_T2_T3_T4_T6_E12temp_storage+112];
	add.f64 	%fd273, %fd272, %fd271;
	selp.f64 	%fd274, %fd273, %fd271, %p54;
	setp.gt.u64 	%p55, %rd19, 416;
	ld.shared.f64 	%fd275, [_ZZN3cub18CUB_300001_SM_10006detail6reduce28DeviceReduceSingleTileKernelINS2_10policy_hubIdyN4cuda3std3__44plusIdEEE10Policy1000EN6thrust24THRUST_300001_SM_1000_NS6detail15normal_iteratorINSD_10device_ptrIdEEEEPdyS9_ddNS7_10__identityEEEvT0_T1_T2_T3_T4_T6_E12temp_storage+120];
	add.f64 	%fd276, %fd275, %fd274;
	selp.f64 	%fd277, %fd276, %fd274, %p55;
	setp.gt.u64 	%p56, %rd19, 448;
	ld.shared.f64 	%fd278, [_ZZN3cub18CUB_300001_SM_10006detail6reduce28DeviceReduceSingleTileKernelINS2_10policy_hubIdyN4cuda3std3__44plusIdEEE10Policy1000EN6thrust24THRUST_300001_SM_1000_NS6detail15normal_iteratorINSD_10device_ptrIdEEEEPdyS9_ddNS7_10__identityEEEvT0_T1_T2_T3_T4_T6_E12temp_storage+128];
	add.f64 	%fd279, %fd278, %fd277;
	selp.f64 	%fd280, %fd279, %fd277, %p56;
	setp.gt.u64 	%p57, %rd19, 480;
	ld.shared.f64 	%fd281, [_ZZN3cub18CUB_300001_SM_10006detail6reduce28DeviceReduceSingleTileKernelINS2_10policy_hubIdyN4cuda3std3__44plusIdEEE10Policy1000EN6thrust24THRUST_300001_SM_1000_NS6detail15normal_iteratorINSD_10device_ptrIdEEEEPdyS9_ddNS7_10__identityEEEvT0_T1_T2_T3_T4_T6_E12temp_storage+136];
	add.f64 	%fd282, %fd281, %fd280;
	selp.f64 	%fd347, %fd282, %fd280, %p57;
	bra.uni 	$L__BB7_49;
$L__BB7_28:
	mov.u32 	%r24, %tid.x;
	cvt.u64.u32 	%rd6, %r24;
	mul.wide.u32 	%rd22, %r24, 8;
	add.s64 	%rd7, %rd2, %rd22;
	ld.global.f64 	%fd43, [%rd7];
	ld.global.f64 	%fd44, [%rd7+4096];
	ld.global.f64 	%fd45, [%rd7+8192];
	ld.global.f64 	%fd46, [%rd7+12288];
	ld.global.f64 	%fd47, [%rd7+16384];
	ld.global.f64 	%fd48, [%rd7+20480];
	ld.global.f64 	%fd49, [%rd7+24576];
	add.f64 	%fd50, %fd43, %fd44;
	add.f64 	%fd51, %fd50, %fd45;
	add.f64 	%fd52, %fd51, %fd46;
	add.f64 	%fd53, %fd52, %fd47;
	add.f64 	%fd54, %fd53, %fd48;
	add.f64 	%fd346, %fd54, %fd49;
	add.s64 	%rd8, %rd19, -3584;
	setp.lt.u64 	%p3, %rd8, 3584;
	mov.b64 	%rd83, 3584;
	@%p3 bra 	$L__BB7_32;
	mov.b64 	%rd83, 3584;
$L__BB7_30:
	shl.b64 	%rd24, %rd83, 3;
	add.s64 	%rd25, %rd7, %rd24;
	ld.global.f64 	%fd55, [%rd25];
	ld.global.f64 	%fd56, [%rd25+4096];
	ld.global.f64 	%fd57, [%rd25+8192];
	ld.global.f64 	%fd58, [%rd25+12288];
	ld.global.f64 	%fd59, [%rd25+16384];
	ld.global.f64 	%fd60, [%rd25+20480];
	ld.global.f64 	%fd61, [%rd25+24576];
	add.f64 	%fd62, %fd346, %fd55;
	add.f64 	%fd63, %fd62, %fd56;
	add.f64 	%fd64, %fd63, %fd57;
	add.f64 	%fd65, %fd64, %fd58;
	add.f64 	%fd66, %fd65, %fd59;
	add.f64 	%fd67, %fd66, %fd60;
	add.f64 	%fd346, %fd67, %fd61;
	sub.s64 	%rd26, %rd19, %rd83;
	setp.lt.u64 	%p4, %rd26, 3584;
	@%p4 bra 	$L__BB7_45;
	add.s64 	%rd83, %rd83, 3584;
	setp.le.u64 	%p5, %rd83, %rd8;
	@%p5 bra 	$L__BB7_30;
$L__BB7_32:
	setp.le.u64 	%p6, %rd19, %rd83;
	cvt.u32.u64 	%r42, %rd83;
	cvt.u32.u64 	%r43, %rd19;
	sub.s32 	%r44, %r43, %r42;
	setp.ge.s32 	%p7, %r24, %r44;
	or.pred  	%p8, %p6, %p7;
	@%p8 bra 	$L__BB7_45;
	not.b32 	%r47, %r24;
	add.s32 	%r48, %r47, %r43;
	sub.s32 	%r50, %r48, %r42;
	shr.u32 	%r51, %r50, 9;
	add.s32 	%r25, %r51, 1;
	and.b32  	%r26, %r25, 15;
	setp.lt.u32 	%p9, %r50, 7680;
	mov.u32 	%r242, %r24;
	@%p9 bra 	$L__BB7_36;
	and.b32  	%r52, %r25, 16777200;
	neg.s32 	%r240, %r52;
	add.s64 	%rd27, %rd83, %rd6;
	shl.b64 	%rd28, %rd27, 3;
	add.s64 	%rd29, %rd28, %rd2;
	add.s64 	%rd84, %rd29, 32768;
	mov.u32 	%r242, %r24;
$L__BB7_35:
	.pragma "nounroll";
	ld.global.f64 	%fd69, [%rd84+-32768];
	add.f64 	%fd70, %fd346, %fd69;
	ld.global.f64 	%fd71, [%rd84+-28672];
	add.f64 	%fd72, %fd70, %fd71;
	ld.global.f64 	%fd73, [%rd84+-24576];
	add.f64 	%fd74, %fd72, %fd73;
	ld.global.f64 	%fd75, [%rd84+-20480];
	add.f64 	%fd76, %fd74, %fd75;
	ld.global.f64 	%fd77, [%rd84+-16384];
	add.f64 	%fd78, %fd76, %fd77;
	ld.global.f64 	%fd79, [%rd84+-12288];
	add.f64 	%fd80, %fd78, %fd79;
	ld.global.f64 	%fd81, [%rd84+-8192];
	add.f64 	%fd82, %fd80, %fd81;
	ld.global.f64 	%fd83, [%rd84+-4096];
	add.f64 	%fd84, %fd82, %fd83;
	ld.global.f64 	%fd85, [%rd84];
	add.f64 	%fd86, %fd84, %fd85;
	ld.global.f64 	%fd87, [%rd84+4096];
	add.f64 	%fd88, %fd86, %fd87;
	ld.global.f64 	%fd89, [%rd84+8192];
	add.f64 	%fd90, %fd88, %fd89;
	ld.global.f64 	%fd91, [%rd84+12288];
	add.f64 	%fd92, %fd90, %fd91;
	ld.global.f64 	%fd93, [%rd84+16384];
	add.f64 	%fd94, %fd92, %fd93;
	ld.global.f64 	%fd95, [%rd84+20480];
	add.f64 	%fd96, %fd94, %fd95;
	ld.global.f64 	%fd97, [%rd84+24576];
	add.f64 	%fd98, %fd96, %fd97;
	ld.global.f64 	%fd99, [%rd84+28672];
	add.f64 	%fd346, %fd98, %fd99;
	add.s32 	%r242, %r242, 8192;
	add.s32 	%r240, %r240, 16;
	add.s64 	%rd84, %rd84, 65536;
	setp.ne.s32 	%p10, %r240, 0;
	@%p10 bra 	$L__BB7_35;
$L__BB7_36:
	setp.eq.s32 	%p11, %r26, 0;
	@%p11 bra 	$L__BB7_45;
	and.b32  	%r33, %r25, 7;
	setp.lt.u32 	%p12, %r26, 8;
	@%p12 bra 	$L__BB7_39;
	cvt.u64.u32 	%rd30, %r242;
	add.s64 	%rd31, %rd83, %rd30;
	shl.b64 	%rd32, %rd31, 3;
	add.s64 	%rd33, %rd2, %rd32;
	ld.global.f64 	%fd101, [%rd33];
	add.f64 	%fd102, %fd346, %fd101;
	ld.global.f64 	%fd103, [%rd33+4096];
	add.f64 	%fd104, %fd102, %fd103;
	ld.global.f64 	%fd105, [%rd33+8192];
	add.f64 	%fd106, %fd104, %fd105;
	ld.global.f64 	%fd107, [%rd33+12288];
	add.f64 	%fd108, %fd106, %fd107;
	ld.global.f64 	%fd109, [%rd33+16384];
	add.f64 	%fd110, %fd108, %fd109;
	ld.global.f64 	%fd111, [%rd33+20480];
	add.f64 	%fd112, %fd110, %fd111;
	ld.global.f64 	%fd113, [%rd33+24576];
	add.f64 	%fd114, %fd112, %fd113;
	ld.global.f64 	%fd115, [%rd33+28672];
	add.f64 	%fd346, %fd114, %fd115;
	add.s32 	%r242, %r242, 4096;
$L__BB7_39:
	setp.eq.s32 	%p13, %r33, 0;
	@%p13 bra 	$L__BB7_45;
	and.b32  	%r36, %r25, 3;
	setp.lt.u32 	%p14, %r33, 4;
	@%p14 bra 	$L__BB7_42;
	cvt.u64.u32 	%rd34, %r242;
	add.s64 	%rd35, %rd83, %rd34;
	shl.b64 	%rd36, %rd35, 3;
	add.s64 	%rd37, %rd2, %rd36;
	ld.global.f64 	%fd117, [%rd37];
	add.f64 	%fd118, %fd346, %fd117;
	ld.global.f64 	%fd119, [%rd37+4096];
	add.f64 	%fd120, %fd118, %fd119;
	ld.global.f64 	%fd121, [%rd37+8192];
	add.f64 	%fd122, %fd120, %fd121;
	ld.global.f64 	%fd123, [%rd37+12288];
	add.f64 	%fd346, %fd122, %fd123;
	add.s32 	%r242, %r242, 2048;
$L__BB7_42:
	setp.eq.s32 	%p15, %r36, 0;
	@%p15 bra 	$L__BB7_45;
	cvt.u64.u32 	%rd38, %r242;
	add.s64 	%rd39, %rd83, %rd38;
	shl.b64 	%rd40, %rd39, 3;
	add.s64 	%rd85, %rd2, %rd40;
	neg.s32 	%r245, %r36;
$L__BB7_44:
	.pragma "nounroll";
	ld.global.f64 	%fd124, [%rd85];
	add.f64 	%fd346, %fd346, %fd124;
	add.s64 	%rd85, %rd85, 4096;
	add.s32 	%r245, %r245, 1;
	setp.ne.s32 	%p16, %r245, 0;
	@%p16 bra 	$L__BB7_44;
$L__BB7_45:
	// begin inline asm
	mov.u32 %r53, %laneid;
	// end inline asm
	mov.b64 	%rd41, %fd346;
	mov.b64 	{%r55, %r60}, %rd41;
	mov.b32 	%r61, 1;
	mov.b32 	%r102, 31;
	mov.b32 	%r103, -1;
	// begin inline asm
	shfl.sync.down.b32 %r54, %r55, %r61, %r102, %r103;
	// end inline asm
	// begin inline asm
	shfl.sync.down.b32 %r59, %r60, %r61, %r102, %r103;
	// end inline asm
	mov.b64 	%rd42, {%r54, %r59};
	mov.b64 	%fd125, %rd42;
	setp.gt.s32 	%p17, %r53, 30;
	add.f64 	%fd126, %fd346, %fd125;
	selp.f64 	%fd127, %fd346, %fd126, %p17;
	mov.b64 	%rd43, %fd127;
	mov.b64 	{%r65, %r70}, %rd43;
	mov.b32 	%r71, 2;
	// begin inline asm
	shfl.sync.down.b32 %r64, %r65, %r71, %r102, %r103;
	// end inline asm
	// begin inline asm
	shfl.sync.down.b32 %r69, %r70, %r71, %r102, %r103;
	// end inline asm
	mov.b64 	%rd44, {%r64, %r69};
	mov.b64 	%fd128, %rd44;
	setp.gt.s32 	%p18, %r53, 29;
	add.f64 	%fd129, %fd127, %fd128;
	selp.f64 	%fd130, %fd127, %fd129, %p18;
	mov.b64 	%rd45, %fd130;
	mov.b64 	{%r75, %r80}, %rd45;
	mov.b32 	%r81, 4;
	// begin inline asm
	shfl.sync.down.b32 %r74, %r75, %r81, %r102, %r103;
	// end inline asm
	// begin inline asm
	shfl.sync.down.b32 %r79, %r80, %r81, %r102, %r103;
	// end inline asm
	mov.b64 	%rd46, {%r74, %r79};
	mov.b64 	%fd131, %rd46;
	setp.gt.s32 	%p19, %r53, 27;
	add.f64 	%fd132, %fd130, %fd131;
	selp.f64 	%fd133, %fd130, %fd132, %p19;
	mov.b64 	%rd47, %fd133;
	mov.b64 	{%r85, %r90}, %rd47;
	mov.b32 	%r91, 8;
	// begin inline asm
	shfl.sync.down.b32 %r84, %r85, %r91, %r102, %r103;
	// end inline asm
	// begin inline asm
	shfl.sync.down.b32 %r89, %r90, %r91, %r102, %r103;
	// end inline asm
	mov.b64 	%rd48, {%r84, %r89};
	mov.b64 	%fd134, %rd48;
	setp.gt.s32 	%p20, %r53, 23;
	add.f64 	%fd135, %fd133, %fd134;
	selp.f64 	%fd136, %fd133, %fd135, %p20;
	mov.b64 	%rd49, %fd136;
	mov.b64 	{%r95, %r100}, %rd49;
	mov.b32 	%r101, 16;
	// begin inline asm
	shfl.sync.down.b32 %r94, %r95, %r101, %r102, %r103;
	// end inline asm
	// begin inline asm
	shfl.sync.down.b32 %r99, %r100, %r101, %r102, %r103;
	// end inline asm
	mov.b64 	%rd50, {%r94, %r99};
	mov.b64 	%fd137, %rd50;
	setp.gt.s32 	%p21, %r53, 15;
	add.f64 	%fd38, %fd136, %fd137;
	selp.f64 	%fd347, %fd136, %fd38, %p21;
	setp.ne.s32 	%p22, %r53, 0;
	@%p22 bra 	$L__BB7_47;
	shr.u32 	%r104, %r24, 2;
	and.b32  	%r105, %r104, 248;
	mov.u32 	%r106, _ZZN3cub18CUB_300001_SM_10006detail6reduce28DeviceReduceSingleTileKernelINS2_10policy_hubIdyN4cuda3std3__44plusIdEEE10Policy1000EN6thrust24THRUST_300001_SM_1000_NS6detail15normal_iteratorINSD_10device_ptrIdEEEEPdyS9_ddNS7_10__identityEEEvT0_T1_T2_T3_T4_T6_E12temp_storage;
	add.s32 	%r107, %r106, %r105;
	st.shared.f64 	[%r107+16], %fd38;
$L__BB7_47:
	bar.sync 	0;
	setp.ne.s32 	%p23, %r24, 0;
	@%p23 bra 	$L__BB7_49;
	ld.shared.f64 	%fd138, [_ZZN3cub18CUB_300001_SM_10006detail6reduce28DeviceReduceSingleTileKernelINS2_10policy_hubIdyN4cuda3std3__44plusIdEEE10Policy1000EN6thrust24THRUST_300001_SM_1000_NS6detail15normal_iteratorINSD_10device_ptrIdEEEEPdyS9_ddNS7_10__identityEEEvT0_T1_T2_T3_T4_T6_E12temp_storage+24];
	add.f64 	%fd139, %fd347, %fd138;
	ld.shared.f64 	%fd140, [_ZZN3cub18CUB_300001_SM_10006detail6reduce28DeviceReduceSingleTileKernelINS2_10policy_hubIdyN4cuda3std3__44plusIdEEE10Policy1000EN6thrust24THRUST_300001_SM_1000_NS6detail15normal_iteratorINSD_10device_ptrIdEEEEPdyS9_ddNS7_10__identityEEEvT0_T1_T2_T3_T4_T6_E12temp_storage+32];
	add.f64 	%fd141, %fd139, %fd140;
	ld.shared.f64 	%fd142, [_ZZN3cub18CUB_300001_SM_10006detail6reduce28DeviceReduceSingleTileKernelINS2_10policy_hubIdyN4cuda3std3__44plusIdEEE10Policy1000EN6thrust24THRUST_300001_SM_1000_NS6detail15normal_iteratorINSD_10device_ptrIdEEEEPdyS9_ddNS7_10__identityEEEvT0_T1_T2_T3_T4_T6_E12temp_storage+40];
	add.f64 	%fd143, %fd141, %fd142;
	ld.shared.f64 	%fd144, [_ZZN3cub18CUB_300001_SM_10006detail6reduce28DeviceReduceSingleTileKernelINS2_10policy_hubIdyN4cuda3std3__44plusIdEEE10Policy1000EN6thrust24THRUST_300001_SM_1000_NS6detail15normal_iteratorINSD_10device_ptrIdEEEEPdyS9_ddNS7_10__identityEEEvT0_T1_T2_T3_T4_T6_E12temp_storage+48];
	add.f64 	%fd145, %fd143, %fd144;
	ld.shared.f64 	%fd146, [_ZZN3cub18CUB_300001_SM_10006detail6reduce28DeviceReduceSingleTileKernelINS2_10policy_hubIdyN4cuda3std3__44plusIdEEE10Policy1000EN6thrust24THRUST_300001_SM_1000_NS6detail15normal_iteratorINSD_10device_ptrIdEEEEPdyS9_ddNS7_10__identityEEEvT0_T1_T2_T3_T4_T6_E12temp_storage+56];
	add.f64 	%fd147, %fd145, %fd146;
	ld.shared.f64 	%fd148, [_ZZN3cub18CUB_300001_SM_10006detail6reduce28DeviceReduceSingleTileKernelINS2_10policy_hubIdyN4cuda3std3__44plusIdEEE10Policy1000EN6thrust24THRUST_300001_SM_1000_NS6detail15normal_iteratorINSD_10device_ptrIdEEEEPdyS9_ddNS7_10__identityEEEvT0_T1_T2_T3_T4_T6_E12temp_storage+64];
	add.f64 	%fd149, %fd147, %fd148;
	ld.shared.f64 	%fd150, [_ZZN3cub18CUB_300001_SM_10006detail6reduce28DeviceReduceSingleTileKernelINS2_10policy_hubIdyN4cuda3std3__44plusIdEEE10Policy1000EN6thrust24THRUST_300001_SM_1000_NS6detail15normal_iteratorINSD_10device_ptrIdEEEEPdyS9_ddNS7_10__identityEEEvT0_T1_T2_T3_T4_T6_E12temp_storage+72];
	add.f64 	%fd151, %fd149, %fd150;
	ld.shared.f64 	%fd152, [_ZZN3cub18CUB_300001_SM_10006detail6reduce28DeviceReduceSingleTileKernelINS2_10policy_hubIdyN4cuda3std3__44plusIdEEE10Policy1000EN6thrust24THRUST_300001_SM_1000_NS6detail15normal_iteratorINSD_10device_ptrIdEEEEPdyS9_ddNS7_10__identityEEEvT0_T1_T2_T3_T4_T6_E12temp_storage+80];
	add.f64 	%fd153, %fd151, %fd152;
	ld.shared.f64 	%fd154, [_ZZN3cub18CUB_300001_SM_10006detail6reduce28DeviceReduceSingleTileKernelINS2_10policy_hubIdyN4cuda3std3__44plusIdEEE10Policy1000EN6thrust24THRUST_300001_SM_1000_NS6detail15normal_iteratorINSD_10device_ptrIdEEEEPdyS9_ddNS7_10__identityEEEvT0_T1_T2_T3_T4_T6_E12temp_storage+88];
	add.f64 	%fd155, %fd153, %fd154;
	ld.shared.f64 	%fd156, [_ZZN3cub18CUB_300001_SM_10006detail6reduce28DeviceReduceSingleTileKernelINS2_10policy_hubIdyN4cuda3std3__44plusIdEEE10Policy1000EN6thrust24THRUST_300001_SM_1000_NS6detail15normal_iteratorINSD_10device_ptrIdEEEEPdyS9_ddNS7_10__identityEEEvT0_T1_T2_T3_T4_T6_E12temp_storage+96];
	add.f64 	%fd157, %fd155, %fd156;
	ld.shared.f64 	%fd158, [_ZZN3cub18CUB_300001_SM_10006detail6reduce28DeviceReduceSingleTileKernelINS2_10policy_hubIdyN4cuda3std3__44plusIdEEE10Policy1000EN6thrust24THRUST_300001_SM_1000_NS6detail15normal_iteratorINSD_10device_ptrIdEEEEPdyS9_ddNS7_10__identityEEEvT0_T1_T2_T3_T4_T6_E12temp_storage+104];
	add.f64 	%fd159, %fd157, %fd158;
	ld.shared.f64 	%fd160, [_ZZN3cub18CUB_300001_SM_10006detail6reduce28DeviceReduceSingleTileKernelINS2_10policy_hubIdyN4cuda3std3__44plusIdEEE10Policy1000EN6thrust24THRUST_300001_SM_1000_NS6detail15normal_iteratorINSD_10device_ptrIdEEEEPdyS9_ddNS7_10__identityEEEvT0_T1_T2_T3_T4_T6_E12temp_storage+112];
	add.f64 	%fd161, %fd159, %fd160;
	ld.shared.f64 	%fd162, [_ZZN3cub18CUB_300001_SM_10006detail6reduce28DeviceReduceSingleTileKernelINS2_10policy_hubIdyN4cuda3std3__44plusIdEEE10Policy1000EN6thrust24THRUST_300001_SM_1000_NS6detail15normal_iteratorINSD_10device_ptrIdEEEEPdyS9_ddNS7_10__identityEEEvT0_T1_T2_T3_T4_T6_E12temp_storage+120];
	add.f64 	%fd163, %fd161, %fd162;
	ld.shared.f64 	%fd164, [_ZZN3cub18CUB_300001_SM_10006detail6reduce28DeviceReduceSingleTileKernelINS2_10policy_hubIdyN4cuda3std3__44plusIdEEE10Policy1000EN6thrust24THRUST_300001_SM_1000_NS6detail15normal_iteratorINSD_10device_ptrIdEEEEPdyS9_ddNS7_10__identityEEEvT0_T1_T2_T3_T4_T6_E12temp_storage+128];
	add.f64 	%fd165, %fd163, %fd164;
	ld.shared.f64 	%fd166, [_ZZN3cub18CUB_300001_SM_10006detail6reduce28DeviceReduceSingleTileKernelINS2_10policy_hubIdyN4cuda3std3__44plusIdEEE10Policy1000EN6thrust24THRUST_300001_SM_1000_NS6detail15normal_iteratorINSD_10device_ptrIdEEEEPdyS9_ddNS7_10__identityEEEvT0_T1_T2_T3_T4_T6_E12temp_storage+136];
	add.f64 	%fd347, %fd165, %fd166;
$L__BB7_49:
	mov.u32 	%r230, %tid.x;
	setp.ne.s32 	%p65, %r230, 0;
	@%p65 bra 	$L__BB7_51;
	add.f64 	%fd325, %fd42, %fd347;
	st.global.f64 	[%rd1], %fd325;
$L__BB7_51:
	ret;

}
	// .globl	_ZN3cub18CUB_300001_SM_10006detail6reduce18DeviceReduceKernelINS2_10policy_hubIdyN4cuda3std3__44plusIdEEE10Policy1000EN6thrust24THRUST_300001_SM_1000_NS6detail15normal_iteratorINSD_10device_ptrIdEEEEyS9_dNS7_10__identityEEEvT0_PT3_T1_NS0_13GridEvenShareISN_EET2_T4_
.visible .entry _ZN3cub18CUB_300001_SM_10006detail6reduce18DeviceReduceKernelINS2_10policy_hubIdyN4cuda3std3__44plusIdEEE10Policy1000EN6thrust24THRUST_300001_SM_1000_NS6detail15normal_iteratorINSD_10device_ptrIdEEEEyS9_dNS7_10__identityEEEvT0_PT3_T1_NS0_13GridEvenShareISN_EET2_T4_(
	.param .align 8 .b8 _ZN3cub18CUB_300001_SM_10006detail6reduce18DeviceReduceKernelINS2_10policy_hubIdyN4cuda3std3__44plusIdEEE10Policy1000EN6thrust24THRUST_300001_SM_1000_NS6detail15normal_iteratorINSD_10device_ptrIdEEEEyS9_dNS7_10__identityEEEvT0_PT3_T1_NS0_13GridEvenShareISN_EET2_T4__param_0[8],
	.param .u64 .ptr .align 1 _ZN3cub18CUB_300001_SM_10006detail6reduce18DeviceReduceKernelINS2_10policy_hubIdyN4cuda3std3__44plusIdEEE10Policy1000EN6thrust24THRUST_300001_SM_1000_NS6detail15normal_iteratorINSD_10device_ptrIdEEEEyS9_dNS7_10__identityEEEvT0_PT3_T1_NS0_13GridEvenShareISN_EET2_T4__param_1,
	.param .u64 _ZN3cub18CUB_300001_SM_10006detail6reduce18DeviceReduceKernelINS2_10policy_hubIdyN4cuda3std3__44plusIdEEE10Policy1000EN6thrust24THRUST_300001_SM_1000_NS6detail15normal_iteratorINSD_10device_ptrIdEEEEyS9_dNS7_10__identityEEEvT0_PT3_T1_NS0_13GridEvenShareISN_EET2_T4__param_2,
	.param .align 8 .b8 _ZN3cub18CUB_300001_SM_10006detail6reduce18DeviceReduceKernelINS2_10policy_hubIdyN4cuda3std3__44plusIdEEE10Policy1000EN6thrust24THRUST_300001_SM_1000_NS6detail15normal_iteratorINSD_10device_ptrIdEEEEyS9_dNS7_10__identityEEEvT0_PT3_T1_NS0_13GridEvenShareISN_EET2_T4__param_3[72],
	.param .align 1 .b8 _ZN3cub18CUB_300001_SM_10006detail6reduce18DeviceReduceKernelINS2_10policy_hubIdyN4cuda3std3__44plusIdEEE10Policy1000EN6thrust24THRUST_300001_SM_1000_NS6detail15normal_iteratorINSD_10device_ptrIdEEEEyS9_dNS7_10__identityEEEvT0_PT3_T1_NS0_13GridEvenShareISN_EET2_T4__param_4[1],
	.param .align 1 .b8 _ZN3cub18CUB_300001_SM_10006detail6reduce18DeviceReduceKernelINS2_10policy_hubIdyN4cuda3std3__44plusIdEEE10Policy1000EN6thrust24THRUST_300001_SM_1000_NS6detail15normal_iteratorINSD_10device_ptrIdEEEEyS9_dNS7_10__identityEEEvT0_PT3_T1_NS0_13GridEvenShareISN_EET2_T4__param_5[1]
)
.maxntid 512
{
	.reg .pred 	%p<65>;
	.reg .b16 	%rs<4>;
	.reg .b32 	%r<280>;
	.reg .b64 	%rd<107>;
	.reg .b64 	%fd<344>;
	// demoted variable
	.shared .align 8 .b8 _ZZN3cub18CUB_300001_SM_10006detail6reduce18DeviceReduceKernelINS2_10policy_hubIdyN4cuda3std3__44plusIdEEE10Policy1000EN6thrust24THRUST_300001_SM_1000_NS6detail15normal_iteratorINSD_10device_ptrIdEEEEyS9_dNS7_10__identityEEEvT0_PT3_T1_NS0_13GridEvenShareISN_EET2_T4_E12temp_storage[152];
	ld.param.u64 	%rd1, [_ZN3cub18CUB_300001_SM_10006detail6reduce18DeviceReduceKernelINS2_10policy_hubIdyN4cuda3std3__44plusIdEEE10Policy1000EN6thrust24THRUST_300001_SM_1000_NS6detail15normal_iteratorINSD_10device_ptrIdEEEEyS9_dNS7_10__identityEEEvT0_PT3_T1_NS0_13GridEvenShareISN_EET2_T4__param_3+32];
	ld.param.u32 	%r1, [_ZN3cub18CUB_300001_SM_10006detail6reduce18DeviceReduceKernelINS2_10policy_hubIdyN4cuda3std3__44plusIdEEE10Policy1000EN6thrust24THRUST_300001_SM_1000_NS6detail15normal_iteratorINSD_10device_ptrIdEEEEyS9_dNS7_10__identityEEEvT0_PT3_T1_NS0_13GridEvenShareISN_EET2_T4__param_3+40];
	ld.param.u64 	%rd26, [_ZN3cub18CUB_300001_SM_10006detail6reduce18DeviceReduceKernelINS2_10policy_hubIdyN4cuda3std3__44plusIdEEE10Policy1000EN6thrust24THRUST_300001_SM_1000_NS6detail15normal_iteratorINSD_10device_ptrIdEEEEyS9_dNS7_10__identityEEEvT0_PT3_T1_NS0_13GridEvenShareISN_EET2_T4__param_0];
	cvta.to.global.u64 	%rd2, %rd26;
	mov.u32 	%r2, %ctaid.x;
	mul.lo.s32 	%r50, %r1, 3584;
	cvt.s64.s32 	%rd3, %r50;
	mul.lo.s32 	%r51, %r2, 3584;
	cvt.u64.u32 	%rd4, %r51;
	sub.s64 	%rd5, %rd1, %rd4;
	setp.gt.u64 	%p1, %rd5, 3583;
	@%p1 bra 	$L__BB8_25;
	cvt.u32.u64 	%r136, %rd4;
	cvt.u32.u64 	%r3, %rd1;
	sub.s32 	%r4, %r3, %r136;
	mov.u32 	%r5, %tid.x;
	setp.ge.s32 	%p23, %r5, %r4;
	mov.f64 	%fd332, 0d0000000000000000;
	mov.u32 	%r267, %r5;
	@%p23 bra 	$L__BB8_3;
	add.s32 	%r138, %r136, %r5;
	mul.wide.u32 	%rd60, %r138, 8;
	add.s64 	%rd61, %rd2, %rd60;
	ld.global.f64 	%fd332, [%rd61];
	add.s32 	%r267, %r5, 512;
$L__BB8_3:
	setp.ge.s32 	%p24, %r267, %r4;
	@%p24 bra 	$L__BB8_16;
	not.b32 	%r140, %r267;
	add.s32 	%r141, %r140, %r3;
	sub.s32 	%r142, %r141, %r136;
	shr.u32 	%r143, %r142, 9;
	add.s32 	%r8, %r143, 1;
	and.b32  	%r9, %r8, 15;
	setp.lt.u32 	%p25, %r142, 7680;
	@%p25 bra 	$L__BB8_7;
	and.b32  	%r144, %r8, 16777200;
	neg.s32 	%r265, %r144;
	mul.wide.u32 	%rd62, %r2, 28672;
	mul.wide.u32 	%rd63, %r267, 8;
	add.s64 	%rd64, %rd62, %rd63;
	add.s64 	%rd65, %rd64, %rd2;
	add.s64 	%rd101, %rd65, 32768;
$L__BB8_6:
	.pragma "nounroll";
	ld.global.f64 	%fd167, [%rd101+-32768];
	add.f64 	%fd168, %fd332, %fd167;
	ld.global.f64 	%fd169, [%rd101+-28672];
	add.f64 	%fd170, %fd168, %fd169;
	ld.global.f64 	%fd171, [%rd101+-24576];
	add.f64 	%fd172, %fd170, %fd171;
	ld.global.f64 	%fd173, [%rd101+-20480];
	add.f64 	%fd174, %fd172, %fd173;
	ld.global.f64 	%fd175, [%rd101+-16384];
	add.f64 	%fd176, %fd174, %fd175;
	ld.global.f64 	%fd177, [%rd101+-12288];
	add.f64 	%fd178, %fd176, %fd177;
	ld.global.f64 	%fd179, [%rd101+-8192];
	add.f64 	%fd180, %fd178, %fd179;
	ld.global.f64 	%fd181, [%rd101+-4096];
	add.f64 	%fd182, %fd180, %fd181;
	ld.global.f64 	%fd183, [%rd101];
	add.f64 	%fd184, %fd182, %fd183;
	ld.global.f64 	%fd185, [%rd101+4096];
	add.f64 	%fd186, %fd184, %fd185;
	ld.global.f64 	%fd187, [%rd101+8192];
	add.f64 	%fd188, %fd186, %fd187;
	ld.global.f64 	%fd189, [%rd101+12288];
	add.f64 	%fd190, %fd188, %fd189;
	ld.global.f64 	%fd191, [%rd101+16384];
	add.f64 	%fd192, %fd190, %fd191;
	ld.global.f64 	%fd193, [%rd101+20480];
	add.f64 	%fd194, %fd192, %fd193;
	ld.global.f64 	%fd195, [%rd101+24576];
	add.f64 	%fd196, %fd194, %fd195;
	ld.global.f64 	%fd197, [%rd101+28672];
	add.f64 	%fd332, %fd196, %fd197;
	add.s32 	%r267, %r267, 8192;
	add.s32 	%r265, %r265, 16;
	add.s64 	%rd101, %rd101, 65536;
	setp.ne.s32 	%p26, %r265, 0;
	@%p26 bra 	$L__BB8_6;
$L__BB8_7:
	setp.eq.s32 	%p27, %r9, 0;
	@%p27 bra 	$L__BB8_16;
	and.b32  	%r16, %r8, 7;
	setp.lt.u32 	%p28, %r9, 8;
	@%p28 bra 	$L__BB8_10;
	cvt.s64.s32 	%rd66, %r267;
	add.s64 	%rd67, %rd66, %rd4;
	shl.b64 	%rd68, %rd67, 3;
	add.s64 	%rd69, %rd2, %rd68;
	ld.global.f64 	%fd199, [%rd69];
	add.f64 	%fd200, %fd332, %fd199;
	ld.global.f64 	%fd201, [%rd69+4096];
	add.f64 	%fd202, %fd200, %fd201;
	ld.global.f64 	%fd203, [%rd69+8192];
	add.f64 	%fd204, %fd202, %fd203;
	ld.global.f64 	%fd205, [%rd69+12288];
	add.f64 	%fd206, %fd204, %fd205;
	ld.global.f64 	%fd207, [%rd69+16384];
	add.f64 	%fd208, %fd206, %fd207;
	ld.global.f64 	%fd209, [%rd69+20480];
	add.f64 	%fd210, %fd208, %fd209;
	ld.global.f64 	%fd211, [%rd69+24576];
	add.f64 	%fd212, %fd210, %fd211;
	ld.global.f64 	%fd213, [%rd69+28672];
	add.f64 	%fd332, %fd212, %fd213;
	add.s32 	%r267, %r267, 4096;
$L__BB8_10:
	setp.eq.s32 	%p29, %r16, 0;
	@%p29 bra 	$L__BB8_16;
	and.b32  	%r19, %r8, 3;
	setp.lt.u32 	%p30, %r16, 4;
	@%p30 bra 	$L__BB8_13;
	cvt.s64.s32 	%rd70, %r267;
	add.s64 	%rd71, %rd70, %rd4;
	shl.b64 	%rd72, %rd71, 3;
	add.s64 	%rd73, %rd2, %rd72;
	ld.global.f64 	%fd215, [%rd73];
	add.f64 	%fd216, %fd332, %fd215;
	ld.global.f64 	%fd217, [%rd73+4096];
	add.f64 	%fd218, %fd216, %fd217;
	ld.global.f64 	%fd219, [%rd73+8192];
	add.f64 	%fd220, %fd218, %fd219;
	ld.global.f64 	%fd221, [%rd73+12288];
	add.f64 	%fd332, %fd220, %fd221;
	add.s32 	%r267, %r267, 2048;
$L__BB8_13:
	setp.eq.s32 	%p31, %r19, 0;
	@%p31 bra 	$L__BB8_16;
	mul.wide.u32 	%rd74, %r2, 28672;
	add.s64 	%rd9, %rd2, %rd74;
	neg.s32 	%r270, %r19;
$L__BB8_15:
	.pragma "nounroll";
	mul.wide.s32 	%rd75, %r267, 8;
	add.s64 	%rd76, %rd9, %rd75;
	ld.global.f64 	%fd222, [%rd76];
	add.f64 	%fd332, %fd332, %fd222;
	add.s32 	%r267, %r267, 512;
	add.s32 	%r270, %r270, 1;
	setp.ne.s32 	%p32, %r270, 0;
	@%p32 bra 	$L__BB8_15;
$L__BB8_16:
	setp.lt.s32 	%p33, %r4, 512;
	@%p33 bra 	$L__BB8_21;
	// begin inline asm
	mov.u32 %r208, %laneid;
	// end inline asm
	mov.b64 	%rd87, %fd332;
	mov.b64 	{%r210, %r215}, %rd87;
	mov.b32 	%r216, 1;
	mov.b32 	%r257, 31;
	mov.b32 	%r258, -1;
	// begin inline asm
	shfl.sync.down.b32 %r209, %r210, %r216, %r257, %r258;
	// end inline asm
	// begin inline asm
	shfl.sync.down.b32 %r214, %r215, %r216, %r257, %r258;
	// end inline asm
	mov.b64 	%rd88, {%r209, %r214};
	mov.b64 	%fd281, %rd88;
	setp.gt.s32 	%p57, %r208, 30;
	add.f64 	%fd282, %fd332, %fd281;
	selp.f64 	%fd283, %fd332, %fd282, %p57;
	mov.b64 	%rd89, %fd283;
	mov.b64 	{%r220, %r225}, %rd89;
	mov.b32 	%r226, 2;
	// begin inline asm
	shfl.sync.down.b32 %r219, %r220, %r226, %r257, %r258;
	// end inline asm
	// begin inline asm
	shfl.sync.down.b32 %r224, %r225, %r226, %r257, %r258;
	// end inline asm
	mov.b64 	%rd90, {%r219, %r224};
	mov.b64 	%fd284, %rd90;
	setp.gt.s32 	%p58, %r208, 29;
	add.f64 	%fd285, %fd283, %fd284;
	selp.f64 	%fd286, %fd283, %fd285, %p58;
	mov.b64 	%rd91, %fd286;
	mov.b64 	{%r230, %r235}, %rd91;
	mov.b32 	%r236, 4;
	// begin inline asm
	shfl.sync.down.b32 %r229, %r230, %r236, %r257, %r258;
	// end inline asm
	// begin inline asm
	shfl.sync.down.b32 %r234, %r235, %r236, %r257, %r258;
	// end inline asm
	mov.b64 	%rd92, {%r229, %r234};
	mov.b64 	%fd287, %rd92;
	setp.gt.s32 	%p59, %r208, 27;
	add.f64 	%fd288, %fd286, %fd287;
	selp.f64 	%fd289, %fd286, %fd288, %p59;
	mov.b64 	%rd93, %fd289;
	mov.b64 	{%r240, %r245}, %rd93;
	mov.b32 	%r246, 8;
	// begin inline asm
	shfl.sync.down.b32 %r239, %r240, %r246, %r257, %r258;
	// end inline asm
	// begin inline asm
	shfl.sync.down.b32 %r244, %r245, %r246, %r257, %r258;
	// end inline asm
	mov.b64 	%rd94, {%r239, %r244};
	mov.b64 	%fd290, %rd94;
	setp.gt.s32 	%p60, %r208, 23;
	add.f64 	%fd291, %fd289, %fd290;
	selp.f64 	%fd292, %fd289, %fd291, %p60;
	mov.b64 	%rd95, %fd292;
	mov.b64 	{%r250, %r255}, %rd95;
	mov.b32 	%r256, 16;
	// begin inline asm
	shfl.sync.down.b32 %r249, %r250, %r256, %r257, %r258;
	// end inline asm
	// begin inline asm
	shfl.sync.down.b32 %r254, %r255, %r256, %r257, %r258;
	// end inline asm
	mov.b64 	%rd96, {%r249, %r254};
	mov.b64 	%fd293, %rd96;
	setp.gt.s32 	%p61, %r208, 15;
	add.f64 	%fd16, %fd292, %fd293;
	selp.f64 	%fd343, %fd292, %fd16, %p61;
	setp.ne.s32 	%p62, %r208, 0;
	@%p62 bra 	$L__BB8_19;
	shr.u32 	%r259, %r5, 2;
	and.b32  	%r260, %r259, 248;
	mov.u32 	%r261, _ZZN3cub18CUB_300001_SM_10006detail6reduce18DeviceReduceKernelINS2_10policy_hubIdyN4cuda3std3__44plusIdEEE10Policy1000EN6thrust24THRUST_300001_SM_1000_NS6detail15normal_iteratorINSD_10device_ptrIdEEEEyS9_dNS7_10__identityEEEvT0_PT3_T1_NS0_13GridEvenShareISN_EET2_T4_E12temp_storage;
	add.s32 	%r262, %r261, %r260;
	st.shared.f64 	[%r262+16], %fd16;
$L__BB8_19:
	bar.sync 	0;
	setp.ne.s32 	%p63, %r5, 0;
	@%p63 bra 	$L__BB8_46;
	ld.shared.f64 	%fd294, [_ZZN3cub18CUB_300001_SM_10006detail6reduce18DeviceReduceKernelINS2_10policy_hubIdyN4cuda3std3__44plusIdEEE10Policy1000EN6thrust24THRUST_300001_SM_1000_NS6detail15normal_iteratorINSD_10device_ptrIdEEEEyS9_dNS7_10__identityEEEvT0_PT3_T1_NS0_13GridEvenShareISN_EET2_T4_E12temp_storage+24];
	add.f64 	%fd295, %fd343, %fd294;
	ld.shared.f64 	%fd296, [_ZZN3cub18CUB_300001_SM_10006detail6reduce18DeviceReduceKernelINS2_10policy_hubIdyN4cuda3std3__44plusIdEEE10Policy1000EN6thrust24THRUST_300001_SM_1000_NS6detail15normal_iteratorINSD_10device_ptrIdEEEEyS9_dNS7_10__identityEEEvT0_PT3_T1_NS0_13GridEvenShareISN_EET2_T4_E12temp_storage+32];
	add.f64 	%fd297, %fd295, %fd296;
	ld.shared.f64 	%fd298, [_ZZN3cub18CUB_300001_SM_10006detail6reduce18DeviceReduceKernelINS2_10policy_hubIdyN4cuda3std3__44plusIdEEE10Policy1000EN6thrust24THRUST_300001_SM_1000_NS6detail15normal_iteratorINSD_10device_ptrIdEEEEyS9_dNS7_10__identityEEEvT0_PT3_T1_NS0_13GridEvenShareISN_EET2_T4_E12temp_storage+40];
	add.f64 	%fd299, %fd297, %fd298;
	ld.shared.f64 	%fd300, [_ZZN3cub18CUB_300001_SM_10006detail6reduce18DeviceReduceKernelINS2_10policy_hubIdyN4cuda3std3__44plusIdEEE10Policy1000EN6thrust24THRUST_300001_SM_1000_NS6detail15normal_iteratorINSD_10device_ptrIdEEEEyS9_dNS7_10__identityEEEvT0_PT3_T1_NS0_13GridEvenShareISN_EET2_T4_E12temp_storage+48];
	add.f64 	%fd301, %fd299, %fd300;
	ld.shared.f64 	%fd302, [_ZZN3cub18CUB_300001_SM_10006detail6reduce18DeviceReduceKernelINS2_10policy_hubIdyN4cuda3std3__44plusIdEEE10Policy1000EN6thrust24THRUST_300001_SM_1000_NS6detail15normal_iteratorINSD_10device_ptrIdEEEEyS9_dNS7_10__identityEEEvT0_PT3_T1_NS0_13GridEvenShareISN_EET2_T4_E12temp_storage+56];
	add.f64 	%fd303, %fd301, %fd302;
	ld.shared.f64 	%fd304, [_ZZN3cub18CUB_300001_SM_10006detail6reduce18DeviceReduceKernelINS2_10policy_hubIdyN4cuda3std3__44plusIdEEE10Policy1000EN6thrust24THRUST_300001_SM_1000_NS6detail15normal_iteratorINSD_10device_ptrIdEEEEyS9_dNS7_10__identityEEEvT0_PT3_T1_NS0_13GridEvenShareISN_EET2_T4_E12temp_storage+64];
	add.f64 	%fd305, %fd303, %fd304;
	ld.shared.f64 	%fd306, [_ZZN3cub18CUB_300001_SM_10006detail6reduce18DeviceReduceKernelINS2_10policy_hubIdyN4cuda3std3__44plusIdEEE10Policy1000EN6thrust24THRUST_300001_SM_1000_NS6detail15normal_iteratorINSD_10device_ptrIdEEEEyS9_dNS7_10__identityEEEvT0_PT3_T1_NS0_13GridEvenShareISN_EET2_T4_E12temp_storage+72];
	add.f64 	%fd307, %fd305, %fd306;
	ld.shared.f64 	%fd308, [_ZZN3cub18CUB_300001_SM_10006detail6reduce18DeviceReduceKernelINS2_10policy_hubIdyN4cuda3std3__44plusIdEEE10Policy1000EN6thrust24THRUST_300001_SM_1000_NS6detail15normal_iteratorINSD_10device_ptrIdEEEEyS9_dNS7_10__identityEEEvT0_PT3_T1_NS0_13GridEvenShareISN_EET2_T4_E12temp_storage+80];
	add.f64 	%fd309, %fd307, %fd308;
	ld.shared.f64 	%fd310, [_ZZN3cub18CUB_300001_SM_10006detail6reduce18DeviceReduceKernelINS2_10policy_hubIdyN4cuda3std3__44plusIdEEE10Policy1000EN6thrust24THRUST_300001_SM_1000_NS6detail15normal_iteratorINSD_10device_ptrIdEEEEyS9_dNS7_10__identityEEEvT0_PT3_T1_NS0_13GridEvenShareISN_EET2_T4_E12temp_storage+88];
	add.f64 	%fd311, %fd309, %fd310;
	ld.shared.f64 	%fd312, [_ZZN3cub18CUB_300001_SM_10006detail6reduce18DeviceReduceKernelINS2_10policy_hubIdyN4cuda3std3__44plusIdEEE10Policy1000EN6thrust24THRUST_300001_SM_1000_NS6detail15normal_iteratorINSD_10device_ptrIdEEEEyS9_dNS7_10__identityEEEvT0_PT3_T1_NS0_13GridEvenShareISN_EET2_T4_E12temp_storage+96];
	add.f64 	%fd313, %fd311, %fd312;
	ld.shared.f64 	%fd314, [_ZZN3cub18CUB_300001_SM_10006detail6reduce18DeviceReduceKernelINS2_10policy_hubIdyN4cuda3std3__44plusIdEEE10Policy1000EN6thrust24THRUST_300001_SM_1000_NS6detail15normal_iteratorINSD_10device_ptrIdEEEEyS9_dNS7_10__identityEEEvT0_PT3_T1_NS0_13GridEvenShareISN_EET2_T4_E12temp_storage+104];
	add.f64 	%fd315, %fd313, %fd314;
	ld.shared.f64 	%fd316, [_ZZN3cub18CUB_300001_SM_10006detail6reduce18DeviceReduceKernelINS2_10policy_hubIdyN4cuda3std3__44plusIdEEE10Policy1000EN6thrust24THRUST_300001_SM_1000_NS6detail15normal_iteratorINSD_10device_ptrIdEEEEyS9_dNS7_10__identityEEEvT0_PT3_T1_NS0_13GridEvenShareISN_EET2_T4_E12temp_storage+112];
	add.f64 	%fd317, %fd315, %fd316;
	ld.shared.f64 	%fd318, [_ZZN3cub18CUB_300001_SM_10006detail6reduce18DeviceReduceKernelINS2_10policy_hubIdyN4cuda3std3__44plusIdEEE10Policy1000EN6thrust24THRUST_300001_SM_1000_NS6detail15normal_iteratorINSD_10device_ptrIdEEEEyS9_dNS7_10__identityEEEvT0_PT3_T1_NS0_13GridEvenShareISN_EET2_T4_E12temp_storage+120];
	add.f64 	%fd319, %fd317, %fd318;
	ld.shared.f64 	%fd320, [_ZZN3cub18CUB_300001_SM_10006detail6reduce18DeviceReduceKernelINS2_10policy_hubIdyN4cuda3std3__44plusIdEEE10Policy1000EN6thrust24THRUST_300001_SM_1000_NS6detail15normal_iteratorINSD_10device_ptrIdEEEEyS9_dNS7_10__identityEEEvT0_PT3_T1_NS0_13GridEvenShareISN_EET2_T4_E12temp_storage+128];
	add.f64 	%fd321, %fd319, %fd320;
	ld.shared.f64 	%fd322, [_ZZN3cub18CUB_300001_SM_10006detail6reduce18DeviceReduceKernelINS2_10policy_hubIdyN4cuda3std3__44plusIdEEE10Policy1000EN6thrust24THRUST_300001_SM_1000_NS6detail15normal_iteratorINSD_10device_ptrIdEEEEyS9_dNS7_10__identityEEEvT0_PT3_T1_NS0_13GridEvenShareISN_EET2_T4_E12temp_storage+136];
	add.f64 	%fd343, %fd321, %fd322;
	bra.uni 	$L__BB8_46;
$L__BB8_21:
	// begin inline asm
	mov.u32 %r145, %laneid;
	// end inline asm
	and.b32  	%r196, %r5, 992;
	add.s32 	%r197, %r196, 32;
	setp.gt.s32 	%p34, %r197, %r4;
	not.b32 	%r198, %r196;
	add.s32 	%r199, %r4, %r198;
	selp.b32 	%r194, %r199, 31, %p34;
	mov.b64 	%rd77, %fd332;
	mov.b64 	{%r147, %r152}, %rd77;
	mov.b32 	%r153, 1;
	mov.b32 	%r195, -1;
	// begin inline asm
	shfl.sync.down.b32 %r146, %r147, %r153, %r194, %r195;
	// end inline asm
	// begin inline asm
	shfl.sync.down.b32 %r151, %r152, %r153, %r194, %r195;
	// end inline asm
	mov.b64 	%rd78, {%r146, %r151};
	mov.b64 	%fd223, %rd78;
	setp.lt.s32 	%p35, %r145, %r194;
	add.f64 	%fd224, %fd332, %fd223;
	selp.f64 	%fd225, %fd224, %fd332, %p35;
	mov.b64 	%rd79, %fd225;
	mov.b64 	{%r157, %r162}, %rd79;
	mov.b32 	%r163, 2;
	// begin inline asm
	shfl.sync.down.b32 %r156, %r157, %r163, %r194, %r195;
	// end inline asm
	// begin inline asm
	shfl.sync.down.b32 %r161, %r162, %r163, %r194, %r195;
	// end inline asm
	mov.b64 	%rd80, {%r156, %r161};
	mov.b64 	%fd226, %rd80;
	add.s32 	%r200, %r145, 2;
	setp.gt.s32 	%p36, %r200, %r194;
	add.f64 	%fd227, %fd225, %fd226;
	selp.f64 	%fd228, %fd225, %fd227, %p36;
	mov.b64 	%rd81, %fd228;
	mov.b64 	{%r167, %r172}, %rd81;
	mov.b32 	%r173, 4;
	// begin inline asm
	shfl.sync.down.b32 %r166, %r167, %r173, %r194, %r195;
	// end inline asm
	// begin inline asm
	shfl.sync.down.b32 %r171, %r172, %r173, %r194, %r195;
	// end inline asm
	mov.b64 	%rd82, {%r166, %r171};
	mov.b64 	%fd229, %rd82;
	add.s32 	%r201, %r145, 4;
	setp.gt.s32 	%p37, %r201, %r194;
	add.f64 	%fd230, %fd228, %fd229;
	selp.f64 	%fd231, %fd228, %fd230, %p37;
	mov.b64 	%rd83, %fd231;
	mov.b64 	{%r177, %r182}, %rd83;
	mov.b32 	%r183, 8;
	// begin inline asm
	shfl.sync.down.b32 %r176, %r177, %r183, %r194, %r195;
	// end inline asm
	// begin inline asm
	shfl.sync.down.b32 %r181, %r182, %r183, %r194, %r195;
	// end inline asm
	mov.b64 	%rd84, {%r176, %r181};
	mov.b64 	%fd232, %rd84;
	add.s32 	%r202, %r145, 8;
	setp.gt.s32 	%p38, %r202, %r194;
	add.f64 	%fd233, %fd231, %fd232;
	selp.f64 	%fd234, %fd231, %fd233, %p38;
	mov.b64 	%rd85, %fd234;
	mov.b64 	{%r187, %r192}, %rd85;
	mov.b32 	%r193, 16;
	// begin inline asm
	shfl.sync.down.b32 %r186, %r187, %r193, %r194, %r195;
	// end inline asm
	// begin inline asm
	shfl.sync.down.b32 %r191, %r192, %r193, %r194, %r195;
	// end inline asm
	mov.b64 	%rd86, {%r186, %r191};
	mov.b64 	%fd235, %rd86;
	add.s32 	%r203, %r145, 16;
	setp.gt.s32 	%p39, %r203, %r194;
	add.f64 	%fd236, %fd234, %fd235;
	selp.f64 	%fd343, %fd234, %fd236, %p39;
	setp.ne.s32 	%p40, %r145, 0;
	@%p40 bra 	$L__BB8_23;
	shr.u32 	%r204, %r5, 2;
	and.b32  	%r205, %r204, 248;
	mov.u32 	%r206, _ZZN3cub18CUB_300001_SM_10006detail6reduce18DeviceReduceKernelINS2_10policy_hubIdyN4cuda3std3__44plusIdEEE10Policy1000EN6thrust24THRUST_300001_SM_1000_NS6detail15normal_iteratorINSD_10device_ptrIdEEEEyS9_dNS7_10__identityEEEvT0_PT3_T1_NS0_13GridEvenShareISN_EET2_T4_E12temp_storage;
	add.s32 	%r207, %r206, %r205;
	st.shared.f64 	[%r207+16], %fd343;
$L__BB8_23:
	bar.sync 	0;
	setp.ne.s32 	%p41, %r5, 0;
	@%p41 bra 	$L__BB8_46;
	setp.gt.s32 	%p42, %r4, 32;
	ld.shared.f64 	%fd237, [_ZZN3cub18CUB_300001_SM_10006detail6reduce18DeviceReduceKernelINS2_10policy_hubIdyN4cuda3std3__44plusIdEEE10Policy1000EN6thrust24THRUST_300001_SM_1000_NS6detail15normal_iteratorINSD_10device_ptrIdEEEEyS9_dNS7_10__identityEEEvT0_PT3_T1_NS0_13GridEvenShareISN_EET2_T4_E12temp_storage+24];
	add.f64 	%fd238, %fd343, %fd237;
	selp.f64 	%fd239, %fd238, %fd343, %p42;
	setp.gt.s32 	%p43, %r4, 64;
	ld.shared.f64 	%fd240, [_ZZN3cub18CUB_300001_SM_10006detail6reduce18DeviceReduceKernelINS2_10policy_hubIdyN4cuda3std3__44plusIdEEE10Policy1000EN6thrust24THRUST_300001_SM_1000_NS6detail15normal_iteratorINSD_10device_ptrIdEEEEyS9_dNS7_10__identityEEEvT0_PT3_T1_NS0_13GridEvenShareISN_EET2_T4_E12temp_storage+32];
	add.f64 	%fd241, %fd240, %fd239;
	selp.f64 	%fd242, %fd241, %fd239, %p43;
	setp.gt.s32 	%p44, %r4, 96;
	ld.shared.f64 	%fd243, [_ZZN3cub18CUB_300001_SM_10006detail6reduce18DeviceReduceKernelINS2_10policy_hubIdyN4cuda3std3__44plusIdEEE10Policy1000EN6thrust24THRUST_300001_SM_1000_NS6detail15normal_iteratorINSD_10device_ptrIdEEEEyS9_dNS7_10__identityEEEvT0_PT3_T1_NS0_13GridEvenShareISN_EET2_T4_E12temp_storage+40];
	add.f64 	%fd244, %fd243, %fd242;
	selp.f64 	%fd245, %fd244, %fd242, %p44;
	setp.gt.s32 	%p45, %r4, 128;
	ld.shared.f64 	%fd246, [_ZZN3cub18CUB_300001_SM_10006detail6reduce18DeviceReduceKernelINS2_10policy_hubIdyN4cuda3std3__44plusIdEEE10Policy1000EN6thrust24THRUST_300001_SM_1000_NS6detail15normal_iteratorINSD_10device_ptrIdEEEEyS9_dNS7_10__identityEEEvT0_PT3_T1_NS0_13GridEvenShareISN_EET2_T4_E12temp_storage+48];
	add.f64 	%fd247, %fd246, %fd245;
	selp.f64 	%fd248, %fd247, %fd245, %p45;
	setp.gt.s32 	%p46, %r4, 160;
	ld.shared.f64 	%fd249, [_ZZN3cub18CUB_300001_SM_10006detail6reduce18DeviceReduceKernelINS2_10policy_hubIdyN4cuda3std3__44plusIdEEE10Policy1000EN6thrust24THRUST_300001_SM_1000_NS6detail15normal_iteratorINSD_10device_ptrIdEEEEyS9_dNS7_10__identityEEEvT0_PT3_T1_NS0_13GridEvenShareISN_EET2_T4_E12temp_storage+56];
	add.f64 	%fd250, %fd249, %fd248;
	selp.f64 	%fd251, %fd250, %fd248, %p46;
	setp.gt.s32 	%p47, %r4, 192;
	ld.shared.f64 	%fd252, [_ZZN3cub18CUB_300001_SM_10006detail6reduce18DeviceReduceKernelINS2_10policy_hubIdyN4cuda3std3__44plusIdEEE10Policy1000EN6thrust24THRUST_300001_SM_1000_NS6detail15normal_iteratorINSD_10device_ptrIdEEEEyS9_dNS7_10__identityEEEvT0_PT3_T1_NS0_13GridEvenShareISN_EET2_T4_E12temp_storage+64];
	add.f64 	%fd253, %fd252, %fd251;
	selp.f64 	%fd254, %fd253, %fd251, %p47;
	setp.gt.s32 	%p48, %r4, 224;
	ld.shared.f64 	%fd255, [_ZZN3cub18CUB_300001_SM_10006detail6reduce18DeviceReduceKernelINS2_10policy_hubIdyN4cuda3std3__44plusIdEEE10Policy1000EN6thrust24THRUST_300001_SM_1000_NS6detail15normal_iteratorINSD_10device_ptrIdEEEEyS9_dNS7_10__identityEEEvT0_PT3_T1_NS0_13GridEvenShareISN_EET2_T4_E12temp_storage+72];
	add.f64 	%fd256, %fd255, %fd254;
	selp.f64 	%fd257, %fd256, %fd254, %p48;
	setp.gt.s32 	%p49, %r4, 256;
	ld.shared.f64 	%fd258, [_ZZN3cub18CUB_300001_SM_10006detail6reduce18DeviceReduceKernelINS2_10policy_hubIdyN4cuda3std3__44plusIdEEE10Policy1000EN6thrust24THRUST_300001_SM_1000_NS6detail15normal_iteratorINSD_10device_ptrIdEEEEyS9_dNS7_10__identityEEEvT0_PT3_T1_NS0_13GridEvenShareISN_EET2_T4_E12temp_storage+80];
	add.f64 	%fd259, %fd258, %fd257;
	selp.f64 	%fd260, %fd259, %fd257, %p49;
	setp.gt.s32 	%p50, %r4, 288;
	ld.shared.f64 	%fd261, [_ZZN3cub18CUB_300001_SM_10006detail6reduce18DeviceReduceKernelINS2_10policy_hubIdyN4cuda3std3__44plusIdEEE10Policy1000EN6thrust24THRUST_300001_SM_1000_NS6detail15normal_iteratorINSD_10device_ptrIdEEEEyS9_dNS7_10__identityEEEvT0_PT3_T1_NS0_13GridEvenShareISN_EET2_T4_E12temp_storage+88];
	add.f64 	%fd262, %fd261, %fd260;
	selp.f64 	%fd263, %fd262, %fd260, %p50;
	setp.gt.s32 	%p51, %r4, 320;
	ld.shared.f64 	%fd264, [_ZZN3cub18CUB_300001_SM_10006detail6reduce18DeviceReduceKernelINS2_10policy_hubIdyN4cuda3std3__44plusIdEEE10Policy1000EN6thrust24THRUST_300001_SM_1000_NS6detail15normal_iteratorINSD_10device_ptrIdEEEEyS9_dNS7_10__identityEEEvT0_PT3_T1_NS0_13GridEvenShareISN_EET2_T4_E12temp_storage+96];
	add.f64 	%fd265, %fd264, %fd263;
	selp.f64 	%fd266, %fd265, %fd263, %p51;
	setp.gt.s32 	%p52, %r4, 352;
	ld.shared.f64 	%fd267, [_ZZN3cub18CUB_300001_SM_10006detail6reduce18DeviceReduceKernelINS2_10policy_hubIdyN4cuda3std3__44plusIdEEE10Policy1000EN6thrust24THRUST_300001_SM_1000_NS6detail15normal_iteratorINSD_10device_ptrIdEEEEyS9_dNS7_10__identityEEEvT0_PT3_T1_NS0_13GridEvenShareISN_EET2_T4_E12temp_storage+104];
	add.f64 	%fd268, %fd267, %fd266;
	selp.f64 	%fd269, %fd268, %fd266, %p52;
	setp.gt.s32 	%p53, %r4, 384;
	ld.shared.f64 	%fd270, [_ZZN3cub18CUB_300001_SM_10006detail6reduce18DeviceReduceKernelINS2_10policy_hubIdyN4cuda3std3__44plusIdEEE10Policy1000EN6thrust24THRUST_300001_SM_1000_NS6detail15normal_iteratorINSD_10device_ptrIdEEEEyS9_dNS7_10__identityEEEvT0_PT3_T1_NS0_13GridEvenShareISN_EET2_T4_E12temp_storage+112];
	add.f64 	%fd271, %fd270, %fd269;
	selp.f64 	%fd272, %fd271, %fd269, %p53;
	setp.gt.s32 	%p54, %r4, 416;
	ld.shared.f64 	%fd273, [_ZZN3cub18CUB_300001_SM_10006detail6reduce18DeviceReduceKernelINS2_10policy_hubIdyN4cuda3std3__44plusIdEEE10Policy1000EN6thrust24THRUST_300001_SM_1000_NS6detail15normal_iteratorINSD_10device_ptrIdEEEEyS9_dNS7_10__identityEEEvT0_PT3_T1_NS0_13GridEvenShareISN_EET2_T4_E12temp_storage+120];
	add.f64 	%fd274, %fd273, %fd272;
	selp.f64 	%fd275, %fd274, %fd272, %p54;
	setp.gt.s32 	%p55, %r4, 448;
	ld.shared.f64 	%fd276, [_ZZN3cub18CUB_300001_SM_10006detail6reduce18DeviceReduceKernelINS2_10policy_hubIdyN4cuda3std3__44plusIdEEE10Policy1000EN6thrust24THRUST_300001_SM_1000_NS6detail15normal_iteratorINSD_10device_ptrIdEEEEyS9_dNS7_10__identityEEEvT0_PT3_T1_NS0_13GridEvenShareISN_EET2_T4_E12temp_storage+128];
	add.f64 	%fd277, %fd276, %fd275;
	selp.f64 	%fd278, %fd277, %fd275, %p55;
	setp.gt.s32 	%p56, %r4, 480;
	ld.shared.f64 	%fd279, [_ZZN3cub18CUB_300001_SM_10006detail6reduce18DeviceReduceKernelINS2_10policy_hubIdyN4cuda3std3__44plusIdEEE10Policy1000EN6thrust24THRUST_300001_SM_1000_NS6detail15normal_iteratorINSD_10device_ptrIdEEEEyS9_dNS7_10__identityEEEvT0_PT3_T1_NS0_13GridEvenShareISN_EET2_T4_E12temp_storage+136];
	add.f64 	%fd280, %fd279, %fd278;
	selp.f64 	%fd343, %fd280, %fd278, %p56;
	bra.uni 	$L__BB8_46;
$L__BB8_25:
	cvt.u32.u64 	%r52, %rd4;
	mov.u32 	%r27, %tid.x;
	add.s32 	%r53, %r52, %r27;
	mul.wide.u32 	%rd27, %r53, 8;
	add.s64 	%rd28, %rd2, %rd27;
	ld.global.f64 	%fd41, [%rd28];
	ld.global.f64 	%fd42, [%rd28+4096];
	ld.global.f64 	%fd43, [%rd28+8192];
	ld.global.f64 	%fd44, [%rd28+12288];
	ld.global.f64 	%fd45, [%rd28+16384];
	ld.global.f64 	%fd46, [%rd28+20480];
	ld.global.f64 	%fd47, [%rd28+24576];
	add.f64 	%fd48, %fd41, %fd42;
	add.f64 	%fd49, %fd48, %fd43;
	add.f64 	%fd50, %fd49, %fd44;
	add.f64 	%fd51, %fd50, %fd45;
	add.f64 	%fd52, %fd51, %fd46;
	add.f64 	%fd342, %fd52, %fd47;
	setp.lt.u64 	%p2, %rd5, %rd3;
	@%p2 bra 	$L__BB8_42;
	cvt.u32.u64 	%r55, %rd3;
	cvt.u64.u32 	%rd10, %r27;
	add.s64 	%rd103, %rd4, %rd3;
	cvt.u32.u64 	%r28, %rd1;
	not.b32 	%r57, %r27;
	add.s32 	%r58, %r57, %r28;
	sub.s32 	%r59, %r58, %r55;
	sub.s32 	%r272, %r59, %r52;
	add.s64 	%rd29, %rd103, %rd10;
	shl.b64 	%rd30, %rd29, 3;
	add.s64 	%rd31, %rd30, %rd2;
	add.s64 	%rd102, %rd31, 32768;
	mov.b32 	%r273, 0;
	mov.u64 	%rd104, %rd4;
$L__BB8_27:
	cvt.s64.s32 	%rd16, %r50;
	add.s64 	%rd104, %rd104, %rd16;
	add.s64 	%rd32, %rd1, -3584;
	setp.gt.u64 	%p3, %rd104, %rd32;
	@%p3 bra 	$L__BB8_29;
	mul.lo.s32 	%r61, %r1, 3584;
	cvt.s64.s32 	%rd33, %r61;
	add.s64 	%rd34, %rd104, %rd10;
	shl.b64 	%rd35, %rd34, 3;
	add.s64 	%rd36, %rd2, %rd35;
	ld.global.f64 	%fd53, [%rd36];
	ld.global.f64 	%fd54, [%rd36+4096];
	ld.global.f64 	%fd55, [%rd36+8192];
	ld.global.f64 	%fd56, [%rd36+12288];
	ld.global.f64 	%fd57, [%rd36+16384];
	ld.global.f64 	%fd58, [%rd36+20480];
	ld.global.f64 	%fd59, [%rd36+24576];
	add.f64 	%fd60, %fd342, %fd53;
	add.f64 	%fd61, %fd60, %fd54;
	add.f64 	%fd62, %fd61, %fd55;
	add.f64 	%fd63, %fd62, %fd56;
	add.f64 	%fd64, %fd63, %fd57;
	add.f64 	%fd65, %fd64, %fd58;
	add.f64 	%fd342, %fd65, %fd59;
	sub.s64 	%rd37, %rd1, %rd104;
	setp.lt.u64 	%p4, %rd37, %rd33;
	add.s32 	%r273, %r273, 1;
	add.s64 	%rd103, %rd103, %rd33;
	sub.s32 	%r272, %r272, %r61;
	mul.wide.s32 	%rd38, %r61, 8;
	add.s64 	%rd102, %rd102, %rd38;
	@%p4 bra 	$L__BB8_42;
	bra.uni 	$L__BB8_27;
$L__BB8_29:
	setp.le.u64 	%p5, %rd1, %rd104;
	cvt.u32.u64 	%r62, %rd104;
	cvt.u32.u64 	%r63, %rd1;
	sub.s32 	%r64, %r63, %r62;
	setp.ge.s32 	%p6, %r27, %r64;
	or.pred  	%p7, %p5, %p6;
	@%p7 bra 	$L__BB8_42;
	cvt.u32.u64 	%r66, %rd16;
	cvt.u32.u64 	%r67, %rd4;
	not.b32 	%r68, %r27;
	add.s32 	%r69, %r68, %r28;
	add.s32 	%r70, %r66, %r67;
	sub.s32 	%r71, %r69, %r70;
	mul.lo.s32 	%r72, %r1, %r273;
	mad.lo.s32 	%r73, %r72, -3584, %r71;
	shr.u32 	%r74, %r73, 9;
	add.s32 	%r34, %r74, 1;
	and.b32  	%r35, %r34, 15;
	setp.lt.u32 	%p8, %r73, 7680;
	mov.u32 	%r276, %r27;
	@%p8 bra 	$L__BB8_33;
	shr.u32 	%r75, %r272, 9;
	add.s32 	%r76, %r75, 1;
	and.b32  	%r77, %r76, 16777200;
	neg.s32 	%r274, %r77;
	mov.u32 	%r276, %r27;
$L__BB8_32:
	.pragma "nounroll";
	ld.global.f64 	%fd67, [%rd102+-32768];
	add.f64 	%fd68, %fd342, %fd67;
	ld.global.f64 	%fd69, [%rd102+-28672];
	add.f64 	%fd70, %fd68, %fd69;
	ld.global.f64 	%fd71, [%rd102+-24576];
	add.f64 	%fd72, %fd70, %fd71;
	ld.global.f64 	%fd73, [%rd102+-20480];
	add.f64 	%fd74, %fd72, %fd73;
	ld.global.f64 	%fd75, [%rd102+-16384];
	add.f64 	%fd76, %fd74, %fd75;
	ld.global.f64 	%fd77, [%rd102+-12288];
	add.f64 	%fd78, %fd76, %fd77;
	ld.global.f64 	%fd79, [%rd102+-8192];
	add.f64 	%fd80, %fd78, %fd79;
	ld.global.f64 	%fd81, [%rd102+-4096];
	add.f64 	%fd82, %fd80, %fd81;
	ld.global.f64 	%fd83, [%rd102];
	add.f64 	%fd84, %fd82, %fd83;
	ld.global.f64 	%fd85, [%rd102+4096];
	add.f64 	%fd86, %fd84, %fd85;
	ld.global.f64 	%fd87, [%rd102+8192];
	add.f64 	%fd88, %fd86, %fd87;
	ld.global.f64 	%fd89, [%rd102+12288];
	add.f64 	%fd90, %fd88, %fd89;
	ld.global.f64 	%fd91, [%rd102+16384];
	add.f64 	%fd92, %fd90, %fd91;
	ld.global.f64 	%fd93, [%rd102+20480];
	add.f64 	%fd94, %fd92, %fd93;
	ld.global.f64 	%fd95, [%rd102+24576];
	add.f64 	%fd96, %fd94, %fd95;
	ld.global.f64 	%fd97, [%rd102+28672];
	add.f64 	%fd342, %fd96, %fd97;
	add.s32 	%r276, %r276, 8192;
	add.s32 	%r274, %r274, 16;
	add.s64 	%rd102, %rd102, 65536;
	setp.ne.s32 	%p9, %r274, 0;
	@%p9 bra 	$L__BB8_32;
$L__BB8_33:
	setp.eq.s32 	%p10, %r35, 0;
	@%p10 bra 	$L__BB8_42;
	and.b32  	%r42, %r34, 7;
	setp.lt.u32 	%p11, %r35, 8;
	@%p11 bra 	$L__BB8_36;
	cvt.u64.u32 	%rd39, %r276;
	add.s64 	%rd40, %rd104, %rd39;
	shl.b64 	%rd41, %rd40, 3;
	add.s64 	%rd42, %rd2, %rd41;
	ld.global.f64 	%fd99, [%rd42];
	add.f64 	%fd100, %fd342, %fd99;
	ld.global.f64 	%fd101, [%rd42+4096];
	add.f64 	%fd102, %fd100, %fd101;
	ld.global.f64 	%fd103, [%rd42+8192];
	add.f64 	%fd104, %fd102, %fd103;
	ld.global.f64 	%fd105, [%rd42+12288];
	add.f64 	%fd106, %fd104, %fd105;
	ld.global.f64 	%fd107, [%rd42+16384];
	add.f64 	%fd108, %fd106, %fd107;
	ld.global.f64 	%fd109, [%rd42+20480];
	add.f64 	%fd110, %fd108, %fd109;
	ld.global.f64 	%fd111, [%rd42+24576];
	add.f64 	%fd112, %fd110, %fd111;
	ld.global.f64 	%fd113, [%rd42+28672];
	add.f64 	%fd342, %fd112, %fd113;
	add.s32 	%r276, %r276, 4096;
$L__BB8_36:
	setp.eq.s32 	%p12, %r42, 0;
	@%p12 bra 	$L__BB8_42;
	setp.lt.u32 	%p13, %r42, 4;
	@%p13 bra 	$L__BB8_39;
	cvt.u64.u32 	%rd43, %r276;
	add.s64 	%rd44, %rd104, %rd43;
	shl.b64 	%rd45, %rd44, 3;
	add.s64 	%rd46, %rd2, %rd45;
	ld.global.f64 	%fd115, [%rd46];
	add.f64 	%fd116, %fd342, %fd115;
	ld.global.f64 	%fd117, [%rd46+4096];
	add.f64 	%fd118, %fd116, %fd117;
	ld.global.f64 	%fd119, [%rd46+8192];
	add.f64 	%fd120, %fd118, %fd119;
	ld.global.f64 	%fd121, [%rd46+12288];
	add.f64 	%fd342, %fd120, %fd121;
	add.s32 	%r276, %r276, 2048;
$L__BB8_39:
	and.b32  	%r78, %r34, 3;
	setp.eq.s32 	%p14, %r78, 0;
	@%p14 bra 	$L__BB8_42;
	cvt.u64.u32 	%rd47, %r276;
	add.s64 	%rd48, %rd47, %rd103;
	shl.b64 	%rd49, %rd48, 3;
	add.s64 	%rd106, %rd2, %rd49;
	cvt.u16.u32 	%rs1, %r272;
	shr.u16 	%rs2, %rs1, 9;
	add.s16 	%rs3, %rs2, 1;
	cvt.u32.u16 	%r79, %rs3;
	and.b32  	%r80, %r79, 3;
	neg.s32 	%r279, %r80;
$L__BB8_41:
	.pragma "nounroll";
	ld.global.f64 	%fd122, [%rd106];
	add.f64 	%fd342, %fd342, %fd122;
	add.s64 	%rd106, %rd106, 4096;
	add.s32 	%r279, %r279, 1;
	setp.ne.s32 	%p15, %r279, 0;
	@%p15 bra 	$L__BB8_41;
$L__BB8_42:
	// begin inline asm
	mov.u32 %r81, %laneid;
	// end inline asm
	mov.b64 	%rd50, %fd342;
	mov.b64 	{%r83, %r88}, %rd50;
	mov.b32 	%r89, 1;
	mov.b32 	%r130, 31;
	mov.b32 	%r131, -1;
	// begin inline asm
	shfl.sync.down.b32 %r82, %r83, %r89, %r130, %r131;
	// end inline asm
	// begin inline asm
	shfl.sync.down.b32 %r87, %r88, %r89, %r130, %r131;
	// end inline asm
	mov.b64 	%rd51, {%r82, %r87};
	mov.b64 	%fd123, %rd51;
	setp.gt.s32 	%p16, %r81, 30;
	add.f64 	%fd124, %fd342, %fd123;
	selp.f64 	%fd125, %fd342, %fd124, %p16;
	mov.b64 	%rd52, %fd125;
	mov.b64 	{%r93, %r98}, %rd52;
	mov.b32 	%r99, 2;
	// begin inline asm
	shfl.sync.down.b32 %r92, %r93, %r99, %r130, %r131;
	// end inline asm
	// begin inline asm
	shfl.sync.down.b32 %r97, %r98, %r99, %r130, %r131;
	// end inline asm
	mov.b64 	%rd53, {%r92, %r97};
	mov.b64 	%fd126, %rd53;
	setp.gt.s32 	%p17, %r81, 29;
	add.f64 	%fd127, %fd125, %fd126;
	selp.f64 	%fd128, %fd125, %fd127, %p17;
	mov.b64 	%rd54, %fd128;
	mov.b64 	{%r103, %r108}, %rd54;
	mov.b32 	%r109, 4;
	// begin inline asm
	shfl.sync.down.b32 %r102, %r103, %r109, %r130, %r131;
	// end inline asm
	// begin inline asm
	shfl.sync.down.b32 %r107, %r108, %r109, %r130, %r131;
	// end inline asm
	mov.b64 	%rd55, {%r102, %r107};
	mov.b64 	%fd129, %rd55;
	setp.gt.s32 	%p18, %r81, 27;
	add.f64 	%fd130, %fd128, %fd129;
	selp.f64 	%fd131, %fd128, %fd130, %p18;
	mov.b64 	%rd56, %fd131;
	mov.b64 	{%r113, %r118}, %rd56;
	mov.b32 	%r119, 8;
	// begin inline asm
	shfl.sync.down.b32 %r112, %r113, %r119, %r130, %r131;
	// end inline asm
	// begin inline asm
	shfl.sync.down.b32 %r117, %r118, %r119, %r130, %r131;
	// end inline asm
	mov.b64 	%rd57, {%r112, %r117};
	mov.b64 	%fd132, %rd57;
	setp.gt.s32 	%p19, %r81, 23;
	add.f64 	%fd133, %fd131, %fd132;
	selp.f64 	%fd134, %fd131, %fd133, %p19;
	mov.b64 	%rd58, %fd134;
	mov.b64 	{%r123, %r128}, %rd58;
	mov.b32 	%r129, 16;
	// begin inline asm
	shfl.sync.down.b32 %r122, %r123, %r129, %r130, %r131;
	// end inline asm
	// begin inline asm
	shfl.sync.down.b32 %r127, %r128, %r129, %r130, %r131;
	// end inline asm
	mov.b64 	%rd59, {%r122, %r127};
	mov.b64 	%fd135, %rd59;
	setp.gt.s32 	%p20, %r81, 15;
	add.f64 	%fd37, %fd134, %fd135;
	selp.f64 	%fd343, %fd134, %fd37, %p20;
	setp.ne.s32 	%p21, %r81, 0;
	@%p21 bra 	$L__BB8_44;
	shr.u32 	%r132, %r27, 2;
	and.b32  	%r133, %r132, 248;
	mov.u32 	%r134, _ZZN3cub18CUB_300001_SM_10006detail6reduce18DeviceReduceKernelINS2_10policy_hubIdyN4cuda3std3__44plusIdEEE10Policy1000EN6thrust24THRUST_300001_SM_1000_NS6detail15normal_iteratorINSD_10device_ptrIdEEEEyS9_dNS7_10__identityEEEvT0_PT3_T1_NS0_13GridEvenShareISN_EET2_T4_E12temp_storage;
	add.s32 	%r135, %r134, %r133;
	st.shared.f64 	[%r135+16], %fd37;
$L__BB8_44:
	bar.sync 	0;
	setp.ne.s32 	%p22, %r27, 0;
	@%p22 bra 	$L__BB8_46;
	ld.shared.f64 	%fd136, [_ZZN3cub18CUB_300001_SM_10006detail6reduce18DeviceReduceKernelINS2_10policy_hubIdyN4cuda3std3__44plusIdEEE10Policy1000EN6thrust24THRUST_300001_SM_1000_NS6detail15normal_iteratorINSD_10device_ptrIdEEEEyS9_dNS7_10__identityEEEvT0_PT3_T1_NS0_13GridEvenShareISN_EET2_T4_E12temp_storage+24];
	add.f64 	%fd137, %fd343, %fd136;
	ld.shared.f64 	%fd138, [_ZZN3cub18CUB_300001_SM_10006detail6reduce18DeviceReduceKernelINS2_10policy_hubIdyN4cuda3std3__44plusIdEEE10Policy1000EN6thrust24THRUST_300001_SM_1000_NS6detail15normal_iteratorINSD_10device_ptrIdEEEEyS9_dNS7_10__identityEEEvT0_PT3_T1_NS0_13GridEvenShareISN_EET2_T4_E12temp_storage+32];
	add.f64 	%fd139, %fd137, %fd138;
	ld.shared.f64 	%fd140, [_ZZN3cub18CUB_300001_SM_10006detail6reduce18DeviceReduceKernelINS2_10policy_hubIdyN4cuda3std3__44plusIdEEE10Policy1000EN6thrust24THRUST_300001_SM_1000_NS6detail15normal_iteratorINSD_10device_ptrIdEEEEyS9_dNS7_10__identityEEEvT0_PT3_T1_NS0_13GridEvenShareISN_EET2_T4_E12temp_storage+40];
	add.f64 	%fd141, %fd139, %fd140;
	ld.shared.f64 	%fd142, [_ZZN3cub18CUB_300001_SM_10006detail6reduce18DeviceReduceKernelINS2_10policy_hubIdyN4cuda3std3__44plusIdEEE10Policy1000EN6thrust24THRUST_300001_SM_1000_NS6detail15normal_iteratorINSD_10device_ptrIdEEEEyS9_dNS7_10__identityEEEvT0_PT3_T1_NS0_13GridEvenShareISN_EET2_T4_E12temp_storage+48];
	add.f64 	%fd143, %fd141, %fd142;
	ld.shared.f64 	%fd144, [_ZZN3cub18CUB_300001_SM_10006detail6reduce18DeviceReduceKernelINS2_10policy_hubIdyN4cuda3std3__44plusIdEEE10Policy1000EN6thrust24THRUST_300001_SM_1000_NS6detail15normal_iteratorINSD_10device_ptrIdEEEEyS9_dNS7_10__identityEEEvT0_PT3_T1_NS0_13GridEvenShareISN_EET2_T4_E12temp_storage+56];
	add.f64 	%fd145, %fd143, %fd144;
	ld.shared.f64 	%fd146, [_ZZN3cub18CUB_300001_SM_10006detail6reduce18DeviceReduceKernelINS2_10policy_hubIdyN4cuda3std3__44plusIdEEE10Policy1000EN6thrust24THRUST_300001_SM_1000_NS6detail15normal_iteratorINSD_10device_ptrIdEEEEyS9_dNS7_10__identityEEEvT0_PT3_T1_NS0_13GridEvenShareISN_EET2_T4_E12temp_storage+64];
	add.f64 	%fd147, %fd145, %fd146;
	ld.shared.f64 	%fd148, [_ZZN3cub18CUB_300001_SM_10006detail6reduce18DeviceReduceKernelINS2_10policy_hubIdyN4cuda3std3__44plusIdEEE10Policy1000EN6thrust24THRUST_300001_SM_1000_NS6detail15normal_iteratorINSD_10device_ptrIdEEEEyS9_dNS7_10__identityEEEvT0_PT3_T1_NS0_13GridEvenShareISN_EET2_T4_E12temp_storage+72];
	add.f64 	%fd149, %fd147, %fd148;
	ld.shared.f64 	%fd150, [_ZZN3cub18CUB_300001_SM_10006detail6reduce18DeviceReduceKernelINS2_10policy_hubIdyN4cuda3std3__44plusIdEEE10Policy1000EN6thrust24THRUST_300001_SM_1000_NS6detail15normal_iteratorINSD_10device_ptrIdEEEEyS9_dNS7_10__identityEEEvT0_PT3_T1_NS0_13GridEvenShareISN_EET2_T4_E12temp_storage+80];
	add.f64 	%fd151, %fd149, %fd150;
	ld.shared.f64 	%fd152, [_ZZN3cub18CUB_300001_SM_10006detail6reduce18DeviceReduceKernelINS2_10policy_hubIdyN4cuda3std3__44plusIdEEE10Policy1000EN6thrust24THRUST_300001_SM_1000_NS6detail15normal_iteratorINSD_10device_ptrIdEEEEyS9_dNS7_10__identityEEEvT0_PT3_T1_NS0_13GridEvenShareISN_EET2_T4_E12temp_storage+88];
	add.f64 	%fd153, %fd151, %fd152;
	ld.shared.f64 	%fd154, [_ZZN3cub18CUB_300001_SM_10006detail6reduce18DeviceReduceKernelINS2_10policy_hubIdyN4cuda3std3__44plusIdEEE10Policy1000EN6thrust24THRUST_300001_SM_1000_NS6detail15normal_iteratorINSD_10device_ptrIdEEEEyS9_dNS7_10__identityEEEvT0_PT3_T1_NS0_13GridEvenShareISN_EET2_T4_E12temp_storage+96];
	add.f64 	%fd155, %fd153, %fd154;
	ld.shared.f64 	%fd156, [_ZZN3cub18CUB_300001_SM_10006detail6reduce18DeviceReduceKernelINS2_10policy_hubIdyN4cuda3std3__44plusIdEEE10Policy1000EN6thrust24THRUST_300001_SM_1000_NS6detail15normal_iteratorINSD_10device_ptrIdEEEEyS9_dNS7_10__identityEEEvT0_PT3_T1_NS0_13GridEvenShareISN_EET2_T4_E12temp_storage+104];
	add.f64 	%fd157, %fd155, %fd156;
	ld.shared.f64 	%fd158, [_ZZN3cub18CUB_300001_SM_10006detail6reduce18DeviceReduceKernelINS2_10policy_hubIdyN4cuda3std3__44plusIdEEE10Policy1000EN6thrust24THRUST_300001_SM_1000_NS6detail15normal_iteratorINSD_10device_ptrIdEEEEyS9_dNS7_10__identityEEEvT0_PT3_T1_NS0_13GridEvenShareISN_EET2_T4_E12temp_storage+112];
	add.f64 	%fd159, %fd157, %fd158;
	ld.shared.f64 	%fd160, [_ZZN3cub18CUB_300001_SM_10006detail6reduce18DeviceReduceKernelINS2_10policy_hubIdyN4cuda3std3__44plusIdEEE10Policy1000EN6thrust24THRUST_300001_SM_1000_NS6detail15normal_iteratorINSD_10device_ptrIdEEEEyS9_dNS7_10__identityEEEvT0_PT3_T1_NS0_13GridEvenShareISN_EET2_T4_E12temp_storage+120];
	add.f64 	%fd161, %fd159, %fd160;
	ld.shared.f64 	%fd162, [_ZZN3cub18CUB_300001_SM_10006detail6reduce18DeviceReduceKernelINS2_10policy_hubIdyN4cuda3std3__44plusIdEEE10Policy1000EN6thrust24THRUST_300001_SM_1000_NS6detail15normal_iteratorINSD_10device_ptrIdEEEEyS9_dNS7_10__identityEEEvT0_PT3_T1_NS0_13GridEvenShareISN_EET2_T4_E12temp_storage+128];
	add.f64 	%fd163, %fd161, %fd162;
	ld.shared.f64 	%fd164, [_ZZN3cub18CUB_300001_SM_10006detail6reduce18DeviceReduceKernelINS2_10policy_hubIdyN4cuda3std3__44plusIdEEE10Policy1000EN6thrust24THRUST_300001_SM_1000_NS6detail15normal_iteratorINSD_10device_ptrIdEEEEyS9_dNS7_10__identityEEEvT0_PT3_T1_NS0_13GridEvenShareISN_EET2_T4_E12temp_storage+136];
	add.f64 	%fd343, %fd163, %fd164;
$L__BB8_46:
	mov.u32 	%r263, %tid.x;
	setp.ne.s32 	%p64, %r263, 0;
	@%p64 bra 	$L__BB8_48;
	ld.param.u64 	%rd100, [_ZN3cub18CUB_300001_SM_10006detail6reduce18DeviceReduceKernelINS2_10policy_hubIdyN4cuda3std3__44plusIdEEE10Policy1000EN6thrust24THRUST_300001_SM_1000_NS6detail15normal_iteratorINSD_10device_ptrIdEEEEyS9_dNS7_10__identityEEEvT0_PT3_T1_NS0_13GridEvenShareISN_EET2_T4__param_1];
	cvta.to.global.u64 	%rd97, %rd100;
	mul.wide.u32 	%rd98, %r2, 8;
	add.s64 	%rd99, %rd97, %rd98;
	st.global.f64 	[%rd99], %fd343;
$L__BB8_48:
	ret;

}
	// .globl	_ZN3cub18CUB_300001_SM_10006detail6reduce28DeviceReduceSingleTileKernelINS2_10policy_hubIdyN4cuda3std3__44plusIdEEE10Policy1000EPdSC_iS9_ddNS7_10__identityEEEvT0_T1_T2_T3_T4_T6_
.visible .entry _ZN3cub18CUB_300001_SM_10006detail6reduce28DeviceReduceSingleTileKernelINS2_10policy_hubIdyN4cuda3std3__44plusIdEEE10Policy1000EPdSC_iS9_ddNS7_10__identityEEEvT0_T1_T2_T3_T4_T6_(
	.param .u64 .ptr .align 1 _ZN3cub18CUB_300001_SM_10006detail6reduce28DeviceReduceSingleTileKernelINS2_10policy_hubIdyN4cuda3std3__44plusIdEEE10Policy1000EPdSC_iS9_ddNS7_10__identityEEEvT0_T1_T2_T3_T4_T6__param_0,
	.param .u64 .ptr .align 1 _ZN3cub18CUB_300001_SM_10006detail6reduce28DeviceReduceSingleTileKernelINS2_10policy_hubIdyN4cuda3std3__44plusIdEEE10Policy1000EPdSC_iS9_ddNS7_10__identityEEEvT0_T1_T2_T3_T4_T6__param_1,
	.param .u32 _ZN3cub18CUB_300001_SM_10006detail6reduce28DeviceReduceSingleTileKernelINS2_10policy_hubIdyN4cuda3std3__44plusIdEEE10Policy1000EPdSC_iS9_ddNS7_10__identityEEEvT0_T1_T2_T3_T4_T6__param_2,
	.param .align 1 .b8 _ZN3cub18CUB_300001_SM_10006detail6reduce28DeviceReduceSingleTileKernelINS2_10policy_hubIdyN4cuda3std3__44plusIdEEE10Policy1000EPdSC_iS9_ddNS7_10__identityEEEvT0_T1_T2_T3_T4_T6__param_3[1],
	.param .f64 _ZN3cub18CUB_300001_SM_10006detail6reduce28DeviceReduceSingleTileKernelINS2_10policy_hubIdyN4cuda3std3__44plusIdEEE10Policy1000EPdSC_iS9_ddNS7_10__identityEEEvT0_T1_T2_T3_T4_T6__param_4,
	.param .align 1 .b8 _ZN3cub18CUB_300001_SM_10006detail6reduce28DeviceReduceSingleTileKernelINS2_10policy_hubIdyN4cuda3std3__44plusIdEEE10Policy1000EPdSC_iS9_ddNS7_10__identityEEEvT0_T1_T2_T3_T4_T6__param_5[1]
)
.maxntid 512
.minnctapersm 1
{
	.reg .pred 	%p<58>;
	.reg .b32 	%r<238>;
	.reg .b64 	%rd<104>;
	.reg .b64 	%fd<232>;
	// demoted variable
	.shared .align 8 .b8 _ZZN3cub18CUB_300001_SM_10006detail6reduce28DeviceReduceSingleTileKernelINS2_10policy_hubIdyN4cuda3std3__44plusIdEEE10Policy1000EPdSC_iS9_ddNS7_10__identityEEEvT0_T1_T2_T3_T4_T6_E12temp_storage[152];
	ld.param.u64 	%rd8, [_ZN3cub18CUB_300001_SM_10006detail6reduce28DeviceReduceSingleTileKernelINS2_10policy_hubIdyN4cuda3std3__44plusIdEEE10Policy1000EPdSC_iS9_ddNS7_10__identityEEEvT0_T1_T2_T3_T4_T6__param_0];
	ld.param.u64 	%rd9, [_ZN3cub18CUB_300001_SM_10006detail6reduce28DeviceReduceSingleTileKernelINS2_10policy_hubIdyN4cuda3std3__44plusIdEEE10Policy1000EPdSC_iS9_ddNS7_10__identityEEEvT0_T1_T2_T3_T4_T6__param_1];
	ld.param.u32 	%r34, [_ZN3cub18CUB_300001_SM_10006detail6reduce28DeviceReduceSingleTileKernelINS2_10policy_hubIdyN4cuda3std3__44plusIdEEE10Policy1000EPdSC_iS9_ddNS7_10__identityEEEvT0_T1_T2_T3_T4_T6__param_2];
	ld.param.f64 	%fd30, [_ZN3cub18CUB_300001_SM_10006detail6reduce28DeviceReduceSingleTileKernelINS2_10policy_hubIdyN4cuda3std3__44plusIdEEE10Policy1000EPdSC_iS9_ddNS7_10__identityEEEvT0_T1_T2_T3_T4_T6__param_4];
	cvta.to.global.u64 	%rd1, %rd9;
	setp.ne.s32 	%p1, %r34, 0;
	@%p1 bra 	$L__BB9_3;
	mov.u32 	%r224, %tid.x;
	setp.ne.s32 	%p57, %r224, 0;
	@%p57 bra 	$L__BB9_39;
	st.global.f64 	[%rd1], %fd30;
	bra.uni 	$L__BB9_39;
$L__BB9_3:
	setp.gt.s32 	%p2, %r34, 3583;
	@%p2 bra 	$L__BB9_21;
	mov.u32 	%r1, %tid.x;
	setp.ge.s32 	%p19, %r1, %r34;
	mov.f64 	%fd223, 0d0000000000000000;
	mov.u32 	%r228, %r1;
	@%p19 bra 	$L__BB9_6;
	mul.wide.u32 	%rd69, %r1, 8;
	add.s64 	%rd68, %rd8, %rd69;
	// begin inline asm
	ld.global.nc.u64 %rd67, [%rd68];
	// end inline asm
	mov.b64 	%fd223, %rd67;
	add.s32 	%r228, %r1, 512;
$L__BB9_6:
	setp.ge.s32 	%p20, %r228, %r34;
	@%p20 bra 	$L__BB9_12;
	not.b32 	%r100, %r228;
	add.s32 	%r4, %r34, %r100;
	and.b32  	%r101, %r4, 1536;
	setp.eq.s32 	%p21, %r101, 1536;
	@%p21 bra 	$L__BB9_10;
	mul.wide.u32 	%rd70, %r228, 8;
	add.s64 	%rd102, %rd8, %rd70;
	shr.u32 	%r102, %r4, 9;
	add.s32 	%r103, %r102, 1;
	and.b32  	%r104, %r103, 3;
	neg.s32 	%r226, %r104;
$L__BB9_9:
	.pragma "nounroll";
	// begin inline asm
	ld.global.nc.u64 %rd71, [%rd102];
	// end inline asm
	mov.b64 	%fd109, %rd71;
	add.f64 	%fd223, %fd223, %fd109;
	add.s32 	%r228, %r228, 512;
	add.s64 	%rd102, %rd102, 4096;
	add.s32 	%r226, %r226, 1;
	setp.ne.s32 	%p22, %r226, 0;
	@%p22 bra 	$L__BB9_9;
$L__BB9_10:
	setp.lt.u32 	%p23, %r4, 1536;
	@%p23 bra 	$L__BB9_12;
$L__BB9_11:
	mul.wide.s32 	%rd81, %r228, 8;
	add.s64 	%rd74, %rd8, %rd81;
	// begin inline asm
	ld.global.nc.u64 %rd73, [%rd74];
	// end inline asm
	mov.b64 	%fd110, %rd73;
	add.f64 	%fd111, %fd223, %fd110;
	add.s64 	%rd76, %rd74, 4096;
	// begin inline asm
	ld.global.nc.u64 %rd75, [%rd76];
	// end inline asm
	mov.b64 	%fd112, %rd75;
	add.f64 	%fd113, %fd111, %fd112;
	add.s64 	%rd78, %rd74, 8192;
	// begin inline asm
	ld.global.nc.u64 %rd77, [%rd78];
	// end inline asm
	mov.b64 	%fd114, %rd77;
	add.f64 	%fd115, %fd113, %fd114;
	add.s64 	%rd80, %rd74, 12288;
	// begin inline asm
	ld.global.nc.u64 %rd79, [%rd80];
	// end inline asm
	mov.b64 	%fd116, %rd79;
	add.f64 	%fd223, %fd115, %fd116;
	add.s32 	%r228, %r228, 2048;
	setp.lt.s32 	%p24, %r228, %r34;
	@%p24 bra 	$L__BB9_11;
$L__BB9_12:
	setp.lt.s32 	%p25, %r34, 512;
	@%p25 bra 	$L__BB9_17;
	// begin inline asm
	mov.u32 %r168, %laneid;
	// end inline asm
	mov.b64 	%rd92, %fd223;
	mov.b64 	{%r170, %r175}, %rd92;
	mov.b32 	%r176, 1;
	mov.b32 	%r217, 31;
	mov.b32 	%r218, -1;
	// begin inline asm
	shfl.sync.down.b32 %r169, %r170, %r176, %r217, %r218;
	// end inline asm
	// begin inline asm
	shfl.sync.down.b32 %r174, %r175, %r176, %r217, %r218;
	// end inline asm
	mov.b64 	%rd93, {%r169, %r174};
	mov.b64 	%fd175, %rd93;
	setp.gt.s32 	%p49, %r168, 30;
	add.f64 	%fd176, %fd223, %fd175;
	selp.f64 	%fd177, %fd223, %fd176, %p49;
	mov.b64 	%rd94, %fd177;
	mov.b64 	{%r180, %r185}, %rd94;
	mov.b32 	%r186, 2;
	// begin inline asm
	shfl.sync.down.b32 %r179, %r180, %r186, %r217, %r218;
	// end inline asm
	// begin inline asm
	shfl.sync.down.b32 %r184, %r185, %r186, %r217, %r218;
	// end inline asm
	mov.b64 	%rd95, {%r179, %r184};
	mov.b64 	%fd178, %rd95;
	setp.gt.s32 	%p50, %r168, 29;
	add.f64 	%fd179, %fd177, %fd178;
	selp.f64 	%fd180, %fd177, %fd179, %p50;
	mov.b64 	%rd96, %fd180;
	mov.b64 	{%r190, %r195}, %rd96;
	mov.b32 	%r196, 4;
	// begin inline asm
	shfl.sync.down.b32 %r189, %r190, %r196, %r217, %r218;
	// end inline asm
	// begin inline asm
	shfl.sync.down.b32 %r194, %r195, %r196, %r217, %r218;
	// end inline asm
	mov.b64 	%rd97, {%r189, %r194};
	mov.b64 	%fd181, %rd97;
	setp.gt.s32 	%p51, %r168, 27;
	add.f64 	%fd182, %fd180, %fd181;
	selp.f64 	%fd183, %fd180, %fd182, %p51;
	mov.b64 	%rd98, %fd183;
	mov.b64 	{%r200, %r205}, %rd98;
	mov.b32 	%r206, 8;
	// begin inline asm
	shfl.sync.down.b32 %r199, %r200, %r206, %r217, %r218;
	// end inline asm
	// begin inline asm
	shfl.sync.down.b32 %r204, %r205, %r206, %r217, %r218;
	// end inline asm
	mov.b64 	%rd99, {%r199, %r204};
	mov.b64 	%fd184, %rd99;
	setp.gt.s32 	%p52, %r168, 23;
	add.f64 	%fd185, %fd183, %fd184;
	selp.f64 	%fd186, %fd183, %fd185, %p52;
	mov.b64 	%rd100, %fd186;
	mov.b64 	{%r210, %r215}, %rd100;
	mov.b32 	%r216, 16;
	// begin inline asm
	shfl.sync.down.b32 %r209, %r210, %r216, %r217, %r218;
	// end inline asm
	// begin inline asm
	shfl.sync.down.b32 %r214, %r215, %r216, %r217, %r218;
	// end inline asm
	mov.b64 	%rd101, {%r209, %r214};
	mov.b64 	%fd187, %rd101;
	setp.gt.s32 	%p53, %r168, 15;
	add.f64 	%fd10, %fd186, %fd187;
	selp.f64 	%fd231, %fd186, %fd10, %p53;
	setp.ne.s32 	%p54, %r168, 0;
	@%p54 bra 	$L__BB9_15;
	shr.u32 	%r219, %r1, 2;
	and.b32  	%r220, %r219, 248;
	mov.u32 	%r221, _ZZN3cub18CUB_300001_SM_10006detail6reduce28DeviceReduceSingleTileKernelINS2_10policy_hubIdyN4cuda3std3__44plusIdEEE10Policy1000EPdSC_iS9_ddNS7_10__identityEEEvT0_T1_T2_T3_T4_T6_E12temp_storage;
	add.s32 	%r222, %r221, %r220;
	st.shared.f64 	[%r222+16], %fd10;
$L__BB9_15:
	bar.sync 	0;
	setp.ne.s32 	%p55, %r1, 0;
	@%p55 bra 	$L__BB9_37;
	ld.shared.f64 	%fd188, [_ZZN3cub18CUB_300001_SM_10006detail6reduce28DeviceReduceSingleTileKernelINS2_10policy_hubIdyN4cuda3std3__44plusIdEEE10Policy1000EPdSC_iS9_ddNS7_10__identityEEEvT0_T1_T2_T3_T4_T6_E12temp_storage+24];
	add.f64 	%fd189, %fd231, %fd188;
	ld.shared.f64 	%fd190, [_ZZN3cub18CUB_300001_SM_10006detail6reduce28DeviceReduceSingleTileKernelINS2_10policy_hubIdyN4cuda3std3__44plusIdEEE10Policy1000EPdSC_iS9_ddNS7_10__identityEEEvT0_T1_T2_T3_T4_T6_E12temp_storage+32];
	add.f64 	%fd191, %fd189, %fd190;
	ld.shared.f64 	%fd192, [_ZZN3cub18CUB_300001_SM_10006detail6reduce28DeviceReduceSingleTileKernelINS2_10policy_hubIdyN4cuda3std3__44plusIdEEE10Policy1000EPdSC_iS9_ddNS7_10__identityEEEvT0_T1_T2_T3_T4_T6_E12temp_storage+40];
	add.f64 	%fd193, %fd191, %fd192;
	ld.shared.f64 	%fd194, [_ZZN3cub18CUB_300001_SM_10006detail6reduce28DeviceReduceSingleTileKernelINS2_10policy_hubIdyN4cuda3std3__44plusIdEEE10Policy1000EPdSC_iS9_ddNS7_10__identityEEEvT0_T1_T2_T3_T4_T6_E12temp_storage+48];
	add.f64 	%fd195, %fd193, %fd194;
	ld.shared.f64 	%fd196, [_ZZN3cub18CUB_300001_SM_10006detail6reduce28DeviceReduceSingleTileKernelINS2_10policy_hubIdyN4cuda3std3__44plusIdEEE10Policy1000EPdSC_iS9_ddNS7_10__identityEEEvT0_T1_T2_T3_T4_T6_E12temp_storage+56];
	add.f64 	%fd197, %fd195, %fd196;
	ld.shared.f64 	%fd198, [_ZZN3cub18CUB_300001_SM_10006detail6reduce28DeviceReduceSingleTileKernelINS2_10policy_hubIdyN4cuda3std3__44plusIdEEE10Policy1000EPdSC_iS9_ddNS7_10__identityEEEvT0_T1_T2_T3_T4_T6_E12temp_storage+64];
	add.f64 	%fd199, %fd197, %fd198;
	ld.shared.f64 	%fd200, [_ZZN3cub18CUB_300001_SM_10006detail6reduce28DeviceReduceSingleTileKernelINS2_10policy_hubIdyN4cuda3std3__44plusIdEEE10Policy1000EPdSC_iS9_ddNS7_10__identityEEEvT0_T1_T2_T3_T4_T6_E12temp_storage+72];
	add.f64 	%fd201, %fd199, %fd200;
	ld.shared.f64 	%fd202, [_ZZN3cub18CUB_300001_SM_10006detail6reduce28DeviceReduceSingleTileKernelINS2_10policy_hubIdyN4cuda3std3__44plusIdEEE10Policy1000EPdSC_iS9_ddNS7_10__identityEEEvT0_T1_T2_T3_T4_T6_E12temp_storage+80];
	add.f64 	%fd203, %fd201, %fd202;
	ld.shared.f64 	%fd204, [_ZZN3cub18CUB_300001_SM_10006detail6reduce28DeviceReduceSingleTileKernelINS2_10policy_hubIdyN4cuda3std3__44plusIdEEE10Policy1000EPdSC_iS9_ddNS7_10__identityEEEvT0_T1_T2_T3_T4_T6_E12temp_storage+88];
	add.f64 	%fd205, %fd203, %fd204;
	ld.shared.f64 	%fd206, [_ZZN3cub18CUB_300001_SM_10006detail6reduce28DeviceReduceSingleTileKernelINS2_10policy_hubIdyN4cuda3std3__44plusIdEEE10Policy1000EPdSC_iS9_ddNS7_10__identityEEEvT0_T1_T2_T3_T4_T6_E12temp_storage+96];
	add.f64 	%fd207, %fd205, %fd206;
	ld.shared.f64 	%fd208, [_ZZN3cub18CUB_300001_SM_10006detail6reduce28DeviceReduceSingleTileKernelINS2_10policy_hubIdyN4cuda3std3__44plusIdEEE10Policy1000EPdSC_iS9_ddNS7_10__identityEEEvT0_T1_T2_T3_T4_T6_E12temp_storage+104];
	add.f64 	%fd209, %fd207, %fd208;
	ld.shared.f64 	%fd210, [_ZZN3cub18CUB_300001_SM_10006detail6reduce28DeviceReduceSingleTileKernelINS2_10policy_hubIdyN4cuda3std3__44plusIdEEE10Policy1000EPdSC_iS9_ddNS7_10__identityEEEvT0_T1_T2_T3_T4_T6_E12temp_storage+112];
	add.f64 	%fd211, %fd209, %fd210;
	ld.shared.f64 	%fd212, [_ZZN3cub18CUB_300001_SM_10006detail6reduce28DeviceReduceSingleTileKernelINS2_10policy_hubIdyN4cuda3std3__44plusIdEEE10Policy1000EPdSC_iS9_ddNS7_10__identityEEEvT0_T1_T2_T3_T4_T6_E12temp_storage+120];
	add.f64 	%fd213, %fd211, %fd212;
	ld.shared.f64 	%fd214, [_ZZN3cub18CUB_300001_SM_10006detail6reduce28DeviceReduceSingleTileKernelINS2_10policy_hubIdyN4cuda3std3__44plusIdEEE10Policy1000EPdSC_iS9_ddNS7_10__identityEEEvT0_T1_T2_T3_T4_T6_E12temp_storage+128];
	add.f64 	%fd215, %fd213, %fd214;
	ld.shared.f64 	%fd216, [_ZZN3cub18CUB_300001_SM_10006detail6reduce28DeviceReduceSingleTileKernelINS2_10policy_hubIdyN4cuda3std3__44plusIdEEE10Policy1000EPdSC_iS9_ddNS7_10__identityEEEvT0_T1_T2_T3_T4_T6_E12temp_storage+136];
	add.f64 	%fd231, %fd215, %fd216;
	bra.uni 	$L__BB9_37;
$L__BB9_17:
	// begin inline asm
	mov.u32 %r105, %laneid;
	// end inline asm
	and.b32  	%r156, %r1, 992;
	add.s32 	%r157, %r156, 32;
	setp.gt.s32 	%p26, %r157, %r34;
	not.b32 	%r158, %r156;
	add.s32 	%r159, %r34, %r158;
	selp.b32 	%r154, %r159, 31, %p26;
	mov.b64 	%rd82, %fd223;
	mov.b64 	{%r107, %r112}, %rd82;
	mov.b32 	%r113, 1;
	mov.b32 	%r155, -1;
	// begin inline asm
	shfl.sync.down.b32 %r106, %r107, %r113, %r154, %r155;
	// end inline asm
	// begin inline asm
	shfl.sync.down.b32 %r111, %r112, %r113, %r154, %r155;
	// end inline asm
	mov.b64 	%rd83, {%r106, %r111};
	mov.b64 	%fd117, %rd83;
	setp.lt.s32 	%p27, %r105, %r154;
	add.f64 	%fd118, %fd223, %fd117;
	selp.f64 	%fd119, %fd118, %fd223, %p27;
	mov.b64 	%rd84, %fd119;
	mov.b64 	{%r117, %r122}, %rd84;
	mov.b32 	%r123, 2;
	// begin inline asm
	shfl.sync.down.b32 %r116, %r117, %r123, %r154, %r155;
	// end inline asm
	// begin inline asm
	shfl.sync.down.b32 %r121, %r122, %r123, %r154, %r155;
	// end inline asm
	mov.b64 	%rd85, {%r116, %r121};
	mov.b64 	%fd120, %rd85;
	add.s32 	%r160, %r105, 2;
	setp.gt.s32 	%p28, %r160, %r154;
	add.f64 	%fd121, %fd119, %fd120;
	selp.f64 	%fd122, %fd119, %fd121, %p28;
	mov.b64 	%rd86, %fd122;
	mov.b64 	{%r127, %r132}, %rd86;
	mov.b32 	%r133, 4;
	// begin inline asm
	shfl.sync.down.b32 %r126, %r127, %r133, %r154, %r155;
	// end inline asm
	// begin inline asm
	shfl.sync.down.b32 %r131, %r132, %r133, %r154, %r155;
	// end inline asm
	mov.b64 	%rd87, {%r126, %r131};
	mov.b64 	%fd123, %rd87;
	add.s32 	%r161, %r105, 4;
	setp.gt.s32 	%p29, %r161, %r154;
	add.f64 	%fd124, %fd122, %fd123;
	selp.f64 	%fd125, %fd122, %fd124, %p29;
	mov.b64 	%rd88, %fd125;
	mov.b64 	{%r137, %r142}, %rd88;
	mov.b32 	%r143, 8;
	// begin inline asm
	shfl.sync.down.b32 %r136, %r137, %r143, %r154, %r155;
	// end inline asm
	// begin inline asm
	shfl.sync.down.b32 %r141, %r142, %r143, %r154, %r155;
	// end inline asm
	mov.b64 	%rd89, {%r136, %r141};
	mov.b64 	%fd126, %rd89;
	add.s32 	%r162, %r105, 8;
	setp.gt.s32 	%p30, %r162, %r154;
	add.f64 	%fd127, %fd125, %fd126;
	selp.f64 	%fd128, %fd125, %fd127, %p30;
	mov.b64 	%rd90, %fd128;
	mov.b64 	{%r147, %r152}, %rd90;
	mov.b32 	%r153, 16;
	// begin inline asm
	shfl.sync.down.b32 %r146, %r147, %r153, %r154, %r155;
	// end inline asm
	// begin inline asm
	shfl.sync.down.b32 %r151, %r152, %r153, %r154, %r155;
	// end inline asm
	mov.b64 	%rd91, {%r146, %r151};
	mov.b64 	%fd129, %rd91;
	add.s32 	%r163, %r105, 16;
	setp.gt.s32 	%p31, %r163, %r154;
	add.f64 	%fd130, %fd128, %fd129;
	selp.f64 	%fd231, %fd128, %fd130, %p31;
	setp.ne.s32 	%p32, %r105, 0;
	@%p32 bra 	$L__BB9_19;
	shr.u32 	%r164, %r1, 2;
	and.b32  	%r165, %r164, 248;
	mov.u32 	%r166, _ZZN3cub18CUB_300001_SM_10006detail6reduce28DeviceReduceSingleTileKernelINS2_10policy_hubIdyN4cuda3std3__44plusIdEEE10Policy1000EPdSC_iS9_ddNS7_10__identityEEEvT0_T1_T2_T3_T4_T6_E12temp_storage;
	add.s32 	%r167, %r166, %r165;
	st.shared.f64 	[%r167+16], %fd231;
$L__BB9_19:
	bar.sync 	0;
	setp.ne.s32 	%p33, %r1, 0;
	@%p33 bra 	$L__BB9_37;
	setp.gt.s32 	%p34, %r34, 32;
	ld.shared.f64 	%fd131, [_ZZN3cub18CUB_300001_SM_10006detail6reduce28DeviceReduceSingleTileKernelINS2_10policy_hubIdyN4cuda3std3__44plusIdEEE10Policy1000EPdSC_iS9_ddNS7_10__identityEEEvT0_T1_T2_T3_T4_T6_E12temp_storage+24];
	add.f64 	%fd132, %fd231, %fd131;
	selp.f64 	%fd133, %fd132, %fd231, %p34;
	setp.gt.s32 	%p35, %r34, 64;
	ld.shared.f64 	%fd134, [_ZZN3cub18CUB_300001_SM_10006detail6reduce28DeviceReduceSingleTileKernelINS2_10policy_hubIdyN4cuda3std3__44plusIdEEE10Policy1000EPdSC_iS9_ddNS7_10__identityEEEvT0_T1_T2_T3_T4_T6_E12temp_storage+32];
	add.f64 	%fd135, %fd134, %fd133;
	selp.f64 	%fd136, %fd135, %fd133, %p35;
	setp.gt.s32 	%p36, %r34, 96;
	ld.shared.f64 	%fd137, [_ZZN3cub18CUB_300001_SM_10006detail6reduce28DeviceReduceSingleTileKernelINS2_10policy_hubIdyN4cuda3std3__44plusIdEEE10Policy1000EPdSC_iS9_ddNS7_10__identityEEEvT0_T1_T2_T3_T4_T6_E12temp_storage+40];
	add.f64 	%fd138, %fd137, %fd136;
	selp.f64 	%fd139, %fd138, %fd136, %p36;
	setp.gt.s32 	%p37, %r34, 128;
	ld.shared.f64 	%fd140, [_ZZN3cub18CUB_300001_SM_10006detail6reduce28DeviceReduceSingleTileKernelINS2_10policy_hubIdyN4cuda3std3__44plusIdEEE10Policy1000EPdSC_iS9_ddNS7_10__identityEEEvT0_T1_T2_T3_T4_T6_E12temp_storage+48];
	add.f64 	%fd141, %fd140, %fd139;
	selp.f64 	%fd142, %fd141, %fd139, %p37;
	setp.gt.s32 	%p38, %r34, 160;
	ld.shared.f64 	%fd143, [_ZZN3cub18CUB_300001_SM_10006detail6reduce28DeviceReduceSingleTileKernelINS2_10policy_hubIdyN4cuda3std3__44plusIdEEE10Policy1000EPdSC_iS9_ddNS7_10__identityEEEvT0_T1_T2_T3_T4_T6_E12temp_storage+56];
	add.f64 	%fd144, %fd143, %fd142;
	selp.f64 	%fd145, %fd144, %fd142, %p38;
	setp.gt.s32 	%p39, %r34, 192;
	ld.shared.f64 	%fd146, [_ZZN3cub18CUB_300001_SM_10006detail6reduce28DeviceReduceSingleTileKernelINS2_10policy_hubIdyN4cuda3std3__44plusIdEEE10Policy1000EPdSC_iS9_ddNS7_10__identityEEEvT0_T1_T2_T3_T4_T6_E12temp_storage+64];
	add.f64 	%fd147, %fd146, %fd145;
	selp.f64 	%fd148, %fd147, %fd145, %p39;
	setp.gt.s32 	%p40, %r34, 224;
	ld.shared.f64 	%fd149, [_ZZN3cub18CUB_300001_SM_10006detail6reduce28DeviceReduceSingleTileKernelINS2_10policy_hubIdyN4cuda3std3__44plusIdEEE10Policy1000EPdSC_iS9_ddNS7_10__identityEEEvT0_T1_T2_T3_T4_T6_E12temp_storage+72];
	add.f64 	%fd150, %fd149, %fd148;
	selp.f64 	%fd151, %fd150, %fd148, %p40;
	setp.gt.s32 	%p41, %r34, 256;
	ld.shared.f64 	%fd152, [_ZZN3cub18CUB_300001_SM_10006detail6reduce28DeviceReduceSingleTileKernelINS2_10policy_hubIdyN4cuda3std3__44plusIdEEE10Policy1000EPdSC_iS9_ddNS7_10__identityEEEvT0_T1_T2_T3_T4_T6_E12temp_storage+80];
	add.f64 	%fd153, %fd152, %fd151;
	selp.f64 	%fd154, %fd153, %fd151, %p41;
	setp.gt.s32 	%p42, %r34, 288;
	ld.shared.f64 	%fd155, [_ZZN3cub18CUB_300001_SM_10006detail6reduce28DeviceReduceSingleTileKernelINS2_10policy_hubIdyN4cuda3std3__44plusIdEEE10Policy1000EPdSC_iS9_ddNS7_10__identityEEEvT0_T1_T2_T3_T4_T6_E12temp_storage+88];
	add.f64 	%fd156, %fd155, %fd154;
	selp.f64 	%fd157, %fd156, %fd154, %p42;
	setp.gt.s32 	%p43, %r34, 320;
	ld.shared.f64 	%fd158, [_ZZN3cub18CUB_300001_SM_10006detail6reduce28DeviceReduceSingleTileKernelINS2_10policy_hubIdyN4cuda3std3__44plusIdEEE10Policy1000EPdSC_iS9_ddNS7_10__identityEEEvT0_T1_T2_T3_T4_T6_E12temp_storage+96];
	add.f64 	%fd159, %fd158, %fd157;
	selp.f64 	%fd160, %fd159, %fd157, %p43;
	setp.gt.s32 	%p44, %r34, 352;
	ld.shared.f64 	%fd161, [_ZZN3cub18CUB_300001_SM_10006detail6reduce28DeviceReduceSingleTileKernelINS2_10policy_hubIdyN4cuda3std3__44plusIdEEE10Policy1000EPdSC_iS9_ddNS7_10__identityEEEvT0_T1_T2_T3_T4_T6_E12temp_storage+104];
	add.f64 	%fd162, %fd161, %fd160;
	selp.f64 	%fd163, %fd162, %fd160, %p44;
	setp.gt.s32 	%p45, %r34, 384;
	ld.shared.f64 	%fd164, [_ZZN3cub18CUB_300001_SM_10006detail6reduce28DeviceReduceSingleTileKernelINS2_10policy_hubIdyN4cuda3std3__44plusIdEEE10Policy1000EPdSC_iS9_ddNS7_10__identityEEEvT0_T1_T2_T3_T4_T6_E12temp_storage+112];
	add.f64 	%fd165, %fd164, %fd163;
	selp.f64 	%fd166, %fd165, %fd163, %p45;
	setp.gt.s32 	%p46, %r34, 416;
	ld.shared.f64 	%fd167, [_ZZN3cub18CUB_300001_SM_10006detail6reduce28DeviceReduceSingleTileKernelINS2_10policy_hubIdyN4cuda3std3__44plusIdEEE10Policy1000EPdSC_iS9_ddNS7_10__identityEEEvT0_T1_T2_T3_T4_T6_E12temp_storage+120];
	add.f64 	%fd168, %fd167, %fd166;
	selp.f64 	%fd169, %fd168, %fd166, %p46;
	setp.gt.s32 	%p47, %r34, 448;
	ld.shared.f64 	%fd170, [_ZZN3cub18CUB_300001_SM_10006detail6reduce28DeviceReduceSingleTileKernelINS2_10policy_hubIdyN4cuda3std3__44plusIdEEE10Policy1000EPdSC_iS9_ddNS7_10__identityEEEvT0_T1_T2_T3_T4_T6_E12temp_storage+128];
	add.f64 	%fd171, %fd170, %fd169;
	selp.f64 	%fd172, %fd171, %fd169, %p47;
	setp.gt.s32 	%p48, %r34, 480;
	ld.shared.f64 	%fd173, [_ZZN3cub18CUB_300001_SM_10006detail6reduce28DeviceReduceSingleTileKernelINS2_10policy_hubIdyN4cuda3std3__44plusIdEEE10Policy1000EPdSC_iS9_ddNS7_10__identityEEEvT0_T1_T2_T3_T4_T6_E12temp_storage+136];
	add.f64 	%fd174, %fd173, %fd172;
	selp.f64 	%fd231, %fd174, %fd172, %p48;
	bra.uni 	$L__BB9_37;
$L__BB9_21:
	mov.u32 	%r13, %tid.x;
	mul.wide.u32 	%rd24, %r13, 8;
	add.s64 	%rd11, %rd8, %rd24;
	// begin inline asm
	ld.global.nc.u64 %rd10, [%rd11];
	// end inline asm
	mov.b64 	%fd31, %rd10;
	add.s64 	%rd13, %rd11, 4096;
	// begin inline asm
	ld.global.nc.u64 %rd12, [%rd13];
	// end inline asm
	mov.b64 	%fd32, %rd12;
	add.s64 	%rd15, %rd11, 8192;
	// begin inline asm
	ld.global.nc.u64 %rd14, [%rd15];
	// end inline asm
	mov.b64 	%fd33, %rd14;
	add.s64 	%rd17, %rd11, 12288;
	// begin inline asm
	ld.global.nc.u64 %rd16, [%rd17];
	// end inline asm
	mov.b64 	%fd34, %rd16;
	add.s64 	%rd19, %rd11, 16384;
	// begin inline asm
	ld.global.nc.u64 %rd18, [%rd19];
	// end inline asm
	mov.b64 	%fd35, %rd18;
	add.s64 	%rd21, %rd11, 20480;
	// begin inline asm
	ld.global.nc.u64 %rd20, [%rd21];
	// end inline asm
	mov.b64 	%fd36, %rd20;
	add.s64 	%rd23, %rd11, 24576;
	// begin inline asm
	ld.global.nc.u64 %rd22, [%rd23];
	// end inline asm
	mov.b64 	%fd37, %rd22;
	add.f64 	%fd38, %fd31, %fd32;
	add.f64 	%fd39, %fd38, %fd33;
	add.f64 	%fd40, %fd39, %fd34;
	add.f64 	%fd41, %fd40, %fd35;
	add.f64 	%fd42, %fd41, %fd36;
	add.f64 	%fd230, %fd42, %fd37;
	setp.lt.u32 	%p3, %r34, 7168;
	mov.b32 	%r231, 3584;
	@%p3 bra 	$L__BB9_25;
	add.s32 	%r14, %r34, -3584;
	mov.b32 	%r231, 3584;
$L__BB9_23:
	add.s32 	%r37, %r231, %r13;
	mul.wide.u32 	%rd39, %r37, 8;
	add.s64 	%rd26, %rd8, %rd39;
	// begin inline asm
	ld.global.nc.u64 %rd25, [%rd26];
	// end inline asm
	mov.b64 	%fd43, %rd25;
	add.s64 	%rd28, %rd26, 4096;
	// begin inline asm
	ld.global.nc.u64 %rd27, [%rd28];
	// end inline asm
	mov.b64 	%fd44, %rd27;
	add.s64 	%rd30, %rd26, 8192;
	// begin inline asm
	ld.global.nc.u64 %rd29, [%rd30];
	// end inline asm
	mov.b64 	%fd45, %rd29;
	add.s64 	%rd32, %rd26, 12288;
	// begin inline asm
	ld.global.nc.u64 %rd31, [%rd32];
	// end inline asm
	mov.b64 	%fd46, %rd31;
	add.s64 	%rd34, %rd26, 16384;
	// begin inline asm
	ld.global.nc.u64 %rd33, [%rd34];
	// end inline asm
	mov.b64 	%fd47, %rd33;
	add.s64 	%rd36, %rd26, 20480;
	// begin inline asm
	ld.global.nc.u64 %rd35, [%rd36];
	// end inline asm
	mov.b64 	%fd48, %rd35;
	add.s64 	%rd38, %rd26, 24576;
	// begin inline asm
	ld.global.nc.u64 %rd37, [%rd38];
	// end inline asm
	mov.b64 	%fd49, %rd37;
	add.f64 	%fd50, %fd230, %fd43;
	add.f64 	%fd51, %fd50, %fd44;
	add.f64 	%fd52, %fd51, %fd45;
	add.f64 	%fd53, %fd52, %fd46;
	add.f64 	%fd54, %fd53, %fd47;
	add.f64 	%fd55, %fd54, %fd48;
	add.f64 	%fd230, %fd55, %fd49;
	sub.s32 	%r38, %r34, %r231;
	setp.lt.s32 	%p4, %r38, 3584;
	@%p4 bra 	$L__BB9_33;
	add.s32 	%r231, %r231, 3584;
	setp.le.s32 	%p5, %r231, %r14;
	@%p5 bra 	$L__BB9_23;
$L__BB9_25:
	setp.le.s32 	%p6, %r34, %r231;
	@%p6 bra 	$L__BB9_33;
	sub.s32 	%r18, %r34, %r231;
	setp.ge.s32 	%p7, %r13, %r18;
	@%p7 bra 	$L__BB9_33;
	not.b32 	%r39, %r13;
	add.s32 	%r40, %r34, %r39;
	sub.s32 	%r19, %r40, %r231;
	and.b32  	%r41, %r19, 1536;
	setp.eq.s32 	%p8, %r41, 1536;
	mov.u32 	%r235, %r13;
	@%p8 bra 	$L__BB9_30;
	add.s32 	%r233, %r13, %r231;
	shr.u32 	%r42, %r19, 9;
	add.s32 	%r43, %r42, 1;
	and.b32  	%r44, %r43, 3;
	neg.s32 	%r232, %r44;
	mov.u32 	%r235, %r13;
$L__BB9_29:
	.pragma "nounroll";
	mul.wide.u32 	%rd42, %r233, 8;
	add.s64 	%rd41, %rd8, %rd42;
	// begin inline asm
	ld.global.nc.u64 %rd40, [%rd41];
	// end inline asm
	mov.b64 	%fd57, %rd40;
	add.f64 	%fd230, %fd230, %fd57;
	add.s32 	%r235, %r235, 512;
	add.s32 	%r233, %r233, 512;
	add.s32 	%r232, %r232, 1;
	setp.ne.s32 	%p9, %r232, 0;
	@%p9 bra 	$L__BB9_29;
$L__BB9_30:
	setp.lt.u32 	%p10, %r19, 1536;
	@%p10 bra 	$L__BB9_33;
	cvt.u64.u32 	%rd43, %r235;
	cvt.u64.u32 	%rd44, %r231;
	add.s64 	%rd45, %rd43, %rd44;
	shl.b64 	%rd46, %rd45, 3;
	add.s64 	%rd47, %rd46, %rd8;
	add.s64 	%rd103, %rd47, 8192;
	add.s32 	%r236, %r235, %r231;
$L__BB9_32:
	mul.wide.u32 	%rd56, %r236, 8;
	add.s64 	%rd49, %rd8, %rd56;
	// begin inline asm
	ld.global.nc.u64 %rd48, [%rd49];
	// end inline asm
	mov.b64 	%fd58, %rd48;
	add.f64 	%fd59, %fd230, %fd58;
	add.s64 	%rd51, %rd103, -4096;
	// begin inline asm
	ld.global.nc.u64 %rd50, [%rd51];
	// end inline asm
	mov.b64 	%fd60, %rd50;
	add.f64 	%fd61, %fd59, %fd60;
	// begin inline asm
	ld.global.nc.u64 %rd52, [%rd103];
	// end inline asm
	mov.b64 	%fd62, %rd52;
	add.f64 	%fd63, %fd61, %fd62;
	add.s64 	%rd55, %rd103, 4096;
	// begin inline asm
	ld.global.nc.u64 %rd54, [%rd55];
	// end inline asm
	mov.b64 	%fd64, %rd54;
	add.f64 	%fd230, %fd63, %fd64;
	add.s32 	%r235, %r235, 2048;
	add.s64 	%rd103, %rd103, 16384;
	add.s32 	%r236, %r236, 2048;
	setp.lt.s32 	%p11, %r235, %r18;
	@%p11 bra 	$L__BB9_32;
$L__BB9_33:
	// begin inline asm
	mov.u32 %r45, %laneid;
	// end inline asm
	mov.b64 	%rd57, %fd230;
	mov.b64 	{%r47, %r52}, %rd57;
	mov.b32 	%r53, 1;
	mov.b32 	%r94, 31;
	mov.b32 	%r95, -1;
	// begin inline asm
	shfl.sync.down.b32 %r46, %r47, %r53, %r94, %r95;
	// end inline asm
	// begin inline asm
	shfl.sync.down.b32 %r51, %r52, %r53, %r94, %r95;
	// end inline asm
	mov.b64 	%rd58, {%r46, %r51};
	mov.b64 	%fd65, %rd58;
	setp.gt.s32 	%p12, %r45, 30;
	add.f64 	%fd66, %fd230, %fd65;
	selp.f64 	%fd67, %fd230, %fd66, %p12;
	mov.b64 	%rd59, %fd67;
	mov.b64 	{%r57, %r62}, %rd59;
	mov.b32 	%r63, 2;
	// begin inline asm
	shfl.sync.down.b32 %r56, %r57, %r63, %r94, %r95;
	// end inline asm
	// begin inline asm
	shfl.sync.down.b32 %r61, %r62, %r63, %r94, %r95;
	// end inline asm
	mov.b64 	%rd60, {%r56, %r61};
	mov.b64 	%fd68, %rd60;
	setp.gt.s32 	%p13, %r45, 29;
	add.f64 	%fd69, %fd67, %fd68;
	selp.f64 	%fd70, %fd67, %fd69, %p13;
	mov.b64 	%rd61, %fd70;
	mov.b64 	{%r67, %r72}, %rd61;
	mov.b32 	%r73, 4;
	// begin inline asm
	shfl.sync.down.b32 %r66, %r67, %r73, %r94, %r95;
	// end inline asm
	// begin inline asm
	shfl.sync.down.b32 %r71, %r72, %r73, %r94, %r95;
	// end inline asm
	mov.b64 	%rd62, {%r66, %r71};
	mov.b64 	%fd71, %rd62;
	setp.gt.s32 	%p14, %r45, 27;
	add.f64 	%fd72, %fd70, %fd71;
	selp.f64 	%fd73, %fd70, %fd72, %p14;
	mov.b64 	%rd63, %fd73;
	mov.b64 	{%r77, %r82}, %rd63;
	mov.b32 	%r83, 8;
	// begin inline asm
	shfl.sync.down.b32 %r76, %r77, %r83, %r94, %r95;
	// end inline asm
	// begin inline asm
	shfl.sync.down.b32 %r81, %r82, %r83, %r94, %r95;
	// end inline asm
	mov.b64 	%rd64, {%r76, %r81};
	mov.b64 	%fd74, %rd64;
	setp.gt.s32 	%p15, %r45, 23;
	add.f64 	%fd75, %fd73, %fd74;
	selp.f64 	%fd76, %fd73, %fd75, %p15;
	mov.b64 	%rd65, %fd76;
	mov.b64 	{%r87, %r92}, %rd65;
	mov.b32 	%r93, 16;
	// begin inline asm
	shfl.sync.down.b32 %r86, %r87, %r93, %r94, %r95;
	// end inline asm
	// begin inline asm
	shfl.sync.down.b32 %r91, %r92, %r93, %r94, %r95;
	// end inline asm
	mov.b64 	%rd66, {%r86, %r91};
	mov.b64 	%fd77, %rd66;
	setp.gt.s32 	%p16, %r45, 15;
	add.f64 	%fd26, %fd76, %fd77;
	selp.f64 	%fd231, %fd76, %fd26, %p16;
	setp.ne.s32 	%p17, %r45, 0;
	@%p17 bra 	$L__BB9_35;
	shr.u32 	%r96, %r13, 2;
	and.b32  	%r97, %r96, 248;
	mov.u32 	%r98, _ZZN3cub18CUB_300001_SM_10006detail6reduce28DeviceReduceSingleTileKernelINS2_10policy_hubIdyN4cuda3std3__44plusIdEEE10Policy1000EPdSC_iS9_ddNS7_10__identityEEEvT0_T1_T2_T3_T4_T6_E12temp_storage;
	add.s32 	%r99, %r98, %r97;
	st.shared.f64 	[%r99+16], %fd26;
$L__BB9_35:
	bar.sync 	0;
	setp.ne.s32 	%p18, %r13, 0;
	@%p18 bra 	$L__BB9_37;
	ld.shared.f64 	%fd78, [_ZZN3cub18CUB_300001_SM_10006detail6reduce28DeviceReduceSingleTileKernelINS2_10policy_hubIdyN4cuda3std3__44plusIdEEE10Policy1000EPdSC_iS9_ddNS7_10__identityEEEvT0_T1_T2_T3_T4_T6_E12temp_storage+24];
	add.f64 	%fd79, %fd231, %fd78;
	ld.shared.f64 	%fd80, [_ZZN3cub18CUB_300001_SM_10006detail6reduce28DeviceReduceSingleTileKernelINS2_10policy_hubIdyN4cuda3std3__44plusIdEEE10Policy1000EPdSC_iS9_ddNS7_10__identityEEEvT0_T1_T2_T3_T4_T6_E12temp_storage+32];
	add.f64 	%fd81, %fd79, %fd80;
	ld.shared.f64 	%fd82, [_ZZN3cub18CUB_300001_SM_10006detail6reduce28DeviceReduceSingleTileKernelINS2_10policy_hubIdyN4cuda3std3__44plusIdEEE10Policy1000EPdSC_iS9_ddNS7_10__identityEEEvT0_T1_T2_T3_T4_T6_E12temp_storage+40];
	add.f64 	%fd83, %fd81, %fd82;
	ld.shared.f64 	%fd84, [_ZZN3cub18CUB_300001_SM_10006detail6reduce28DeviceReduceSingleTileKernelINS2_10policy_hubIdyN4cuda3std3__44plusIdEEE10Policy1000EPdSC_iS9_ddNS7_10__identityEEEvT0_T1_T2_T3_T4_T6_E12temp_storage+48];
	add.f64 	%fd85, %fd83, %fd84;
	ld.shared.f64 	%fd86, [_ZZN3cub18CUB_300001_SM_10006detail6reduce28DeviceReduceSingleTileKernelINS2_10policy_hubIdyN4cuda3std3__44plusIdEEE10Policy1000EPdSC_iS9_ddNS7_10__identityEEEvT0_T1_T2_T3_T4_T6_E12temp_storage+56];
	add.f64 	%fd87, %fd85, %fd86;
	ld.shared.f64 	%fd88, [_ZZN3cub18CUB_300001_SM_10006detail6reduce28DeviceReduceSingleTileKernelINS2_10policy_hubIdyN4cuda3std3__44plusIdEEE10Policy1000EPdSC_iS9_ddNS7_10__identityEEEvT0_T1_T2_T3_T4_T6_E12temp_storage+64];
	add.f64 	%fd89, %fd87, %fd88;
	ld.shared.f64 	%fd90, [_ZZN3cub18CUB_300001_SM_10006detail6reduce28DeviceReduceSingleTileKernelINS2_10policy_hubIdyN4cuda3std3__44plusIdEEE10Policy1000EPdSC_iS9_ddNS7_10__identityEEEvT0_T1_T2_T3_T4_T6_E12temp_storage+72];
	add.f64 	%fd91, %fd89, %fd90;
	ld.shared.f64 	%fd92, [_ZZN3cub18CUB_300001_SM_10006detail6reduce28DeviceReduceSingleTileKernelINS2_10policy_hubIdyN4cuda3std3__44plusIdEEE10Policy1000EPdSC_iS9_ddNS7_10__identityEEEvT0_T1_T2_T3_T4_T6_E12temp_storage+80];
	add.f64 	%fd93, %fd91, %fd92;
	ld.shared.f64 	%fd94, [_ZZN3cub18CUB_300001_SM_10006detail6reduce28DeviceReduceSingleTileKernelINS2_10policy_hubIdyN4cuda3std3__44plusIdEEE10Policy1000EPdSC_iS9_ddNS7_10__identityEEEvT0_T1_T2_T3_T4_T6_E12temp_storage+88];
	add.f64 	%fd95, %fd93, %fd94;
	ld.shared.f64 	%fd96, [_ZZN3cub18CUB_300001_SM_10006detail6reduce28DeviceReduceSingleTileKernelINS2_10policy_hubIdyN4cuda3std3__44plusIdEEE10Policy1000EPdSC_iS9_ddNS7_10__identityEEEvT0_T1_T2_T3_T4_T6_E12temp_storage+96];
	add.f64 	%fd97, %fd95, %fd96;
	ld.shared.f64 	%fd98, [_ZZN3cub18CUB_300001_SM_10006detail6reduce28DeviceReduceSingleTileKernelINS2_10policy_hubIdyN4cuda3std3__44plusIdEEE10Policy1000EPdSC_iS9_ddNS7_10__identityEEEvT0_T1_T2_T3_T4_T6_E12temp_storage+104];
	add.f64 	%fd99, %fd97, %fd98;
	ld.shared.f64 	%fd100, [_ZZN3cub18CUB_300001_SM_10006detail6reduce28DeviceReduceSingleTileKernelINS2_10policy_hubIdyN4cuda3std3__44plusIdEEE10Policy1000EPdSC_iS9_ddNS7_10__identityEEEvT0_T1_T2_T3_T4_T6_E12temp_storage+112];
	add.f64 	%fd101, %fd99, %fd100;
	ld.shared.f64 	%fd102, [_ZZN3cub18CUB_300001_SM_10006detail6reduce28DeviceReduceSingleTileKernelINS2_10policy_hubIdyN4cuda3std3__44plusIdEEE10Policy1000EPdSC_iS9_ddNS7_10__identityEEEvT0_T1_T2_T3_T4_T6_E12temp_storage+120];
	add.f64 	%fd103, %fd101, %fd102;
	ld.shared.f64 	%fd104, [_ZZN3cub18CUB_300001_SM_10006detail6reduce28DeviceReduceSingleTileKernelINS2_10policy_hubIdyN4cuda3std3__44plusIdEEE10Policy1000EPdSC_iS9_ddNS7_10__identityEEEvT0_T1_T2_T3_T4_T6_E12temp_storage+128];
	add.f64 	%fd105, %fd103, %fd104;
	ld.shared.f64 	%fd106, [_ZZN3cub18CUB_300001_SM_10006detail6reduce28DeviceReduceSingleTileKernelINS2_10policy_hubIdyN4cuda3std3__44plusIdEEE10Policy1000EPdSC_iS9_ddNS7_10__identityEEEvT0_T1_T2_T3_T4_T6_E12temp_storage+136];
	add.f64 	%fd231, %fd105, %fd106;
$L__BB9_37:
	mov.u32 	%r223, %tid.x;
	setp.ne.s32 	%p56, %r223, 0;
	@%p56 bra 	$L__BB9_39;
	add.f64 	%fd217, %fd30, %fd231;
	st.global.f64 	[%rd1], %fd217;
$L__BB9_39:
	ret;

}


// ===== COMPILED SASS (sm_100) =====

	.target	sm_100

	.elftype	@"ET_EXEC"


//--------------------- .note.nv.tkinfo           --------------------------
	.section	.note.nv.tkinfo,"",@"SHT_NOTE"
	.sectionflags	@"SHF_NOTE_NV_TKINFO"
	.tkinfo
        /*0018*/ 	.word	0x00000002
        /*0030*/ 	.string	""
        /*0030*/ 	.string	"ptxas"
        /*0030*/ 	.string	"Cuda compilation tools, release 13.0, V13.0.88"
        /*0030*/ 	.string	"Build cuda_13.0.r13.0/compiler.36424714_0"
        /*0030*/ 	.string	"-arch sm_100 -m 64 "



//--------------------- .note.nv.cuinfo           --------------------------
	.section	.note.nv.cuinfo,"",@"SHT_NOTE"
	.sectionflags	@"SHF_NOTE_NV_CUINFO"
        /*0018*/ 	.short	0x0002
        /*001a*/ 	.short	0x0064
        /*001c*/ 	.short	0x0082
	.zero		2


//--------------------- .nv.info                  --------------------------
	.section	.nv.info,"",@"SHT_CUDA_INFO"
	.align	4


	//----- nvinfo : EIATTR_REGCOUNT
	.align		4
        /*0000*/ 	.byte	0x04, 0x2f
        /*0002*/ 	.short	(.L_44 - .L_43)
	.align		4
.L_43:
        /*0004*/ 	.word	index@(_Z10GPU_JacobiPdS_S_S_S_S_)
        /*0008*/ 	.word	0x00000016


	//----- nvinfo : EIATTR_FRAME_SIZE
	.align		4
.L_44:
        /*000c*/ 	.byte	0x04, 0x11
        /*000e*/ 	.short	(.L_46 - .L_45)
	.align		4
.L_45:
        /*0010*/ 	.word	index@(_Z10GPU_JacobiPdS_S_S_S_S_)
        /*0014*/ 	.word	0x00000000


	//----- nvinfo : EIATTR_REGCOUNT
	.align		4
.L_46:
        /*0018*/ 	.byte	0x04, 0x2f
        /*001a*/ 	.short	(.L_48 - .L_47)
	.align		4
.L_47:
        /*001c*/ 	.word	index@(_Z19GPU_Residual_HelperPdS_S_S_)
        /*0020*/ 	.word	0x00000012


	//----- nvinfo : EIATTR_FRAME_SIZE
	.align		4
.L_48:
        /*0024*/ 	.byte	0x04, 0x11
        /*0026*/ 	.short	(.L_50 - .L_49)
	.align		4
.L_49:
        /*0028*/ 	.word	index@(_Z19GPU_Residual_HelperPdS_S_S_)
        /*002c*/ 	.word	0x00000000


	//----- nvinfo : EIATTR_REGCOUNT
	.align		4
.L_50:
        /*0030*/ 	.byte	0x04, 0x2f
        /*0032*/ 	.short	(.L_52 - .L_51)
	.align		4
.L_51:
        /*0034*/ 	.word	index@(_ZN3cub18CUB_300001_SM_10006detail11EmptyKernelIvEEvv)
        /*0038*/ 	.word	0x00000004


	//----- nvinfo : EIATTR_FRAME_SIZE
	.align		4
.L_52:
        /*003c*/ 	.byte	0x04, 0x11
        /*003e*/ 	.short	(.L_54 - .L_53)
	.align		4
.L_53:
        /*0040*/ 	.word	index@(_ZN3cub18CUB_300001_SM_10006detail11EmptyKernelIvEEvv)
        /*0044*/ 	.word	0x00000000


	//----- nvinfo : EIATTR_REGCOUNT
	.align		4
.L_54:
        /*0048*/ 	.byte	0x04, 0x2f
        /*004a*/ 	.short	(.L_56 - .L_55)
	.align		4
.L_55:
        /*004c*/ 	.word	index@(_ZN3cub18CUB_300001_SM_10006detail8for_each13static_kernelINS2_12policy_hub_t12policy_500_tEmN6thrust24THRUST_300001_SM_1000_NS8cuda_cub20__uninitialized_fill7functorINS7_10device_ptrIdEEdEEEEvT0_T1_)
        /*0050*/ 	.word	0x00000009


	//----- nvinfo : EIATTR_FRAME_SIZE
	.align		4
.L_56:
        /*0054*/ 	.byte	0x04, 0x11
        /*0056*/ 	.short	(.L_58 - .L_57)
	.align		4
.L_57:
        /*0058*/ 	.word	index@(_ZN3cub18CUB_300001_SM_10006detail8for_each13static_kernelINS2_12policy_hub_t12policy_500_tEmN6thrust24THRUST_300001_SM_1000_NS8cuda_cub20__uninitialized_fill7functorINS7_10device_ptrIdEEdEEEEvT0_T1_)
        /*005c*/ 	.word	0x00000000


	//----- nvinfo : EIATTR_REGCOUNT
	.align		4
.L_58:
        /*0060*/ 	.byte	0x04, 0x2f
        /*0062*/ 	.short	(.L_60 - .L_59)
	.align		4
.L_59:
        /*0064*/ 	.word	index@(_ZN3cub18CUB_300001_SM_10006detail6reduce28DeviceReduceSingleTileKernelINS2_10policy_hubIdjN4cuda3std3__44plusIdEEE10Policy1000EN6thrust24THRUST_300001_SM_1000_NS6detail15normal_iteratorINSD_10device_ptrIdEEEEPdjS9_ddNS7_10__identityEEEvT0_T1_T2_T3_T4_T6_)
        /*0068*/ 	.word	0x0000002d


	//----- nvinfo : EIATTR_FRAME_SIZE
	.align		4
.L_60:
        /*006c*/ 	.byte	0x04, 0x11
        /*006e*/ 	.short	(.L_62 - .L_61)
	.align		4
.L_61:
        /*0070*/ 	.word	index@(_ZN3cub18CUB_300001_SM_10006detail6reduce28DeviceReduceSingleTileKernelINS2_10policy_hubIdjN4cuda3std3__44plusIdEEE10Policy1000EN6thrust24THRUST_300001_SM_1000_NS6detail15normal_iteratorINSD_10device_ptrIdEEEEPdjS9_ddNS7_10__identityEEEvT0_T1_T2_T3_T4_T6_)
        /*0074*/ 	.word	0x00000000


	//----- nvinfo : EIATTR_REGCOUNT
	.align		4
.L_62:
        /*0078*/ 	.byte	0x04, 0x2f
        /*007a*/ 	.short	(.L_64 - .L_63)
	.align		4
.L_63:
        /*007c*/ 	.word	index@(_ZN3cub18CUB_300001_SM_10006detail6reduce18DeviceReduceKernelINS2_10policy_hubIdjN4cuda3std3__44plusIdEEE10Policy1000EN6thrust24THRUST_300001_SM_1000_NS6detail15normal_iteratorINSD_10device_ptrIdEEEEjS9_dNS7_10__identityEEEvT0_PT3_T1_NS0_13GridEvenShareISN_EET2_T4_)
        /*0080*/ 	.word	0x00000020


	//----- nvinfo : EIATTR_FRAME_SIZE
	.align		4
.L_64:
        /*0084*/ 	.byte	0x04, 0x11
        /*0086*/ 	.short	(.L_66 - .L_65)
	.align		4
.L_65:
        /*0088*/ 	.word	index@(_ZN3cub18CUB_300001_SM_10006detail6reduce18DeviceReduceKernelINS2_10policy_hubIdjN4cuda3std3__44plusIdEEE10Policy1000EN6thrust24THRUST_300001_SM_1000_NS6detail15normal_iteratorINSD_10device_ptrIdEEEEjS9_dNS7_10__identityEEEvT0_PT3_T1_NS0_13GridEvenShareISN_EET2_T4_)
        /*008c*/ 	.word	0x00000000


	//----- nvinfo : EIATTR_REGCOUNT
	.align		4
.L_66:
        /*0090*/ 	.byte	0x04, 0x2f
        /*0092*/ 	.short	(.L_68 - .L_67)
	.align		4
.L_67:
        /*0094*/ 	.word	index@(_ZN3cub18CUB_300001_SM_10006detail6reduce28DeviceReduceSingleTileKernelINS2_10policy_hubIdjN4cuda3std3__44plusIdEEE10Policy1000EPdSC_iS9_ddNS7_10__identityEEEvT0_T1_T2_T3_T4_T6_)
        /*0098*/ 	.word	0x00000030


	//----- nvinfo : EIATTR_FRAME_SIZE
	.align		4
.L_68:
        /*009c*/ 	.byte	0x04, 0x11
        /*009e*/ 	.short	(.L_70 - .L_69)
	.align		4
.L_69:
        /*00a0*/ 	.word	index@(_ZN3cub18CUB_300001_SM_10006detail6reduce28DeviceReduceSingleTileKernelINS2_10policy_hubIdjN4cuda3std3__44plusIdEEE10Policy1000EPdSC_iS9_ddNS7_10__identityEEEvT0_T1_T2_T3_T4_T6_)
        /*00a4*/ 	.word	0x00000000


	//----- nvinfo : EIATTR_REGCOUNT
	.align		4
.L_70:
        /*00a8*/ 	.byte	0x04, 0x2f
        /*00aa*/ 	.short	(.L_72 - .L_71)
	.align		4
.L_71:
        /*00ac*/ 	.word	index@(_ZN3cub18CUB_300001_SM_10006detail6reduce28DeviceReduceSingleTileKernelINS2_10policy_hubIdyN4cuda3std3__44plusIdEEE10Policy1000EN6thrust24THRUST_300001_SM_1000_NS6detail15normal_iteratorINSD_10device_ptrIdEEEEPdyS9_ddNS7_10__identityEEEvT0_T1_T2_T3_T4_T6_)
        /*00b0*/ 	.word	0x0000002e


	//----- nvinfo : EIATTR_FRAME_SIZE
	.align		4
.L_72:
        /*00b4*/ 	.byte	0x04, 0x11
        /*00b6*/ 	.short	(.L_74 - .L_73)
	.align		4
.L_73:
        /*00b8*/ 	.word	index@(_ZN3cub18CUB_300001_SM_10006detail6reduce28DeviceReduceSingleTileKernelINS2_10policy_hubIdyN4cuda3std3__44plusIdEEE10Policy1000EN6thrust24THRUST_300001_SM_1000_NS6detail15normal_iteratorINSD_10device_ptrIdEEEEPdyS9_ddNS7_10__identityEEEvT0_T1_T2_T3_T4_T6_)
        /*00bc*/ 	.word	0x00000000


	//----- nvinfo : EIATTR_REGCOUNT
	.align		4
.L_74:
        /*00c0*/ 	.byte	0x04, 0x2f
        /*00c2*/ 	.short	(.L_76 - .L_75)
	.align		4
.L_75:
        /*00c4*/ 	.word	index@(_ZN3cub18CUB_300001_SM_10006detail6reduce18DeviceReduceKernelINS2_10policy_hubIdyN4cuda3std3__44plusIdEEE10Policy1000EN6thrust24THRUST_300001_SM_1000_NS6detail15normal_iteratorINSD_10device_ptrIdEEEEyS9_dNS7_10__identityEEEvT0_PT3_T1_NS0_13GridEvenShareISN_EET2_T4_)
        /*00c8*/ 	.word	0x0000001d


	//----- nvinfo : EIATTR_FRAME_SIZE
	.align		4
.L_76:
        /*00cc*/ 	.byte	0x04, 0x11
        /*00ce*/ 	.short	(.L_78 - .L_77)
	.align		4
.L_77:
        /*00d0*/ 	.word	index@(_ZN3cub18CUB_300001_SM_10006detail6reduce18DeviceReduceKernelINS2_10policy_hubIdyN4cuda3std3__44plusIdEEE10Policy1000EN6thrust24THRUST_300001_SM_1000_NS6detail15normal_iteratorINSD_10device_ptrIdEEEEyS9_dNS7_10__identityEEEvT0_PT3_T1_NS0_13GridEvenShareISN_EET2_T4_)
        /*00d4*/ 	.word	0x00000000


	//----- nvinfo : EIATTR_REGCOUNT
	.align		4
.L_78:
        /*00d8*/ 	.byte	0x04, 0x2f
        /*00da*/ 	.short	(.L_80 - .L_79)
	.align		4
.L_79:
        /*00dc*/ 	.word	index@(_ZN3cub18CUB_300001_SM_10006detail6reduce28DeviceReduceSingleTileKernelINS2_10policy_hubIdyN4cuda3std3__44plusIdEEE10Policy1000EPdSC_iS9_ddNS7_10__identityEEEvT0_T1_T2_T3_T4_T6_)
        /*00e0*/ 	.word	0x00000030


	//----- nvinfo : EIATTR_FRAME_SIZE
	.align		4
.L_80:
        /*00e4*/ 	.byte	0x04, 0x11
        /*00e6*/ 	.short	(.L_82 - .L_81)
	.align		4
.L_81:
        /*00e8*/ 	.word	index@(_ZN3cub18CUB_300001_SM_10006detail6reduce28DeviceReduceSingleTileKernelINS2_10policy_hubIdyN4cuda3std3__44plusIdEEE10Policy1000EPdSC_iS9_ddNS7_10__identityEEEvT0_T1_T2_T3_T4_T6_)
        /*00ec*/ 	.word	0x00000000


	//----- nvinfo : EIATTR_MIN_STACK_SIZE
	.align		4
.L_82:
        /*00f0*/ 	.byte	0x04, 0x12
        /*00f2*/ 	.short	(.L_84 - .L_83)
	.align		4
.L_83:
        /*00f4*/ 	.word	index@(_ZN3cub18CUB_300001_SM_10006detail6reduce28DeviceReduceSingleTileKernelINS2_10policy_hubIdyN4cuda3std3__44plusIdEEE10Policy1000EPdSC_iS9_ddNS7_10__identityEEEvT0_T1_T2_T3_T4_T6_)
        /*00f8*/ 	.word	0x00000000


	//----- nvinfo : EIATTR_MIN_STACK_SIZE
	.align		4
.L_84:
        /*00fc*/ 	.byte	0x04, 0x12
        /*00fe*/ 	.short	(.L_86 - .L_85)
	.align		4
.L_85:
        /*0100*/ 	.word	index@(_ZN3cub18CUB_300001_SM_10006detail6reduce18DeviceReduceKernelINS2_10policy_hubIdyN4cuda3std3__44plusIdEEE10Policy1000EN6thrust24THRUST_300001_SM_1000_NS6detail15normal_iteratorINSD_10device_ptrIdEEEEyS9_dNS7_10__identityEEEvT0_PT3_T1_NS0_13GridEvenShareISN_EET2_T4_)
        /*0104*/ 	.word	0x00000000


	//----- nvinfo : EIATTR_MIN_STACK_SIZE
	.align		4
.L_86:
        /*0108*/ 	.byte	0x04, 0x12
        /*010a*/ 	.short	(.L_88 - .L_87)
	.align		4
.L_87:
        /*010c*/ 	.word	index@(_ZN3cub18CUB_300001_SM_10006detail6reduce28DeviceReduceSingleTileKernelINS2_10policy_hubIdyN4cuda3std3__44plusIdEEE10Policy1000EN6thrust24THRUST_300001_SM_1000_NS6detail15normal_iteratorINSD_10device_ptrIdEEEEPdyS9_ddNS7_10__identityEEEvT0_T1_T2_T3_T4_T6_)
        /*0110*/ 	.word	0x00000000


	//----- nvinfo : EIATTR_MIN_STACK_SIZE
	.align		4
.L_88:
        /*0114*/ 	.byte	0x04, 0x12
        /*0116*/ 	.short	(.L_90 - .L_89)
	.align		4
.L_89:
        /*0118*/ 	.word	index@(_ZN3cub18CUB_300001_SM_10006detail6reduce28DeviceReduceSingleTileKernelINS2_10policy_hubIdjN4cuda3std3__44plusIdEEE10Policy1000EPdSC_iS9_ddNS7_10__identityEEEvT0_T1_T2_T3_T4_T6_)
        /*011c*/ 	.word	0x00000000


	//----- nvinfo : EIATTR_MIN_STACK_SIZE
	.align		4
.L_90:
        /*0120*/ 	.byte	0x04, 0x12
        /*0122*/ 	.short	(.L_92 - .L_91)
	.align		4
.L_91:
        /*0124*/ 	.word	index@(_ZN3cub18CUB_300001_SM_10006detail6reduce18DeviceReduceKernelINS2_10policy_hubIdjN4cuda3std3__44plusIdEEE10Policy1000EN6thrust24THRUST_300001_SM_1000_NS6detail15normal_iteratorINSD_10device_ptrIdEEEEjS9_dNS7_10__identityEEEvT0_PT3_T1_NS0_13GridEvenShareISN_EET2_T4_)
        /*0128*/ 	.word	0x00000000


	//----- nvinfo : EIATTR_MIN_STACK_SIZE
	.align		4
.L_92:
        /*012c*/ 	.byte	0x04, 0x12
        /*012e*/ 	.short	(.L_94 - .L_93)
	.align		4
.L_93:
        /*0130*/ 	.word	index@(_ZN3cub18CUB_300001_SM_10006detail6reduce28DeviceReduceSingleTileKernelINS2_10policy_hubIdjN4cuda3std3__44plusIdEEE10Policy1000EN6thrust24THRUST_300001_SM_1000_NS6detail15normal_iteratorINSD_10device_ptrIdEEEEPdjS9_ddNS7_10__identityEEEvT0_T1_T2_T3_T4_T6_)
        /*0134*/ 	.word	0x00000000


	//----- nvinfo : EIATTR_MIN_STACK_SIZE
	.align		4
.L_94:
        /*0138*/ 	.byte	0x04, 0x12
        /*013a*/ 	.short	(.L_96 - .L_95)
	.align		4
.L_95:
        /*013c*/ 	.word	index@(_ZN3cub18CUB_300001_SM_10006detail8for_each13static_kernelINS2_12policy_hub_t12policy_500_tEmN6thrust24THRUST_300001_SM_1000_NS8cuda_cub20__uninitialized_fill7functorINS7_10device_ptrIdEEdEEEEvT0_T1_)
        /*0140*/ 	.word	0x00000000


	//----- nvinfo : EIATTR_MIN_STACK_SIZE
	.align		4
.L_96:
        /*0144*/ 	.byte	0x04, 0x12
        /*0146*/ 	.short	(.L_98 - .L_97)
	.align		4
.L_97:
        /*0148*/ 	.word	index@(_ZN3cub18CUB_300001_SM_10006detail11EmptyKernelIvEEvv)
        /*014c*/ 	.word	0x00000000


	//----- nvinfo : EIATTR_MIN_STACK_SIZE
	.align		4
.L_98:
        /*0150*/ 	.byte	0x04, 0x12
        /*0152*/ 	.short	(.L_100 - .L_99)
	.align		4
.L_99:
        /*0154*/ 	.word	index@(_Z19GPU_Residual_HelperPdS_S_S_)
        /*0158*/ 	.word	0x00000000


	//----- nvinfo : EIATTR_MIN_STACK_SIZE
	.align		4
.L_100:
        /*015c*/ 	.byte	0x04, 0x12
        /*015e*/ 	.short	(.L_102 - .L_101)
	.align		4
.L_101:
        /*0160*/ 	.word	index@(_Z10GPU_JacobiPdS_S_S_S_S_)
        /*0164*/ 	.word	0x00000000
.L_102:


//--------------------- .nv.compat                --------------------------
	.section	.nv.compat,"",@"SHT_CUDA_COMPAT_INFO"
	.align	4
        /*0000*/ 	.byte	0x02, 0x09, 0x00, 0x00, 0x02, 0x02, 0x01, 0x00, 0x02, 0x05, 0x05, 0x00, 0x03, 0x07, 0x01, 0x01
        /*0010*/ 	.byte	0x02, 0x03, 0x00, 0x00, 0x02, 0x06, 0x01, 0x00, 0x04, 0x0b, 0x08, 0x00, 0x01, 0x00, 0x00, 0x00
        /*0020*/ 	.byte	0x00, 0x00, 0x00, 0x00


//--------------------- .nv.info._ZN3cub18CUB_300001_SM_10006detail6reduce28DeviceReduceSingleTileKernelINS2_10policy_hubIdyN4cuda3std3__44plusIdEEE10Policy1000EPdSC_iS9_ddNS7_10__identityEEEvT0_T1_T2_T3_T4_T6_ --------------------------
	.section	.nv.info._ZN3cub18CUB_300001_SM_10006detail6reduce28DeviceReduceSingleTileKernelINS2_10policy_hubIdyN4cuda3std3__44plusIdEEE10Policy1000EPdSC_iS9_ddNS7_10__identityEEEvT0_T1_T2_T3_T4_T6_,"",@"SHT_CUDA_INFO"
	.sectionflags	@""
	.align	4


	//----- nvinfo : EIATTR_CUDA_API_VERSION
	.align		4
        /*0000*/ 	.byte	0x04, 0x37
        /*0002*/ 	.short	(.L_104 - .L_103)
.L_103:
        /*0004*/ 	.word	0x00000082


	//----- nvinfo : EIATTR_KPARAM_INFO
	.align		4
.L_104:
        /*0008*/ 	.byte	0x04, 0x17
        /*000a*/ 	.short	(.L_106 - .L_105)
.L_105:
        /*000c*/ 	.word	0x00000000
        /*0010*/ 	.short	0x0005
        /*0012*/ 	.short	0x0020
        /*0014*/ 	.byte	0x00, 0xf0, 0x05, 0x00


	//----- nvinfo : EIATTR_KPARAM_INFO
	.align		4
.L_106:
        /*0018*/ 	.byte	0x04, 0x17
        /*001a*/ 	.short	(.L_108 - .L_107)
.L_107:
        /*001c*/ 	.word	0x00000000
        /*0020*/ 	.short	0x0004
        /*0022*/ 	.short	0x0018
        /*0024*/ 	.byte	0x00, 0xf0, 0x21, 0x00


	//----- nvinfo : EIATTR_KPARAM_INFO
	.align		4
.L_108:
        /*0028*/ 	.byte	0x04, 0x17
        /*002a*/ 	.short	(.L_110 - .L_109)
.L_109:
        /*002c*/ 	.word	0x00000000
        /*0030*/ 	.short	0x0003
        /*0032*/ 	.short	0x0014
        /*0034*/ 	.byte	0x00, 0xf0, 0x05, 0x00


	//----- nvinfo : EIATTR_KPARAM_INFO
	.align		4
.L_110:
        /*0038*/ 	.byte	0x04, 0x17
        /*003a*/ 	.short	(.L_112 - .L_111)
.L_111:
        /*003c*/ 	.word	0x00000000
        /*0040*/ 	.short	0x0002
        /*0042*/ 	.short	0x0010
        /*0044*/ 	.byte	0x00, 0xf0, 0x11, 0x00


	//----- nvinfo : EIATTR_KPARAM_INFO
	.align		4
.L_112:
        /*0048*/ 	.byte	0x04, 0x17
        /*004a*/ 	.short	(.L_114 - .L_113)
.L_113:
        /*004c*/ 	.word	0x00000000
        /*0050*/ 	.short	0x0001
        /*0052*/ 	.short	0x0008
        /*0054*/ 	.byte	0x00, 0xf5, 0x21, 0x00


	//----- nvinfo : EIATTR_KPARAM_INFO
	.align		4
.L_114:
        /*0058*/ 	.byte	0x04, 0x17
        /*005a*/ 	.short	(.L_116 - .L_115)
.L_115:
        /*005c*/ 	.word	0x00000000
        /*0060*/ 	.short	0x0000
        /*0062*/ 	.short	0x0000
        /*0064*/ 	.byte	0x00, 0xf5, 0x21, 0x00


	//----- nvinfo : EIATTR_SPARSE_MMA_MASK
	.align		4
.L_116:
        /*0068*/ 	.byte	0x03, 0x50
        /*006a*/ 	.short	0x0000


	//----- nvinfo : EIATTR_MAXREG_COUNT
	.align		4
        /*006c*/ 	.byte	0x03, 0x1b
        /*006e*/ 	.short	0x0080


	//----- nvinfo : EIATTR_NUM_BARRIERS
	.align		4
        /*0070*/ 	.byte	0x02, 0x4c
        /*0072*/ 	.byte	0x01
	.zero		1


	//----- nvinfo : EIATTR_MERCURY_ISA_VERSION
	.align		4
        /*0074*/ 	.byte	0x03, 0x5f
        /*0076*/ 	.short	0x0101


	//----- nvinfo : EIATTR_COOP_GROUP_MASK_REGIDS
	.align		4
        /*0078*/ 	.byte	0x04, 0x29
        /*007a*/ 	.short	(.L_118 - .L_117)


	//   ....[0]....
.L_117:
        /*007c*/ 	.word	0xffffffff


	//   ....[1]....
        /*0080*/ 	.word	0xffffffff


	//   ....[2]....
        /*0084*/ 	.word	0xffffffff


	//   ....[3]....
        /*0088*/ 	.word	0xffffffff


	//   ....[4]....
        /*008c*/ 	.word	0xffffffff


	//   ....[5]....
        /*0090*/ 	.word	0xffffffff


	//   ....[6]....
        /*0094*/ 	.word	0xffffffff


	//   ....[7]....
        /*0098*/ 	.word	0xffffffff


	//   ....[8]....
        /*009c*/ 	.word	0xffffffff


	//   ....[9]....
        /*00a0*/ 	.word	0xffffffff


	//   ....[10]....
        /*00a4*/ 	.word	0xffffffff


	//   ....[11]....
        /*00a8*/ 	.word	0xffffffff


	//   ....[12]....
        /*00ac*/ 	.word	0xffffffff


	//   ....[13]....
        /*00b0*/ 	.word	0xffffffff


	//   ....[14]....
        /*00b4*/ 	.word	0xffffffff


	//   ....[15]....
        /*00b8*/ 	.word	0xffffffff


	//   ....[16]....
        /*00bc*/ 	.word	0xffffffff


	//   ....[17]....
        /*00c0*/ 	.word	0xffffffff


	//   ....[18]....
        /*00c4*/ 	.word	0xffffffff


	//   ....[19]....
        /*00c8*/ 	.word	0xffffffff


	//   ....[20]....
        /*00cc*/ 	.word	0xffffffff


	//   ....[21]....
        /*00d0*/ 	.word	0xffffffff


	//   ....[22]....
        /*00d4*/ 	.word	0xffffffff


	//   ....[23]....
        /*00d8*/ 	.word	0xffffffff


	//   ....[24]....
        /*00dc*/ 	.word	0xffffffff


	//   ....[25]....
        /*00e0*/ 	.word	0xffffffff


	//   ....[26]....
        /*00e4*/ 	.word	0xffffffff


	//   ....[27]....
        /*00e8*/ 	.word	0xffffffff


	//   ....[28]....
        /*00ec*/ 	.word	0xffffffff


	//   ....[29]....
        /*00f0*/ 	.word	0xffffffff


	//----- nvinfo : EIATTR_COOP_GROUP_INSTR_OFFSETS
	.align		4
.L_118:
        /*00f4*/ 	.byte	0x04, 0x28
        /*00f6*/ 	.short	(.L_120 - .L_119)


	//   ....[0]....
.L_119:
        /*00f8*/ 	.word	0x00000960


	//   ....[1]....
        /*00fc*/ 	.word	0x00000970


	//   ....[2]....
        /*0100*/ 	.word	0x000009e0


	//   ....[3]....
        /*0104*/ 	.word	0x00000a10


	//   ....[4]....
        /*0108*/ 	.word	0x00000a70


	//   ....[5]....
        /*010c*/ 	.word	0x00000a80


	//   ....[6]....
        /*0110*/ 	.word	0x00000ae0


	//   ....[7]....
        /*0114*/ 	.word	0x00000af0


	//   ....[8]....
        /*0118*/ 	.word	0x00000b40


	//   ....[9]....
        /*011c*/ 	.word	0x00000b60


	//   ....[10]....
        /*0120*/ 	.word	0x00000e10


	//   ....[11]....
        /*0124*/ 	.word	0x00000e20


	//   ....[12]....
        /*0128*/ 	.word	0x00000eb0


	//   ....[13]....
        /*012c*/ 	.word	0x00000ed0


	//   ....[14]....
        /*0130*/ 	.word	0x00000f20


	//   ....[15]....
        /*0134*/ 	.word	0x00000f40


	//   ....[16]....
        /*0138*/ 	.word	0x00000f90


	//   ....[17]....
        /*013c*/ 	.word	0x00000fb0


	//   ....[18]....
        /*0140*/ 	.word	0x00001000


	//   ....[19]....
        /*0144*/ 	.word	0x00001030


	//   ....[20]....
        /*0148*/ 	.word	0x000020b0


	//   ....[21]....
        /*014c*/ 	.word	0x000020c0


	//   ....[22]....
        /*0150*/ 	.word	0x00002130


	//   ....[23]....
        /*0154*/ 	.word	0x00002140


	//   ....[24]....
        /*0158*/ 	.word	0x000021a0


	//   ....[25]....
        /*015c*/ 	.word	0x000021b0


	//   ....[26]....
        /*0160*/ 	.word	0x00002200


	//   ....[27]....
        /*0164*/ 	.word	0x00002220


	//   ....[28]....
        /*0168*/ 	.word	0x00002280


	//   ....[29]....
        /*016c*/ 	.word	0x000022b0


	//----- nvinfo : EIATTR_VRC_CTA_INIT_COUNT
	.align		4
.L_120:
        /*0170*/ 	.byte	0x02, 0x4a
	.zero		1
	.zero		1


	//----- nvinfo : EIATTR_EXIT_INSTR_OFFSETS
	.align		4
        /*0174*/ 	.byte	0x04, 0x1c
        /*0176*/ 	.short	(.L_122 - .L_121)


	//   ....[0]....
.L_121:
        /*0178*/ 	.word	0x00000080


	//   ....[1]....
        /*017c*/ 	.word	0x000000c0


	//   ....[2]....
        /*0180*/ 	.word	0x00002510


	//   ....[3]....
        /*0184*/ 	.word	0x00002560


	//----- nvinfo : EIATTR_MAX_THREADS
	.align		4
.L_122:
        /*0188*/ 	.byte	0x04, 0x05
        /*018a*/ 	.short	(.L_124 - .L_123)
.L_123:
        /*018c*/ 	.word	0x00000200
        /*0190*/ 	.word	0x00000001
        /*0194*/ 	.word	0x00000001


	//----- nvinfo : EIATTR_CRS_STACK_SIZE
	.align		4
.L_124:
        /*0198*/ 	.byte	0x04, 0x1e
        /*019a*/ 	.short	(.L_126 - .L_125)
.L_125:
        /*019c*/ 	.word	0x00000000


	//----- nvinfo : EIATTR_CBANK_PARAM_SIZE
	.align		4
.L_126:
        /*01a0*/ 	.byte	0x03, 0x19
        /*01a2*/ 	.short	0x0021


	//----- nvinfo : EIATTR_PARAM_CBANK
	.align		4
        /*01a4*/ 	.byte	0x04, 0x0a
        /*01a6*/ 	.short	(.L_128 - .L_127)
	.align		4
.L_127:
        /*01a8*/ 	.word	index@(.nv.constant0._ZN3cub18CUB_300001_SM_10006detail6reduce28DeviceReduceSingleTileKernelINS2_10policy_hubIdyN4cuda3std3__44plusIdEEE10Policy1000EPdSC_iS9_ddNS7_10__identityEEEvT0_T1_T2_T3_T4_T6_)
        /*01ac*/ 	.short	0x0380
        /*01ae*/ 	.short	0x0021


	//----- nvinfo : EIATTR_SW_WAR
	.align		4
.L_128:
        /*01b0*/ 	.byte	0x04, 0x36
        /*01b2*/ 	.short	(.L_130 - .L_129)
.L_129:
        /*01b4*/ 	.word	0x00000008
.L_130:


//--------------------- .nv.info._ZN3cub18CUB_300001_SM_10006detail6reduce18DeviceReduceKernelINS2_10policy_hubIdyN4cuda3std3__44plusIdEEE10Policy1000EN6thrust24THRUST_300001_SM_1000_NS6detail15normal_iteratorINSD_10device_ptrIdEEEEyS9_dNS7_10__identityEEEvT0_PT3_T1_NS0_13GridEvenShareISN_EET2_T4_ --------------------------
	.section	.nv.info._ZN3cub18CUB_300001_SM_10006detail6reduce18DeviceReduceKernelINS2_10policy_hubIdyN4cuda3std3__44plusIdEEE10Policy1000EN6thrust24THRUST_300001_SM_1000_NS6detail15normal_iteratorINSD_10device_ptrIdEEEEyS9_dNS7_10__identityEEEvT0_PT3_T1_NS0_13GridEvenShareISN_EET2_T4_,"",@"SHT_CUDA_INFO"
	.sectionflags	@""
	.align	4


	//----- nvinfo : EIATTR_CUDA_API_VERSION
	.align		4
        /*0000*/ 	.byte	0x04, 0x37
        /*0002*/ 	.short	(.L_132 - .L_131)
.L_131:
        /*0004*/ 	.word	0x00000082


	//----- nvinfo : EIATTR_KPARAM_INFO
	.align		4
.L_132:
        /*0008*/ 	.byte	0x04, 0x17
        /*000a*/ 	.short	(.L_134 - .L_133)
.L_133:
        /*000c*/ 	.word	0x00000000
        /*0010*/ 	.short	0x0005
        /*0012*/ 	.short	0x0061
        /*0014*/ 	.byte	0x00, 0xf0, 0x05, 0x00


	//----- nvinfo : EIATTR_KPARAM_INFO
	.align		4
.L_134:
        /*0018*/ 	.byte	0x04, 0x17
        /*001a*/ 	.short	(.L_136 - .L_135)
.L_135:
        /*001c*/ 	.word	0x00000000
        /*0020*/ 	.short	0x0004
        /*0022*/ 	.short	0x0060
        /*0024*/ 	.byte	0x00, 0xf0, 0x05, 0x00


	//----- nvinfo : EIATTR_KPARAM_INFO
	.align		4
.L_136:
        /*0028*/ 	.byte	0x04, 0x17
        /*002a*/ 	.short	(.L_138 - .L_137)
.L_137:
        /*002c*/ 	.word	0x00000000
        /*0030*/ 	.short	0x0003
        /*0032*/ 	.short	0x0018
        /*0034*/ 	.byte	0x00, 0xf0, 0x21, 0x01


	//----- nvinfo : EIATTR_KPARAM_INFO
	.align		4
.L_138:
        /*0038*/ 	.byte	0x04, 0x17
        /*003a*/ 	.short	(.L_140 - .L_139)
.L_139:
        /*003c*/ 	.word	0x00000000
        /*0040*/ 	.short	0x0002
        /*0042*/ 	.short	0x0010
        /*0044*/ 	.byte	0x00, 0xf0, 0x21, 0x00


	//----- nvinfo : EIATTR_KPARAM_INFO
	.align		4
.L_140:
        /*0048*/ 	.byte	0x04, 0x17
        /*004a*/ 	.short	(.L_142 - .L_141)
.L_141:
        /*004c*/ 	.word	0x00000000
        /*0050*/ 	.short	0x0001
        /*0052*/ 	.short	0x0008
        /*0054*/ 	.byte	0x00, 0xf5, 0x21, 0x00


	//----- nvinfo : EIATTR_KPARAM_INFO
	.align		4
.L_142:
        /*0058*/ 	.byte	0x04, 0x17
        /*005a*/ 	.short	(.L_144 - .L_143)
.L_143:
        /*005c*/ 	.word	0x00000000
        /*0060*/ 	.short	0x0000
        /*0062*/ 	.short	0x0000
        /*0064*/ 	.byte	0x00, 0xf0, 0x21, 0x00


	//----- nvinfo : EIATTR_SPARSE_MMA_MASK
	.align		4
.L_144:
        /*0068*/ 	.byte	0x03, 0x50
        /*006a*/ 	.short	0x0000


	//----- nvinfo : EIATTR_MAXREG_COUNT
	.align		4
        /*006c*/ 	.byte	0x03, 0x1b
        /*006e*/ 	.short	0x0080


	//----- nvinfo : EIATTR_NUM_BARRIERS
	.align		4
        /*0070*/ 	.byte	0x02, 0x4c
        /*0072*/ 	.byte	0x01
	.zero		1


	//----- nvinfo : EIATTR_MERCURY_ISA_VERSION
	.align		4
        /*0074*/ 	.byte	0x03, 0x5f
        /*0076*/ 	.short	0x0101


	//----- nvinfo : EIATTR_COOP_GROUP_MASK_REGIDS
	.align		4
        /*0078*/ 	.byte	0x04, 0x29
        /*007a*/ 	.short	(.L_146 - .L_145)


	//   ....[0]....
.L_145:
        /*007c*/ 	.word	0xffffffff


	//   ....[1]....
        /*0080*/ 	.word	0xffffffff


	//   ....[2]....
        /*0084*/ 	.word	0xffffffff


	//   ....[3]....
        /*0088*/ 	.word	0xffffffff


	//   ....[4]....
        /*008c*/ 	.word	0xffffffff


	//   ....[5]....
        /*0090*/ 	.word	0xffffffff


	//   ....[6]....
        /*0094*/ 	.word	0xffffffff


	//   ....[7]....
        /*0098*/ 	.word	0xffffffff


	//   ....[8]....
        /*009c*/ 	.word	0xffffffff


	//   ....[9]....
        /*00a0*/ 	.word	0xffffffff


	//   ....[10]....
        /*00a4*/ 	.word	0xffffffff


	//   ....[11]....
        /*00a8*/ 	.word	0xffffffff


	//   ....[12]....
        /*00ac*/ 	.word	0xffffffff


	//   ....[13]....
        /*00b0*/ 	.word	0xffffffff


	//   ....[14]....
        /*00b4*/ 	.word	0xffffffff


	//   ....[15]....
        /*00b8*/ 	.word	0xffffffff


	//   ....[16]....
        /*00bc*/ 	.word	0xffffffff


	//   ....[17]....
        /*00c0*/ 	.word	0xffffffff


	//   ....[18]....
        /*00c4*/ 	.word	0xffffffff


	//   ....[19]....
        /*00c8*/ 	.word	0xffffffff


	//   ....[20]....
        /*00cc*/ 	.word	0xffffffff


	//   ....[21]....
        /*00d0*/ 	.word	0xffffffff


	//   ....[22]....
        /*00d4*/ 	.word	0xffffffff


	//   ....[23]....
        /*00d8*/ 	.word	0xffffffff


	//   ....[24]....
        /*00dc*/ 	.word	0xffffffff


	//   ....[25]....
        /*00e0*/ 	.word	0xffffffff


	//   ....[26]....
        /*00e4*/ 	.word	0xffffffff


	//   ....[27]....
        /*00e8*/ 	.word	0xffffffff


	//   ....[28]....
        /*00ec*/ 	.word	0xffffffff


	//   ....[29]....
        /*00f0*/ 	.word	0xffffffff


	//----- nvinfo : EIATTR_COOP_GROUP_INSTR_OFFSETS
	.align		4
.L_146:
        /*00f4*/ 	.byte	0x04, 0x28
        /*00f6*/ 	.short	(.L_148 - .L_147)


	//   ....[0]....
.L_147:
        /*00f8*/ 	.word	0x000009a0


	//   ....[1]....
        /*00fc*/ 	.word	0x000009b0


	//   ....[2]....
        /*0100*/ 	.word	0x00000a20


	//   ....[3]....
        /*0104*/ 	.word	0x00000a40


	//   ....[4]....
        /*0108*/ 	.word	0x00000ab0


	//   ....[5]....
        /*010c*/ 	.word	0x00000ac0


	//   ....[6]....
        /*0110*/ 	.word	0x00000b10


	//   ....[7]....
        /*0114*/ 	.word	0x00000b30


	//   ....[8]....
        /*0118*/ 	.word	0x00000ba0


	//   ....[9]....
        /*011c*/ 	.word	0x00000bb0


	//   ....[10]....
        /*0120*/ 	.word	0x00000e50


	//   ....[11]....
        /*0124*/ 	.word	0x00000e60


	//   ....[12]....
        /*0128*/ 	.word	0x00000ee0


	//   ....[13]....
        /*012c*/ 	.word	0x00000f00


	//   ....[14]....
        /*0130*/ 	.word	0x00000f50


	//   ....[15]....
        /*0134*/ 	.word	0x00000f80


	//   ....[16]....
        /*0138*/ 	.word	0x00000fd0


	//   ....[17]....
        /*013c*/ 	.word	0x00000ff0


	//   ....[18]....
        /*0140*/ 	.word	0x00001060


	//   ....[19]....
        /*0144*/ 	.word	0x00001090


	//   ....[20]....
        /*0148*/ 	.word	0x00002360


	//   ....[21]....
        /*014c*/ 	.word	0x00002370


	//   ....[22]....
        /*0150*/ 	.word	0x000023f0


	//   ....[23]....
        /*0154*/ 	.word	0x00002400


	//   ....[24]....
        /*0158*/ 	.word	0x00002460


	//   ....[25]....
        /*015c*/ 	.word	0x00002470


	//   ....[26]....
        /*0160*/ 	.word	0x000024c0


	//   ....[27]....
        /*0164*/ 	.word	0x000024f0


	//   ....[28]....
        /*0168*/ 	.word	0x00002570


	//   ....[29]....
        /*016c*/ 	.word	0x00002580


	//----- nvinfo : EIATTR_VRC_CTA_INIT_COUNT
	.align		4
.L_148:
        /*0170*/ 	.byte	0x02, 0x4a
	.zero		1
	.zero		1


	//----- nvinfo : EIATTR_EXIT_INSTR_OFFSETS
	.align		4
        /*0174*/ 	.byte	0x04, 0x1c
        /*0176*/ 	.short	(.L_150 - .L_149)


	//   ....[0]....
.L_149:
        /*0178*/ 	.word	0x000027b0


	//   ....[1]....
        /*017c*/ 	.word	0x00002810


	//----- nvinfo : EIATTR_MAX_THREADS
	.align		4
.L_150:
        /*0180*/ 	.byte	0x04, 0x05
        /*0182*/ 	.short	(.L_152 - .L_151)
.L_151:
        /*0184*/ 	.word	0x00000200
        /*0188*/ 	.word	0x00000001
        /*018c*/ 	.word	0x00000001


	//----- nvinfo : EIATTR_CRS_STACK_SIZE
	.align		4
.L_152:
        /*0190*/ 	.byte	0x04, 0x1e
        /*0192*/ 	.short	(.L_154 - .L_153)
.L_153:
        /*0194*/ 	.word	0x00000000


	//----- nvinfo : EIATTR_CBANK_PARAM_SIZE
	.align		4
.L_154:
        /*0198*/ 	.byte	0x03, 0x19
        /*019a*/ 	.short	0x0062


	//----- nvinfo : EIATTR_PARAM_CBANK
	.align		4
        /*019c*/ 	.byte	0x04, 0x0a
        /*019e*/ 	.short	(.L_156 - .L_155)
	.align		4
.L_155:
        /*01a0*/ 	.word	index@(.nv.constant0._ZN3cub18CUB_300001_SM_10006detail6reduce18DeviceReduceKernelINS2_10policy_hubIdyN4cuda3std3__44plusIdEEE10Policy1000EN6thrust24THRUST_300001_SM_1000_NS6detail15normal_iteratorINSD_10device_ptrIdEEEEyS9_dNS7_10__identityEEEvT0_PT3_T1_NS0_13GridEvenShareISN_EET2_T4_)
        /*01a4*/ 	.short	0x0380
        /*01a6*/ 	.short	0x0062


	//----- nvinfo : EIATTR_SW_WAR
	.align		4
.L_156:
        /*01a8*/ 	.byte	0x04, 0x36
        /*01aa*/ 	.short	(.L_158 - .L_157)
.L_157:
        /*01ac*/ 	.word	0x00000008
.L_158:


//--------------------- .nv.info._ZN3cub18CUB_300001_SM_10006detail6reduce28DeviceReduceSingleTileKernelINS2_10policy_hubIdyN4cuda3std3__44plusIdEEE10Policy1000EN6thrust24THRUST_300001_SM_1000_NS6detail15normal_iteratorINSD_10device_ptrIdEEEEPdyS9_ddNS7_10__identityEEEvT0_T1_T2_T3_T4_T6_ --------------------------
	.section	.nv.info._ZN3cub18CUB_300001_SM_10006detail6reduce28DeviceReduceSingleTileKernelINS2_10policy_hubIdyN4cuda3std3__44plusIdEEE10Policy1000EN6thrust24THRUST_300001_SM_1000_NS6detail15normal_iteratorINSD_10device_ptrIdEEEEPdyS9_ddNS7_10__identityEEEvT0_T1_T2_T3_T4_T6_,"",@"SHT_CUDA_INFO"
	.sectionflags	@""
	.align	4


	//----- nvinfo : EIATTR_CUDA_API_VERSION
	.align		4
        /*0000*/ 	.byte	0x04, 0x37
        /*0002*/ 	.short	(.L_160 - .L_159)
.L_159:
        /*0004*/ 	.word	0x00000082


	//----- nvinfo : EIATTR_KPARAM_INFO
	.align		4
.L_160:
        /*0008*/ 	.byte	0x04, 0x17
        /*000a*/ 	.short	(.L_162 - .L_161)
.L_161:
        /*000c*/ 	.word	0x00000000
        /*0010*/ 	.short	0x0005
        /*0012*/ 	.short	0x0028
        /*0014*/ 	.byte	0x00, 0xf0, 0x05, 0x00


	//----- nvinfo : EIATTR_KPARAM_INFO
	.align		4
.L_162:
        /*0018*/ 	.byte	0x04, 0x17
        /*001a*/ 	.short	(.L_164 - .L_163)
.L_163:
        /*001c*/ 	.word	0x00000000
        /*0020*/ 	.short	0x0004
        /*0022*/ 	.short	0x0020
        /*0024*/ 	.byte	0x00, 0xf0, 0x21, 0x00


	//----- nvinfo : EIATTR_KPARAM_INFO
	.align		4
.L_164:
        /*0028*/ 	.byte	0x04, 0x17
        /*002a*/ 	.short	(.L_166 - .L_165)
.L_165:
        /*002c*/ 	.word	0x00000000
        /*0030*/ 	.short	0x0003
        /*0032*/ 	.short	0x0018
        /*0034*/ 	.byte	0x00, 0xf0, 0x05, 0x00


	//----- nvinfo : EIATTR_KPARAM_INFO
	.align		4
.L_166:
        /*0038*/ 	.byte	0x04, 0x17
        /*003a*/ 	.short	(.L_168 - .L_167)
.L_167:
        /*003c*/ 	.word	0x00000000
        /*0040*/ 	.short	0x0002
        /*0042*/ 	.short	0x0010
        /*0044*/ 	.byte	0x00, 0xf0, 0x21, 0x00


	//----- nvinfo : EIATTR_KPARAM_INFO
	.align		4
.L_168:
        /*0048*/ 	.byte	0x04, 0x17
        /*004a*/ 	.short	(.L_170 - .L_169)
.L_169:
        /*004c*/ 	.word	0x00000000
        /*0050*/ 	.short	0x0001
        /*0052*/ 	.short	0x0008
        /*0054*/ 	.byte	0x00, 0xf5, 0x21, 0x00


	//----- nvinfo : EIATTR_KPARAM_INFO
	.align		4
.L_170:
        /*0058*/ 	.byte	0x04, 0x17
        /*005a*/ 	.short	(.L_172 - .L_171)
.L_171:
        /*005c*/ 	.word	0x00000000
        /*0060*/ 	.short	0x0000
        /*0062*/ 	.short	0x0000
        /*0064*/ 	.byte	0x00, 0xf0, 0x21, 0x00


	//----- nvinfo : EIATTR_SPARSE_MMA_MASK
	.align		4
.L_172:
        /*0068*/ 	.byte	0x03, 0x50
        /*006a*/ 	.short	0x0000


	//----- nvinfo : EIATTR_MAXREG_COUNT
	.align		4
        /*006c*/ 	.byte	0x03, 0x1b
        /*006e*/ 	.short	0x0080


	//----- nvinfo : EIATTR_NUM_BARRIERS
	.align		4
        /*0070*/ 	.byte	0x02, 0x4c
        /*0072*/ 	.byte	0x01
	.zero		1


	//----- nvinfo : EIATTR_MERCURY_ISA_VERSION
	.align		4
        /*0074*/ 	.byte	0x03, 0x5f
        /*0076*/ 	.short	0x0101


	//----- nvinfo : EIATTR_COOP_GROUP_MASK_REGIDS
	.align		4
        /*0078*/ 	.byte	0x04, 0x29
        /*007a*/ 	.short	(.L_174 - .L_173)


	//   ....[0]....
.L_173:
        /*007c*/ 	.word	0xffffffff


	//   ....[1]....
        /*0080*/ 	.word	0xffffffff


	//   ....[2]....
        /*0084*/ 	.word	0xffffffff


	//   ....[3]....
        /*0088*/ 	.word	0xffffffff


	//   ....[4]....
        /*008c*/ 	.word	0xffffffff


	//   ....[5]....
        /*0090*/ 	.word	0xffffffff


	//   ....[6]....
        /*0094*/ 	.word	0xffffffff


	//   ....[7]....
        /*0098*/ 	.word	0xffffffff


	//   ....[8]....
        /*009c*/ 	.word	0xffffffff


	//   ....[9]....
        /*00a0*/ 	.word	0xffffffff


	//   ....[10]....
        /*00a4*/ 	.word	0xffffffff


	//   ....[11]....
        /*00a8*/ 	.word	0xffffffff


	//   ....[12]....
        /*00ac*/ 	.word	0xffffffff


	//   ....[13]....
        /*00b0*/ 	.word	0xffffffff


	//   ....[14]....
        /*00b4*/ 	.word	0xffffffff


	//   ....[15]....
        /*00b8*/ 	.word	0xffffffff


	//   ....[16]....
        /*00bc*/ 	.word	0xffffffff


	//   ....[17]....
        /*00c0*/ 	.word	0xffffffff


	//   ....[18]....
        /*00c4*/ 	.word	0xffffffff


	//   ....[19]....
        /*00c8*/ 	.word	0xffffffff


	//   ....[20]....
        /*00cc*/ 	.word	0xffffffff


	//   ....[21]....
        /*00d0*/ 	.word	0xffffffff


	//   ....[22]....
        /*00d4*/ 	.word	0xffffffff


	//   ....[23]....
        /*00d8*/ 	.word	0xffffffff


	//   ....[24]....
        /*00dc*/ 	.word	0xffffffff


	//   ....[25]....
        /*00e0*/ 	.word	0xffffffff


	//   ....[26]....
        /*00e4*/ 	.word	0xffffffff


	//   ....[27]....
        /*00e8*/ 	.word	0xffffffff


	//   ....[28]....
        /*00ec*/ 	.word	0xffffffff


	//   ....[29]....
        /*00f0*/ 	.word	0xffffffff


	//----- nvinfo : EIATTR_COOP_GROUP_INSTR_OFFSETS
	.align		4
.L_174:
        /*00f4*/ 	.byte	0x04, 0x28
        /*00f6*/ 	.short	(.L_176 - .L_175)


	//   ....[0]....
.L_175:
        /*00f8*/ 	.word	0x00000910


	//   ....[1]....
        /*00fc*/ 	.word	0x00000920


	//   ....[2]....
        /*0100*/ 	.word	0x00000990


	//   ....[3]....
        /*0104*/ 	.word	0x000009a0


	//   ....[4]....
        /*0108*/ 	.word	0x00000a00


	//   ....[5]....
        /*010c*/ 	.word	0x00000a10


	//   ....[6]....
        /*0110*/ 	.word	0x00000a60


	//   ....[7]....
        /*0114*/ 	.word	0x00000a80


	//   ....[8]....
        /*0118*/ 	.word	0x00000ae0


	//   ....[9]....
        /*011c*/ 	.word	0x00000b10


	//   ....[10]....
        /*0120*/ 	.word	0x00000dc0


	//   ....[11]....
        /*0124*/ 	.word	0x00000dd0


	//   ....[12]....
        /*0128*/ 	.word	0x00000e60


	//   ....[13]....
        /*012c*/ 	.word	0x00000e70


	//   ....[14]....
        /*0130*/ 	.word	0x00000ed0


	//   ....[15]....
        /*0134*/ 	.word	0x00000ee0


	//   ....[16]....
        /*0138*/ 	.word	0x00000f30


	//   ....[17]....
        /*013c*/ 	.word	0x00000f50


	//   ....[18]....
        /*0140*/ 	.word	0x00000fc0


	//   ....[19]....
        /*0144*/ 	.word	0x00000ff0


	//   ....[20]....
        /*0148*/ 	.word	0x00002180


	//   ....[21]....
        /*014c*/ 	.word	0x00002190


	//   ....[22]....
        /*0150*/ 	.word	0x00002200


	//   ....[23]....
        /*0154*/ 	.word	0x00002210


	//   ....[24]....
        /*0158*/ 	.word	0x00002270


	//   ....[25]....
        /*015c*/ 	.word	0x00002280


	//   ....[26]....
        /*0160*/ 	.word	0x000022d0


	//   ....[27]....
        /*0164*/ 	.word	0x000022f0


	//   ....[28]....
        /*0168*/ 	.word	0x00002350


	//   ....[29]....
        /*016c*/ 	.word	0x00002380


	//----- nvinfo : EIATTR_VRC_CTA_INIT_COUNT
	.align		4
.L_176:
        /*0170*/ 	.byte	0x02, 0x4a
	.zero		1
	.zero		1


	//----- nvinfo : EIATTR_EXIT_INSTR_OFFSETS
	.align		4
        /*0174*/ 	.byte	0x04, 0x1c
        /*0176*/ 	.short	(.L_178 - .L_177)


	//   ....[0]....
.L_177:
        /*0178*/ 	.word	0x000000a0


	//   ....[1]....
        /*017c*/ 	.word	0x000000e0


	//   ....[2]....
        /*0180*/ 	.word	0x000025e0


	//   ....[3]....
        /*0184*/ 	.word	0x00002630


	//----- nvinfo : EIATTR_MAX_THREADS
	.align		4
.L_178:
        /*0188*/ 	.byte	0x04, 0x05
        /*018a*/ 	.short	(.L_180 - .L_179)
.L_179:
        /*018c*/ 	.word	0x00000200
        /*0190*/ 	.word	0x00000001
        /*0194*/ 	.word	0x00000001


	//----- nvinfo : EIATTR_CRS_STACK_SIZE
	.align		4
.L_180:
        /*0198*/ 	.byte	0x04, 0x1e
        /*019a*/ 	.short	(.L_182 - .L_181)
.L_181:
        /*019c*/ 	.word	0x00000000


	//----- nvinfo : EIATTR_CBANK_PARAM_SIZE
	.align		4
.L_182:
        /*01a0*/ 	.byte	0x03, 0x19
        /*01a2*/ 	.short	0x0029


	//----- nvinfo : EIATTR_PARAM_CBANK
	.align		4
        /*01a4*/ 	.byte	0x04, 0x0a
        /*01a6*/ 	.short	(.L_184 - .L_183)
	.align		4
.L_183:
        /*01a8*/ 	.word	index@(.nv.constant0._ZN3cub18CUB_300001_SM_10006detail6reduce28DeviceReduceSingleTileKernelINS2_10policy_hubIdyN4cuda3std3__44plusIdEEE10Policy1000EN6thrust24THRUST_300001_SM_1000_NS6detail15normal_iteratorINSD_10device_ptrIdEEEEPdyS9_ddNS7_10__identityEEEvT0_T1_T2_T3_T4_T6_)
        /*01ac*/ 	.short	0x0380
        /*01ae*/ 	.short	0x0029


	//----- nvinfo : EIATTR_SW_WAR
	.align		4
.L_184:
        /*01b0*/ 	.byte	0x04, 0x36
        /*01b2*/ 	.short	(.L_186 - .L_185)
.L_185:
        /*01b4*/ 	.word	0x00000008
.L_186:


//--------------------- .nv.info._ZN3cub18CUB_300001_SM_10006detail6reduce28DeviceReduceSingleTileKernelINS2_10policy_hubIdjN4cuda3std3__44plusIdEEE10Policy1000EPdSC_iS9_ddNS7_10__identityEEEvT0_T1_T2_T3_T4_T6_ --------------------------
	.section	.nv.info._ZN3cub18CUB_300001_SM_10006detail6reduce28DeviceReduceSingleTileKernelINS2_10policy_hubIdjN4cuda3std3__44plusIdEEE10Policy1000EPdSC_iS9_ddNS7_10__identityEEEvT0_T1_T2_T3_T4_T6_,"",@"SHT_CUDA_INFO"
	.sectionflags	@""
	.align	4


	//----- nvinfo : EIATTR_CUDA_API_VERSION
	.align		4
        /*0000*/ 	.byte	0x04, 0x37
        /*0002*/ 	.short	(.L_188 - .L_187)
.L_187:
        /*0004*/ 	.word	0x00000082


	//----- nvinfo : EIATTR_KPARAM_INFO
	.align		4
.L_188:
        /*0008*/ 	.byte	0x04, 0x17
        /*000a*/ 	.short	(.L_190 - .L_189)
.L_189:
        /*000c*/ 	.word	0x00000000
        /*0010*/ 	.short	0x0005
        /*0012*/ 	.short	0x0020
        /*0014*/ 	.byte	0x00, 0xf0, 0x05, 0x00


	//----- nvinfo : EIATTR_KPARAM_INFO
	.align		4
.L_190:
        /*0018*/ 	.byte	0x04, 0x17
        /*001a*/ 	.short	(.L_192 - .L_191)
.L_191:
        /*001c*/ 	.word	0x00000000
        /*0020*/ 	.short	0x0004
        /*0022*/ 	.short	0x0018
        /*0024*/ 	.byte	0x00, 0xf0, 0x21, 0x00


	//----- nvinfo : EIATTR_KPARAM_INFO
	.align		4
.L_192:
        /*0028*/ 	.byte	0x04, 0x17
        /*002a*/ 	.short	(.L_194 - .L_193)
.L_193:
        /*002c*/ 	.word	0x00000000
        /*0030*/ 	.short	0x0003
        /*0032*/ 	.short	0x0014
        /*0034*/ 	.byte	0x00, 0xf0, 0x05, 0x00


	//----- nvinfo : EIATTR_KPARAM_INFO
	.align		4
.L_194:
        /*0038*/ 	.byte	0x04, 0x17
        /*003a*/ 	.short	(.L_196 - .L_195)
.L_195:
        /*003c*/ 	.word	0x00000000
        /*0040*/ 	.short	0x0002
        /*0042*/ 	.short	0x0010
        /*0044*/ 	.byte	0x00, 0xf0, 0x11, 0x00


	//----- nvinfo : EIATTR_KPARAM_INFO
	.align		4
.L_196:
        /*0048*/ 	.byte	0x04, 0x17
        /*004a*/ 	.short	(.L_198 - .L_197)
.L_197:
        /*004c*/ 	.word	0x00000000
        /*0050*/ 	.short	0x0001
        /*0052*/ 	.short	0x0008
        /*0054*/ 	.byte	0x00, 0xf5, 0x21, 0x00


	//----- nvinfo : EIATTR_KPARAM_INFO
	.align		4
.L_198:
        /*0058*/ 	.byte	0x04, 0x17
        /*005a*/ 	.short	(.L_200 - .L_199)
.L_199:
        /*005c*/ 	.word	0x00000000
        /*0060*/ 	.short	0x0000
        /*0062*/ 	.short	0x0000
        /*0064*/ 	.byte	0x00, 0xf5, 0x21, 0x00


	//----- nvinfo : EIATTR_SPARSE_MMA_MASK
	.align		4
.L_200:
        /*0068*/ 	.byte	0x03, 0x50
        /*006a*/ 	.short	0x0000


	//----- nvinfo : EIATTR_MAXREG_COUNT
	.align		4
        /*006c*/ 	.byte	0x03, 0x1b
        /*006e*/ 	.short	0x0060


	//----- nvinfo : EIATTR_NUM_BARRIERS
	.align		4
        /*0070*/ 	.byte	0x02, 0x4c
        /*0072*/ 	.byte	0x01
	.zero		1


	//----- nvinfo : EIATTR_MERCURY_ISA_VERSION
	.align		4
        /*0074*/ 	.byte	0x03, 0x5f
        /*0076*/ 	.short	0x0101


	//----- nvinfo : EIATTR_COOP_GROUP_MASK_REGIDS
	.align		4
        /*0078*/ 	.byte	0x04, 0x29
        /*007a*/ 	.short	(.L_202 - .L_201)


	//   ....[0]....
.L_201:
        /*007c*/ 	.word	0xffffffff


	//   ....[1]....
        /*0080*/ 	.word	0xffffffff


	//   ....[2]....
        /*0084*/ 	.word	0xffffffff


	//   ....[3]....
        /*0088*/ 	.word	0xffffffff


	//   ....[4]....
        /*008c*/ 	.word	0xffffffff


	//   ....[5]....
        /*0090*/ 	.word	0xffffffff


	//   ....[6]....
        /*0094*/ 	.word	0xffffffff


	//   ....[7]....
        /*0098*/ 	.word	0xffffffff


	//   ....[8]....
        /*009c*/ 	.word	0xffffffff


	//   ....[9]....
        /*00a0*/ 	.word	0xffffffff


	//   ....[10]....
        /*00a4*/ 	.word	0xffffffff


	//   ....[11]....
        /*00a8*/ 	.word	0xffffffff


	//   ....[12]....
        /*00ac*/ 	.word	0xffffffff


	//   ....[13]....
        /*00b0*/ 	.word	0xffffffff


	//   ....[14]....
        /*00b4*/ 	.word	0xffffffff


	//   ....[15]....
        /*00b8*/ 	.word	0xffffffff


	//   ....[16]....
        /*00bc*/ 	.word	0xffffffff


	//   ....[17]....
        /*00c0*/ 	.word	0xffffffff


	//   ....[18]....
        /*00c4*/ 	.word	0xffffffff


	//   ....[19]....
        /*00c8*/ 	.word	0xffffffff


	//   ....[20]....
        /*00cc*/ 	.word	0xffffffff


	//   ....[21]....
        /*00d0*/ 	.word	0xffffffff


	//   ....[22]....
        /*00d4*/ 	.word	0xffffffff


	//   ....[23]....
        /*00d8*/ 	.word	0xffffffff


	//   ....[24]....
        /*00dc*/ 	.word	0xffffffff


	//   ....[25]....
        /*00e0*/ 	.word	0xffffffff


	//   ....[26]....
        /*00e4*/ 	.word	0xffffffff


	//   ....[27]....
        /*00e8*/ 	.word	0xffffffff


	//   ....[28]....
        /*00ec*/ 	.word	0xffffffff


	//   ....[29]....
        /*00f0*/ 	.word	0xffffffff


	//----- nvinfo : EIATTR_COOP_GROUP_INSTR_OFFSETS
	.align		4
.L_202:
        /*00f4*/ 	.byte	0x04, 0x28
        /*00f6*/ 	.short	(.L_204 - .L_203)


	//   ....[0]....
.L_203:
        /*00f8*/ 	.word	0x00000980


	//   ....[1]....
        /*00fc*/ 	.word	0x00000990


	//   ....[2]....
        /*0100*/ 	.word	0x00000a00


	//   ....[3]....
        /*0104*/ 	.word	0x00000a30


	//   ....[4]....
        /*0108*/ 	.word	0x00000aa0


	//   ....[5]....
        /*010c*/ 	.word	0x00000ab0


	//   ....[6]....
        /*0110*/ 	.word	0x00000b00


	//   ....[7]....
        /*0114*/ 	.word	0x00000b10


	//   ....[8]....
        /*0118*/ 	.word	0x00000b60


	//   ....[9]....
        /*011c*/ 	.word	0x00000b80


	//   ....[10]....
        /*0120*/ 	.word	0x00000e90


	//   ....[11]....
        /*0124*/ 	.word	0x00000ea0


	//   ....[12]....
        /*0128*/ 	.word	0x00000f30


	//   ....[13]....
        /*012c*/ 	.word	0x00000f50


	//   ....[14]....
        /*0130*/ 	.word	0x00000fa0


	//   ....[15]....
        /*0134*/ 	.word	0x00000fc0


	//   ....[16]....
        /*0138*/ 	.word	0x00001010


	//   ....[17]....
        /*013c*/ 	.word	0x00001040


	//   ....[18]....
        /*0140*/ 	.word	0x000010a0


	//   ....[19]....
        /*0144*/ 	.word	0x000010d0


	//   ....[20]....
        /*0148*/ 	.word	0x000022b0


	//   ....[21]....
        /*014c*/ 	.word	0x000022c0


	//   ....[22]....
        /*0150*/ 	.word	0x00002330


	//   ....[23]....
        /*0154*/ 	.word	0x00002340


	//   ....[24]....
        /*0158*/ 	.word	0x000023a0


	//   ....[25]....
        /*015c*/ 	.word	0x000023d0


	//   ....[26]....
        /*0160*/ 	.word	0x00002450


	//   ....[27]....
        /*0164*/ 	.word	0x00002460


	//   ....[28]....
        /*0168*/ 	.word	0x000024b0


	//   ....[29]....
        /*016c*/ 	.word	0x000024c0


	//----- nvinfo : EIATTR_VRC_CTA_INIT_COUNT
	.align		4
.L_204:
        /*0170*/ 	.byte	0x02, 0x4a
	.zero		1
	.zero		1


	//----- nvinfo : EIATTR_EXIT_INSTR_OFFSETS
	.align		4
        /*0174*/ 	.byte	0x04, 0x1c
        /*0176*/ 	.short	(.L_206 - .L_205)


	//   ....[0]....
.L_205:
        /*0178*/ 	.word	0x00000080


	//   ....[1]....
        /*017c*/ 	.word	0x000000c0


	//   ....[2]....
        /*0180*/ 	.word	0x00002750


	//   ....[3]....
        /*0184*/ 	.word	0x000027a0


	//----- nvinfo : EIATTR_MAX_THREADS
	.align		4
.L_206:
        /*0188*/ 	.byte	0x04, 0x05
        /*018a*/ 	.short	(.L_208 - .L_207)
.L_207:
        /*018c*/ 	.word	0x00000280
        /*0190*/ 	.word	0x00000001
        /*0194*/ 	.word	0x00000001


	//----- nvinfo : EIATTR_CRS_STACK_SIZE
	.align		4
.L_208:
        /*0198*/ 	.byte	0x04, 0x1e
        /*019a*/ 	.short	(.L_210 - .L_209)
.L_209:
        /*019c*/ 	.word	0x00000000


	//----- nvinfo : EIATTR_CBANK_PARAM_SIZE
	.align		4
.L_210:
        /*01a0*/ 	.byte	0x03, 0x19
        /*01a2*/ 	.short	0x0021


	//----- nvinfo : EIATTR_PARAM_CBANK
	.align		4
        /*01a4*/ 	.byte	0x04, 0x0a
        /*01a6*/ 	.short	(.L_212 - .L_211)
	.align		4
.L_211:
        /*01a8*/ 	.word	index@(.nv.constant0._ZN3cub18CUB_300001_SM_10006detail6reduce28DeviceReduceSingleTileKernelINS2_10policy_hubIdjN4cuda3std3__44plusIdEEE10Policy1000EPdSC_iS9_ddNS7_10__identityEEEvT0_T1_T2_T3_T4_T6_)
        /*01ac*/ 	.short	0x0380
        /*01ae*/ 	.short	0x0021


	//----- nvinfo : EIATTR_SW_WAR
	.align		4
.L_212:
        /*01b0*/ 	.byte	0x04, 0x36
        /*01b2*/ 	.short	(.L_214 - .L_213)
.L_213:
        /*01b4*/ 	.word	0x00000008
.L_214:


//--------------------- .nv.info._ZN3cub18CUB_300001_SM_10006detail6reduce18DeviceReduceKernelINS2_10policy_hubIdjN4cuda3std3__44plusIdEEE10Policy1000EN6thrust24THRUST_300001_SM_1000_NS6detail15normal_iteratorINSD_10device_ptrIdEEEEjS9_dNS7_10__identityEEEvT0_PT3_T1_NS0_13GridEvenShareISN_EET2_T4_ --------------------------
	.section	.nv.info._ZN3cub18CUB_300001_SM_10006detail6reduce18DeviceReduceKernelINS2_10policy_hubIdjN4cuda3std3__44plusIdEEE10Policy1000EN6thrust24THRUST_300001_SM_1000_NS6detail15normal_iteratorINSD_10device_ptrIdEEEEjS9_dNS7_10__identityEEEvT0_PT3_T1_NS0_13GridEvenShareISN_EET2_T4_,"",@"SHT_CUDA_INFO"
	.sectionflags	@""
	.align	4


	//----- nvinfo : EIATTR_CUDA_API_VERSION
	.align		4
        /*0000*/ 	.byte	0x04, 0x37
        /*0002*/ 	.short	(.L_216 - .L_215)
.L_215:
        /*0004*/ 	.word	0x00000082


	//----- nvinfo : EIATTR_KPARAM_INFO
	.align		4
.L_216:
        /*0008*/ 	.byte	0x04, 0x17
        /*000a*/ 	.short	(.L_218 - .L_217)
.L_217:
        /*000c*/ 	.word	0x00000000
        /*0010*/ 	.short	0x0005
        /*0012*/ 	.short	0x003d
        /*0014*/ 	.byte	0x00, 0xf0, 0x05, 0x00


	//----- nvinfo : EIATTR_KPARAM_INFO
	.align		4
.L_218:
        /*0018*/ 	.byte	0x04, 0x17
        /*001a*/ 	.short	(.L_220 - .L_219)
.L_219:
        /*001c*/ 	.word	0x00000000
        /*0020*/ 	.short	0x0004
        /*0022*/ 	.short	0x003c
        /*0024*/ 	.byte	0x00, 0xf0, 0x05, 0x00


	//----- nvinfo : EIATTR_KPARAM_INFO
	.align		4
.L_220:
        /*0028*/ 	.byte	0x04, 0x17
        /*002a*/ 	.short	(.L_222 - .L_221)
.L_221:
        /*002c*/ 	.word	0x00000000
        /*0030*/ 	.short	0x0003
        /*0032*/ 	.short	0x0014
        /*0034*/ 	.byte	0x00, 0xf0, 0xa1, 0x00


	//----- nvinfo : EIATTR_KPARAM_INFO
	.align		4
.L_222:
        /*0038*/ 	.byte	0x04, 0x17
        /*003a*/ 	.short	(.L_224 - .L_223)
.L_223:
        /*003c*/ 	.word	0x00000000
        /*0040*/ 	.short	0x0002
        /*0042*/ 	.short	0x0010
        /*0044*/ 	.byte	0x00, 0xf0, 0x11, 0x00


	//----- nvinfo : EIATTR_KPARAM_INFO
	.align		4
.L_224:
        /*0048*/ 	.byte	0x04, 0x17
        /*004a*/ 	.short	(.L_226 - .L_225)
.L_225:
        /*004c*/ 	.word	0x00000000
        /*0050*/ 	.short	0x0001
        /*0052*/ 	.short	0x0008
        /*0054*/ 	.byte	0x00, 0xf5, 0x21, 0x00


	//----- nvinfo : EIATTR_KPARAM_INFO
	.align		4
.L_226:
        /*0058*/ 	.byte	0x04, 0x17
        /*005a*/ 	.short	(.L_228 - .L_227)
.L_227:
        /*005c*/ 	.word	0x00000000
        /*0060*/ 	.short	0x0000
        /*0062*/ 	.short	0x0000
        /*0064*/ 	.byte	0x00, 0xf0, 0x21, 0x00


	//----- nvinfo : EIATTR_SPARSE_MMA_MASK
	.align		4
.L_228:
        /*0068*/ 	.byte	0x03, 0x50
        /*006a*/ 	.short	0x0000


	//----- nvinfo : EIATTR_MAXREG_COUNT
	.align		4
        /*006c*/ 	.byte	0x03, 0x1b
        /*006e*/ 	.short	0x0060


	//----- nvinfo : EIATTR_NUM_BARRIERS
	.align		4
        /*0070*/ 	.byte	0x02, 0x4c
        /*0072*/ 	.byte	0x01
	.zero		1


	//----- nvinfo : EIATTR_MERCURY_ISA_VERSION
	.align		4
        /*0074*/ 	.byte	0x03, 0x5f
        /*0076*/ 	.short	0x0101


	//----- nvinfo : EIATTR_COOP_GROUP_MASK_REGIDS
	.align		4
        /*0078*/ 	.byte	0x04, 0x29
        /*007a*/ 	.short	(.L_230 - .L_229)


	//   ....[0]....
.L_229:
        /*007c*/ 	.word	0xffffffff


	//   ....[1]....
        /*0080*/ 	.word	0xffffffff


	//   ....[2]....
        /*0084*/ 	.word	0xffffffff


	//   ....[3]....
        /*0088*/ 	.word	0xffffffff


	//   ....[4]....
        /*008c*/ 	.word	0xffffffff


	//   ....[5]....
        /*0090*/ 	.word	0xffffffff


	//   ....[6]....
        /*0094*/ 	.word	0xffffffff


	//   ....[7]....
        /*0098*/ 	.word	0xffffffff


	//   ....[8]....
        /*009c*/ 	.word	0xffffffff


	//   ....[9]....
        /*00a0*/ 	.word	0xffffffff


	//   ....[10]....
        /*00a4*/ 	.word	0xffffffff


	//   ....[11]....
        /*00a8*/ 	.word	0xffffffff


	//   ....[12]....
        /*00ac*/ 	.word	0xffffffff


	//   ....[13]....
        /*00b0*/ 	.word	0xffffffff


	//   ....[14]....
        /*00b4*/ 	.word	0xffffffff


	//   ....[15]....
        /*00b8*/ 	.word	0xffffffff


	//   ....[16]....
        /*00bc*/ 	.word	0xffffffff


	//   ....[17]....
        /*00c0*/ 	.word	0xffffffff


	//   ....[18]....
        /*00c4*/ 	.word	0xffffffff


	//   ....[19]....
        /*00c8*/ 	.word	0xffffffff


	//   ....[20]....
        /*00cc*/ 	.word	0xffffffff


	//   ....[21]....
        /*00d0*/ 	.word	0xffffffff


	//   ....[22]....
        /*00d4*/ 	.word	0xffffffff


	//   ....[23]....
        /*00d8*/ 	.word	0xffffffff


	//   ....[24]....
        /*00dc*/ 	.word	0xffffffff


	//   ....[25]....
        /*00e0*/ 	.word	0xffffffff


	//   ....[26]....
        /*00e4*/ 	.word	0xffffffff


	//   ....[27]....
        /*00e8*/ 	.word	0xffffffff


	//   ....[28]....
        /*00ec*/ 	.word	0xffffffff


	//   ....[29]....
        /*00f0*/ 	.word	0xffffffff


	//----- nvinfo : EIATTR_COOP_GROUP_INSTR_OFFSETS
	.align		4
.L_230:
        /*00f4*/ 	.byte	0x04, 0x28
        /*00f6*/ 	.short	(.L_232 - .L_231)


	//   ....[0]....
.L_231:
        /*00f8*/ 	.word	0x00000c10


	//   ....[1]....
        /*00fc*/ 	.word	0x00000c20


	//   ....[2]....
        /*0100*/ 	.word	0x00000c90


	//   ....[3]....
        /*0104*/ 	.word	0x00000cb0


	//   ....[4]....
        /*0108*/ 	.word	0x00000d20


	//   ....[5]....
        /*010c*/ 	.word	0x00000d30


	//   ....[6]....
        /*0110*/ 	.word	0x00000d80


	//   ....[7]....
        /*0114*/ 	.word	0x00000da0


	//   ....[8]....
        /*0118*/ 	.word	0x00000df0


	//   ....[9]....
        /*011c*/ 	.word	0x00000e10


	//   ....[10]....
        /*0120*/ 	.word	0x00001120


	//   ....[11]....
        /*0124*/ 	.word	0x00001130


	//   ....[12]....
        /*0128*/ 	.word	0x000011a0


	//   ....[13]....
        /*012c*/ 	.word	0x000011c0


	//   ....[14]....
        /*0130*/ 	.word	0x00001210


	//   ....[15]....
        /*0134*/ 	.word	0x00001230


	//   ....[16]....
        /*0138*/ 	.word	0x00001290


	//   ....[17]....
        /*013c*/ 	.word	0x000012b0


	//   ....[18]....
        /*0140*/ 	.word	0x00001330


	//   ....[19]....
        /*0144*/ 	.word	0x00001360


	//   ....[20]....
        /*0148*/ 	.word	0x000028d0


	//   ....[21]....
        /*014c*/ 	.word	0x000028e0


	//   ....[22]....
        /*0150*/ 	.word	0x00002960


	//   ....[23]....
        /*0154*/ 	.word	0x00002970


	//   ....[24]....
        /*0158*/ 	.word	0x000029d0


	//   ....[25]....
        /*015c*/ 	.word	0x000029e0


	//   ....[26]....
        /*0160*/ 	.word	0x00002a30


	//   ....[27]....
        /*0164*/ 	.word	0x00002a60


	//   ....[28]....
        /*0168*/ 	.word	0x00002ae0


	//   ....[29]....
        /*016c*/ 	.word	0x00002af0


	//----- nvinfo : EIATTR_VRC_CTA_INIT_COUNT
	.align		4
.L_232:
        /*0170*/ 	.byte	0x02, 0x4a
	.zero		1
	.zero		1


	//----- nvinfo : EIATTR_EXIT_INSTR_OFFSETS
	.align		4
        /*0174*/ 	.byte	0x04, 0x1c
        /*0176*/ 	.short	(.L_234 - .L_233)


	//   ....[0]....
.L_233:
        /*0178*/ 	.word	0x00002d80


	//   ....[1]....
        /*017c*/ 	.word	0x00002de0


	//----- nvinfo : EIATTR_MAX_THREADS
	.align		4
.L_234:
        /*0180*/ 	.byte	0x04, 0x05
        /*0182*/ 	.short	(.L_236 - .L_235)
.L_235:
        /*0184*/ 	.word	0x00000280
        /*0188*/ 	.word	0x00000001
        /*018c*/ 	.word	0x00000001


	//----- nvinfo : EIATTR_CRS_STACK_SIZE
	.align		4
.L_236:
        /*0190*/ 	.byte	0x04, 0x1e
        /*0192*/ 	.short	(.L_238 - .L_237)
.L_237:
        /*0194*/ 	.word	0x00000000


	//----- nvinfo : EIATTR_CBANK_PARAM_SIZE
	.align		4
.L_238:
        /*0198*/ 	.byte	0x03, 0x19
        /*019a*/ 	.short	0x003e


	//----- nvinfo : EIATTR_PARAM_CBANK
	.align		4
        /*019c*/ 	.byte	0x04, 0x0a
        /*019e*/ 	.short	(.L_240 - .L_239)
	.align		4
.L_239:
        /*01a0*/ 	.word	index@(.nv.constant0._ZN3cub18CUB_300001_SM_10006detail6reduce18DeviceReduceKernelINS2_10policy_hubIdjN4cuda3std3__44plusIdEEE10Policy1000EN6thrust24THRUST_300001_SM_1000_NS6detail15normal_iteratorINSD_10device_ptrIdEEEEjS9_dNS7_10__identityEEEvT0_PT3_T1_NS0_13GridEvenShareISN_EET2_T4_)
        /*01a4*/ 	.short	0x0380
        /*01a6*/ 	.short	0x003e


	//----- nvinfo : EIATTR_SW_WAR
	.align		4
.L_240:
        /*01a8*/ 	.byte	0x04, 0x36
        /*01aa*/ 	.short	(.L_242 - .L_241)
.L_241:
        /*01ac*/ 	.word	0x00000008
.L_242:


//--------------------- .nv.info._ZN3cub18CUB_300001_SM_10006detail6reduce28DeviceReduceSingleTileKernelINS2_10policy_hubIdjN4cuda3std3__44plusIdEEE10Policy1000EN6thrust24THRUST_300001_SM_1000_NS6detail15normal_iteratorINSD_10device_ptrIdEEEEPdjS9_ddNS7_10__identityEEEvT0_T1_T2_T3_T4_T6_ --------------------------
	.section	.nv.info._ZN3cub18CUB_300001_SM_10006detail6reduce28DeviceReduceSingleTileKernelINS2_10policy_hubIdjN4cuda3std3__44plusIdEEE10Policy1000EN6thrust24THRUST_300001_SM_1000_NS6detail15normal_iteratorINSD_10device_ptrIdEEEEPdjS9_ddNS7_10__identityEEEvT0_T1_T2_T3_T4_T6_,"",@"SHT_CUDA_INFO"
	.sectionflags	@""
	.align	4


	//----- nvinfo : EIATTR_CUDA_API_VERSION
	.align		4
        /*0000*/ 	.byte	0x04, 0x37
        /*0002*/ 	.short	(.L_244 - .L_243)
.L_243:
        /*0004*/ 	.word	0x00000082


	//----- nvinfo : EIATTR_KPARAM_INFO
	.align		4
.L_244:
        /*0008*/ 	.byte	0x04, 0x17
        /*000a*/ 	.short	(.L_246 - .L_245)
.L_245:
        /*000c*/ 	.word	0x00000000
        /*0010*/ 	.short	0x0005
        /*0012*/ 	.short	0x0020
        /*0014*/ 	.byte	0x00, 0xf0, 0x05, 0x00


	//----- nvinfo : EIATTR_KPARAM_INFO
	.align		4
.L_246:
        /*0018*/ 	.byte	0x04, 0x17
        /*001a*/ 	.short	(.L_248 - .L_247)
.L_247:
        /*001c*/ 	.word	0x00000000
        /*0020*/ 	.short	0x0004
        /*0022*/ 	.short	0x0018
        /*0024*/ 	.byte	0x00, 0xf0, 0x21, 0x00


	//----- nvinfo : EIATTR_KPARAM_INFO
	.align		4
.L_248:
        /*0028*/ 	.byte	0x04, 0x17
        /*002a*/ 	.short	(.L_250 - .L_249)
.L_249:
        /*002c*/ 	.word	0x00000000
        /*0030*/ 	.short	0x0003
        /*0032*/ 	.short	0x0014
        /*0034*/ 	.byte	0x00, 0xf0, 0x05, 0x00


	//----- nvinfo : EIATTR_KPARAM_INFO
	.align		4
.L_250:
        /*0038*/ 	.byte	0x04, 0x17
        /*003a*/ 	.short	(.L_252 - .L_251)
.L_251:
        /*003c*/ 	.word	0x00000000
        /*0040*/ 	.short	0x0002
        /*0042*/ 	.short	0x0010
        /*0044*/ 	.byte	0x00, 0xf0, 0x11, 0x00


	//----- nvinfo : EIATTR_KPARAM_INFO
	.align		4
.L_252:
        /*0048*/ 	.byte	0x04, 0x17
        /*004a*/ 	.short	(.L_254 - .L_253)
.L_253:
        /*004c*/ 	.word	0x00000000
        /*0050*/ 	.short	0x0001
        /*0052*/ 	.short	0x0008
        /*0054*/ 	.byte	0x00, 0xf5, 0x21, 0x00


	//----- nvinfo : EIATTR_KPARAM_INFO
	.align		4
.L_254:
        /*0058*/ 	.byte	0x04, 0x17
        /*005a*/ 	.short	(.L_256 - .L_255)
.L_255:
        /*005c*/ 	.word	0x00000000
        /*0060*/ 	.short	0x0000
        /*0062*/ 	.short	0x0000
        /*0064*/ 	.byte	0x00, 0xf0, 0x21, 0x00


	//----- nvinfo : EIATTR_SPARSE_MMA_MASK
	.align		4
.L_256:
        /*0068*/ 	.byte	0x03, 0x50
        /*006a*/ 	.short	0x0000


	//----- nvinfo : EIATTR_MAXREG_COUNT
	.align		4
        /*006c*/ 	.byte	0x03, 0x1b
        /*006e*/ 	.short	0x0060


	//----- nvinfo : EIATTR_NUM_BARRIERS
	.align		4
        /*0070*/ 	.byte	0x02, 0x4c
        /*0072*/ 	.byte	0x01
	.zero		1


	//----- nvinfo : EIATTR_MERCURY_ISA_VERSION
	.align		4
        /*0074*/ 	.byte	0x03, 0x5f
        /*0076*/ 	.short	0x0101


	//----- nvinfo : EIATTR_COOP_GROUP_MASK_REGIDS
	.align		4
        /*0078*/ 	.byte	0x04, 0x29
        /*007a*/ 	.short	(.L_258 - .L_257)


	//   ....[0]....
.L_257:
        /*007c*/ 	.word	0xffffffff


	//   ....[1]....
        /*0080*/ 	.word	0xffffffff


	//   ....[2]....
        /*0084*/ 	.word	0xffffffff


	//   ....[3]....
        /*0088*/ 	.word	0xffffffff


	//   ....[4]....
        /*008c*/ 	.word	0xffffffff


	//   ....[5]....
        /*0090*/ 	.word	0xffffffff


	//   ....[6]....
        /*0094*/ 	.word	0xffffffff


	//   ....[7]....
        /*0098*/ 	.word	0xffffffff


	//   ....[8]....
        /*009c*/ 	.word	0xffffffff


	//   ....[9]....
        /*00a0*/ 	.word	0xffffffff


	//   ....[10]....
        /*00a4*/ 	.word	0xffffffff


	//   ....[11]....
        /*00a8*/ 	.word	0xffffffff


	//   ....[12]....
        /*00ac*/ 	.word	0xffffffff


	//   ....[13]....
        /*00b0*/ 	.word	0xffffffff


	//   ....[14]....
        /*00b4*/ 	.word	0xffffffff


	//   ....[15]....
        /*00b8*/ 	.word	0xffffffff


	//   ....[16]....
        /*00bc*/ 	.word	0xffffffff


	//   ....[17]....
        /*00c0*/ 	.word	0xffffffff


	//   ....[18]....
        /*00c4*/ 	.word	0xffffffff


	//   ....[19]....
        /*00c8*/ 	.word	0xffffffff


	//   ....[20]....
        /*00cc*/ 	.word	0xffffffff


	//   ....[21]....
        /*00d0*/ 	.word	0xffffffff


	//   ....[22]....
        /*00d4*/ 	.word	0xffffffff


	//   ....[23]....
        /*00d8*/ 	.word	0xffffffff


	//   ....[24]....
        /*00dc*/ 	.word	0xffffffff


	//   ....[25]....
        /*00e0*/ 	.word	0xffffffff


	//   ....[26]....
        /*00e4*/ 	.word	0xffffffff


	//   ....[27]....
        /*00e8*/ 	.word	0xffffffff


	//   ....[28]....
        /*00ec*/ 	.word	0xffffffff


	//   ....[29]....
        /*00f0*/ 	.word	0xffffffff


	//----- nvinfo : EIATTR_COOP_GROUP_INSTR_OFFSETS
	.align		4
.L_258:
        /*00f4*/ 	.byte	0x04, 0x28
        /*00f6*/ 	.short	(.L_260 - .L_259)


	//   ....[0]....
.L_259:
        /*00f8*/ 	.word	0x00000930


	//   ....[1]....
        /*00fc*/ 	.word	0x00000940


	//   ....[2]....
        /*0100*/ 	.word	0x000009b0


	//   ....[3]....
        /*0104*/ 	.word	0x000009e0


	//   ....[4]....
        /*0108*/ 	.word	0x00000a50


	//   ....[5]....
        /*010c*/ 	.word	0x00000a60


	//   ....[6]....
        /*0110*/ 	.word	0x00000ab0


	//   ....[7]....
        /*0114*/ 	.word	0x00000ad0


	//   ....[8]....
        /*0118*/ 	.word	0x00000b30


	//   ....[9]....
        /*011c*/ 	.word	0x00000b40


	//   ....[10]....
        /*0120*/ 	.word	0x00000e40


	//   ....[11]....
        /*0124*/ 	.word	0x00000e50


	//   ....[12]....
        /*0128*/ 	.word	0x00000ed0


	//   ....[13]....
        /*012c*/ 	.word	0x00000ef0


	//   ....[14]....
        /*0130*/ 	.word	0x00000f40


	//   ....[15]....
        /*0134*/ 	.word	0x00000f60


	//   ....[16]....
        /*0138*/ 	.word	0x00000fd0


	//   ....[17]....
        /*013c*/ 	.word	0x00000fe0


	//   ....[18]....
        /*0140*/ 	.word	0x00001030


	//   ....[19]....
        /*0144*/ 	.word	0x00001060


	//   ....[20]....
        /*0148*/ 	.word	0x00002450


	//   ....[21]....
        /*014c*/ 	.word	0x00002460


	//   ....[22]....
        /*0150*/ 	.word	0x000024d0


	//   ....[23]....
        /*0154*/ 	.word	0x000024e0


	//   ....[24]....
        /*0158*/ 	.word	0x00002540


	//   ....[25]....
        /*015c*/ 	.word	0x00002550


	//   ....[26]....
        /*0160*/ 	.word	0x000025a0


	//   ....[27]....
        /*0164*/ 	.word	0x000025d0


	//   ....[28]....
        /*0168*/ 	.word	0x00002650


	//   ....[29]....
        /*016c*/ 	.word	0x00002660


	//----- nvinfo : EIATTR_VRC_CTA_INIT_COUNT
	.align		4
.L_260:
        /*0170*/ 	.byte	0x02, 0x4a
	.zero		1
	.zero		1


	//----- nvinfo : EIATTR_EXIT_INSTR_OFFSETS
	.align		4
        /*0174*/ 	.byte	0x04, 0x1c
        /*0176*/ 	.short	(.L_262 - .L_261)


	//   ....[0]....
.L_261:
        /*0178*/ 	.word	0x00000080


	//   ....[1]....
        /*017c*/ 	.word	0x000000c0


	//   ....[2]....
        /*0180*/ 	.word	0x000028f0


	//   ....[3]....
        /*0184*/ 	.word	0x00002940


	//----- nvinfo : EIATTR_MAX_THREADS
	.align		4
.L_262:
        /*0188*/ 	.byte	0x04, 0x05
        /*018a*/ 	.short	(.L_264 - .L_263)
.L_263:
        /*018c*/ 	.word	0x00000280
        /*0190*/ 	.word	0x00000001
        /*0194*/ 	.word	0x00000001


	//----- nvinfo : EIATTR_CRS_STACK_SIZE
	.align		4
.L_264:
        /*0198*/ 	.byte	0x04, 0x1e
        /*019a*/ 	.short	(.L_266 - .L_265)
.L_265:
        /*019c*/ 	.word	0x00000000


	//----- nvinfo : EIATTR_CBANK_PARAM_SIZE
	.align		4
.L_266:
        /*01a0*/ 	.byte	0x03, 0x19
        /*01a2*/ 	.short	0x0021


	//----- nvinfo : EIATTR_PARAM_CBANK
	.align		4
        /*01a4*/ 	.byte	0x04, 0x0a
        /*01a6*/ 	.short	(.L_268 - .L_267)
	.align		4
.L_267:
        /*01a8*/ 	.word	index@(.nv.constant0._ZN3cub18CUB_300001_SM_10006detail6reduce28DeviceReduceSingleTileKernelINS2_10policy_hubIdjN4cuda3std3__44plusIdEEE10Policy1000EN6thrust24THRUST_300001_SM_1000_NS6detail15normal_iteratorINSD_10device_ptrIdEEEEPdjS9_ddNS7_10__identityEEEvT0_T1_T2_T3_T4_T6_)
        /*01ac*/ 	.short	0x0380
        /*01ae*/ 	.short	0x0021


	//----- nvinfo : EIATTR_SW_WAR
	.align		4
.L_268:
        /*01b0*/ 	.byte	0x04, 0x36
        /*01b2*/ 	.short	(.L_270 - .L_269)
.L_269:
        /*01b4*/ 	.word	0x00000008
.L_270:


//--------------------- .nv.info._ZN3cub18CUB_300001_SM_10006detail8for_each13static_kernelINS2_12policy_hub_t12policy_500_tEmN6thrust24THRUST_300001_SM_1000_NS8cuda_cub20__uninitialized_fill7functorINS7_10device_ptrIdEEdEEEEvT0_T1_ --------------------------
	.section	.nv.info._ZN3cub18CUB_300001_SM_10006detail8for_each13static_kernelINS2_12policy_hub_t12policy_500_tEmN6thrust24THRUST_300001_SM_1000_NS8cuda_cub20__uninitialized_fill7functorINS7_10device_ptrIdEEdEEEEvT0_T1_,"",@"SHT_CUDA_INFO"
	.sectionflags	@""
	.align	4


	//----- nvinfo : EIATTR_CUDA_API_VERSION
	.align		4
        /*0000*/ 	.byte	0x04, 0x37
        /*0002*/ 	.short	(.L_272 - .L_271)
.L_271:
        /*0004*/ 	.word	0x00000082


	//----- nvinfo : EIATTR_KPARAM_INFO
	.align		4
.L_272:
        /*0008*/ 	.byte	0x04, 0x17
        /*000a*/ 	.short	(.L_274 - .L_273)
.L_273:
        /*000c*/ 	.word	0x00000000
        /*0010*/ 	.short	0x0001
        /*0012*/ 	.short	0x0008
        /*0014*/ 	.byte	0x00, 0xf0, 0x41, 0x00


	//----- nvinfo : EIATTR_KPARAM_INFO
	.align		4
.L_274:
        /*0018*/ 	.byte	0x04, 0x17
        /*001a*/ 	.short	(.L_276 - .L_275)
.L_275:
        /*001c*/ 	.word	0x00000000
        /*0020*/ 	.short	0x0000
        /*0022*/ 	.short	0x0000
        /*0024*/ 	.byte	0x00, 0xf0, 0x21, 0x00


	//----- nvinfo : EIATTR_SPARSE_MMA_MASK
	.align		4
.L_276:
        /*0028*/ 	.byte	0x03, 0x50
        /*002a*/ 	.short	0x0000


	//----- nvinfo : EIATTR_MAXREG_COUNT
	.align		4
        /*002c*/ 	.byte	0x03, 0x1b
        /*002e*/ 	.short	0x00ff


	//----- nvinfo : EIATTR_MERCURY_ISA_VERSION
	.align		4
        /*0030*/ 	.byte	0x03, 0x5f
        /*0032*/ 	.short	0x0101


	//----- nvinfo : EIATTR_VRC_CTA_INIT_COUNT
	.align		4
        /*0034*/ 	.byte	0x02, 0x4a
	.zero		1
	.zero		1


	//----- nvinfo : EIATTR_EXIT_INSTR_OFFSETS
	.align		4
        /*0038*/ 	.byte	0x04, 0x1c
        /*003a*/ 	.short	(.L_278 - .L_277)


	//   ....[0]....
.L_277:
        /*003c*/ 	.word	0x00000130


	//   ....[1]....
        /*0040*/ 	.word	0x00000230


	//   ....[2]....
        /*0044*/ 	.word	0x00000260


	//----- nvinfo : EIATTR_MAX_THREADS
	.align		4
.L_278:
        /*0048*/ 	.byte	0x04, 0x05
        /*004a*/ 	.short	(.L_280 - .L_279)
.L_279:
        /*004c*/ 	.word	0x00000100
        /*0050*/ 	.word	0x00000001
        /*0054*/ 	.word	0x00000001


	//----- nvinfo : EIATTR_CBANK_PARAM_SIZE
	.align		4
.L_280:
        /*0058*/ 	.byte	0x03, 0x19
        /*005a*/ 	.short	0x0018


	//----- nvinfo : EIATTR_PARAM_CBANK
	.align		4
        /*005c*/ 	.byte	0x04, 0x0a
        /*005e*/ 	.short	(.L_282 - .L_281)
	.align		4
.L_281:
        /*0060*/ 	.word	index@(.nv.constant0._ZN3cub18CUB_300001_SM_10006detail8for_each13static_kernelINS2_12policy_hub_t12policy_500_tEmN6thrust24THRUST_300001_SM_1000_NS8cuda_cub20__uninitialized_fill7functorINS7_10device_ptrIdEEdEEEEvT0_T1_)
        /*0064*/ 	.short	0x0380
        /*0066*/ 	.short	0x0018


	//----- nvinfo : EIATTR_SW_WAR
	.align		4
.L_282:
        /*0068*/ 	.byte	0x04, 0x36
        /*006a*/ 	.short	(.L_284 - .L_283)
.L_283:
        /*006c*/ 	.word	0x00000008
.L_284:


//--------------------- .nv.info._ZN3cub18CUB_300001_SM_10006detail11EmptyKernelIvEEvv --------------------------
	.section	.nv.info._ZN3cub18CUB_300001_SM_10006detail11EmptyKernelIvEEvv,"",@"SHT_CUDA_INFO"
	.sectionflags	@""
	.align	4


	//----- nvinfo : EIATTR_CUDA_API_VERSION
	.align		4
        /*0000*/ 	.byte	0x04, 0x37
        /*0002*/ 	.short	(.L_286 - .L_285)
.L_285:
        /*0004*/ 	.word	0x00000082


	//----- nvinfo : EIATTR_SPARSE_MMA_MASK
	.align		4
.L_286:
        /*0008*/ 	.byte	0x03, 0x50
        /*000a*/ 	.short	0x0000


	//----- nvinfo : EIATTR_MAXREG_COUNT
	.align		4
        /*000c*/ 	.byte	0x03, 0x1b
        /*000e*/ 	.short	0x00ff


	//----- nvinfo : EIATTR_MERCURY_ISA_VERSION
	.align		4
        /*0010*/ 	.byte	0x03, 0x5f
        /*0012*/ 	.short	0x0101


	//----- nvinfo : EIATTR_VRC_CTA_INIT_COUNT
	.align		4
        /*0014*/ 	.byte	0x02, 0x4a
	.zero		1
	.zero		1


	//----- nvinfo : EIATTR_EXIT_INSTR_OFFSETS
	.align		4
        /*0018*/ 	.byte	0x04, 0x1c
        /*001a*/ 	.short	(.L_288 - .L_287)


	//   ....[0]....
.L_287:
        /*001c*/ 	.word	0x00000010


	//----- nvinfo : EIATTR_SW_WAR
	.align		4
.L_288:
        /*0020*/ 	.byte	0x04, 0x36
        /*0022*/ 	.short	(.L_290 - .L_289)
.L_289:
        /*0024*/ 	.word	0x00000008
.L_290:


//--------------------- .nv.info._Z19GPU_Residual_HelperPdS_S_S_ --------------------------
	.section	.nv.info._Z19GPU_Residual_HelperPdS_S_S_,"",@"SHT_CUDA_INFO"
	.sectionflags	@""
	.align	4


	//----- nvinfo : EIATTR_CUDA_API_VERSION
	.align		4
        /*0000*/ 	.byte	0x04, 0x37
        /*0002*/ 	.short	(.L_292 - .L_291)
.L_291:
        /*0004*/ 	.word	0x00000082


	//----- nvinfo : EIATTR_KPARAM_INFO
	.align		4
.L_292:
        /*0008*/ 	.byte	0x04, 0x17
        /*000a*/ 	.short	(.L_294 - .L_293)
.L_293:
        /*000c*/ 	.word	0x00000000
        /*0010*/ 	.short	0x0003
        /*0012*/ 	.short	0x0018
        /*0014*/ 	.byte	0x00, 0xf5, 0x21, 0x00


	//----- nvinfo : EIATTR_KPARAM_INFO
	.align		4
.L_294:
        /*0018*/ 	.byte	0x04, 0x17
        /*001a*/ 	.short	(.L_296 - .L_295)
.L_295:
        /*001c*/ 	.word	0x00000000
        /*0020*/ 	.short	0x0002
        /*0022*/ 	.short	0x0010
        /*0024*/ 	.byte	0x00, 0xf5, 0x21, 0x00


	//----- nvinfo : EIATTR_KPARAM_INFO
	.align		4
.L_296:
        /*0028*/ 	.byte	0x04, 0x17
        /*002a*/ 	.short	(.L_298 - .L_297)
.L_297:
        /*002c*/ 	.word	0x00000000
        /*0030*/ 	.short	0x0001
        /*0032*/ 	.short	0x0008
        /*0034*/ 	.byte	0x00, 0xf5, 0x21, 0x00


	//----- nvinfo : EIATTR_KPARAM_INFO
	.align		4
.L_298:
        /*0038*/ 	.byte	0x04, 0x17
        /*003a*/ 	.short	(.L_300 - .L_299)
.L_299:
        /*003c*/ 	.word	0x00000000
        /*0040*/ 	.short	0x0000
        /*0042*/ 	.short	0x0000
        /*0044*/ 	.byte	0x00, 0xf5, 0x21, 0x00


	//----- nvinfo : EIATTR_SPARSE_MMA_MASK
	.align		4
.L_300:
        /*0048*/ 	.byte	0x03, 0x50
        /*004a*/ 	.short	0x0000


	//----- nvinfo : EIATTR_MAXREG_COUNT
	.align		4
        /*004c*/ 	.byte	0x03, 0x1b
        /*004e*/ 	.short	0x00ff


	//----- nvinfo : EIATTR_NUM_BARRIERS
	.align		4
        /*0050*/ 	.byte	0x02, 0x4c
        /*0052*/ 	.byte	0x01
	.zero		1


	//----- nvinfo : EIATTR_MERCURY_ISA_VERSION
	.align		4
        /*0054*/ 	.byte	0x03, 0x5f
        /*0056*/ 	.short	0x0101


	//----- nvinfo : EIATTR_VRC_CTA_INIT_COUNT
	.align		4
        /*0058*/ 	.byte	0x02, 0x4a
	.zero		1
	.zero		1


	//----- nvinfo : EIATTR_EXIT_INSTR_OFFSETS
	.align		4
        /*005c*/ 	.byte	0x04, 0x1c
        /*005e*/ 	.short	(.L_302 - .L_301)


	//   ....[0]....
.L_301:
        /*0060*/ 	.word	0x00000250


	//   ....[1]....
        /*0064*/ 	.word	0x00000350


	//----- nvinfo : EIATTR_CBANK_PARAM_SIZE
	.align		4
.L_302:
        /*0068*/ 	.byte	0x03, 0x19
        /*006a*/ 	.short	0x0020


	//----- nvinfo : EIATTR_PARAM_CBANK
	.align		4
        /*006c*/ 	.byte	0x04, 0x0a
        /*006e*/ 	.short	(.L_304 - .L_303)
	.align		4
.L_303:
        /*0070*/ 	.word	index@(.nv.constant0._Z19GPU_Residual_HelperPdS_S_S_)
        /*0074*/ 	.short	0x0380
        /*0076*/ 	.short	0x0020


	//----- nvinfo : EIATTR_SW_WAR
	.align		4
.L_304:
        /*0078*/ 	.byte	0x04, 0x36
        /*007a*/ 	.short	(.L_306 - .L_305)
.L_305:
        /*007c*/ 	.word	0x00000008
.L_306:


//--------------------- .nv.info._Z10GPU_JacobiPdS_S_S_S_S_ --------------------------
	.section	.nv.info._Z10GPU_JacobiPdS_S_S_S_S_,"",@"SHT_CUDA_INFO"
	.sectionflags	@""
	.align	4


	//----- nvinfo : EIATTR_CUDA_API_VERSION
	.align		4
        /*0000*/ 	.byte	0x04, 0x37
        /*0002*/ 	.short	(.L_308 - .L_307)
.L_307:
        /*0004*/ 	.word	0x00000082


	//----- nvinfo : EIATTR_KPARAM_INFO
	.align		4
.L_308:
        /*0008*/ 	.byte	0x04, 0x17
        /*000a*/ 	.short	(.L_310 - .L_309)
.L_309:
        /*000c*/ 	.word	0x00000000
        /*0010*/ 	.short	0x0005
        /*0012*/ 	.short	0x0028
        /*0014*/ 	.byte	0x00, 0xf5, 0x21, 0x00


	//----- nvinfo : EIATTR_KPARAM_INFO
	.align		4
.L_310:
        /*0018*/ 	.byte	0x04, 0x17
        /*001a*/ 	.short	(.L_312 - .L_311)
.L_311:
        /*001c*/ 	.word	0x00000000
        /*0020*/ 	.short	0x0004
        /*0022*/ 	.short	0x0020
        /*0024*/ 	.byte	0x00, 0xf5, 0x21, 0x00


	//----- nvinfo : EIATTR_KPARAM_INFO
	.align		4
.L_312:
        /*0028*/ 	.byte	0x04, 0x17
        /*002a*/ 	.short	(.L_314 - .L_313)
.L_313:
        /*002c*/ 	.word	0x00000000
        /*0030*/ 	.short	0x0003
        /*0032*/ 	.short	0x0018
        /*0034*/ 	.byte	0x00, 0xf5, 0x21, 0x00


	//----- nvinfo : EIATTR_KPARAM_INFO
	.align		4
.L_314:
        /*0038*/ 	.byte	0x04, 0x17
        /*003a*/ 	.short	(.L_316 - .L_315)
.L_315:
        /*003c*/ 	.word	0x00000000
        /*0040*/ 	.short	0x0002
        /*0042*/ 	.short	0x0010
        /*0044*/ 	.byte	0x00, 0xf5, 0x21, 0x00


	//----- nvinfo : EIATTR_KPARAM_INFO
	.align		4
.L_316:
        /*0048*/ 	.byte	0x04, 0x17
        /*004a*/ 	.short	(.L_318 - .L_317)
.L_317:
        /*004c*/ 	.word	0x00000000
        /*0050*/ 	.short	0x0001
        /*0052*/ 	.short	0x0008
        /*0054*/ 	.byte	0x00, 0xf5, 0x21, 0x00


	//----- nvinfo : EIATTR_KPARAM_INFO
	.align		4
.L_318:
        /*0058*/ 	.byte	0x04, 0x17
        /*005a*/ 	.short	(.L_320 - .L_319)
.L_319:
        /*005c*/ 	.word	0x00000000
        /*0060*/ 	.short	0x0000
        /*0062*/ 	.short	0x0000
        /*0064*/ 	.byte	0x00, 0xf5, 0x21, 0x00


	//----- nvinfo : EIATTR_SPARSE_MMA_MASK
	.align		4
.L_320:
        /*0068*/ 	.byte	0x03, 0x50
        /*006a*/ 	.short	0x0000


	//----- nvinfo : EIATTR_MAXREG_COUNT
	.align		4
        /*006c*/ 	.byte	0x03, 0x1b
        /*006e*/ 	.short	0x00ff


	//----- nvinfo : EIATTR_NUM_BARRIERS
	.align		4
        /*0070*/ 	.byte	0x02, 0x4c
        /*0072*/ 	.byte	0x01
	.zero		1


	//----- nvinfo : EIATTR_MERCURY_ISA_VERSION
	.align		4
        /*0074*/ 	.byte	0x03, 0x5f
        /*0076*/ 	.short	0x0101


	//----- nvinfo : EIATTR_VRC_CTA_INIT_COUNT
	.align		4
        /*0078*/ 	.byte	0x02, 0x4a
	.zero		1
	.zero		1


	//----- nvinfo : EIATTR_EXIT_INSTR_OFFSETS
	.align		4
        /*007c*/ 	.byte	0x04, 0x1c
        /*007e*/ 	.short	(.L_322 - .L_321)


	//   ....[0]....
.L_321:
        /*0080*/ 	.word	0x00001290


	//----- nvinfo : EIATTR_CRS_STACK_SIZE
	.align		4
.L_322:
        /*0084*/ 	.byte	0x04, 0x1e
        /*0086*/ 	.short	(.L_324 - .L_323)
.L_323:
        /*0088*/ 	.word	0x00000000


	//----- nvinfo : EIATTR_CBANK_PARAM_SIZE
	.align		4
.L_324:
        /*008c*/ 	.byte	0x03, 0x19
        /*008e*/ 	.short	0x0030


	//----- nvinfo : EIATTR_PARAM_CBANK
	.align		4
        /*0090*/ 	.byte	0x04, 0x0a
        /*0092*/ 	.short	(.L_326 - .L_325)
	.align		4
.L_325:
        /*0094*/ 	.word	index@(.nv.constant0._Z10GPU_JacobiPdS_S_S_S_S_)
        /*0098*/ 	.short	0x0380
        /*009a*/ 	.short	0x0030


	//----- nvinfo : EIATTR_SW_WAR
	.align		4
.L_326:
        /*009c*/ 	.byte	0x04, 0x36
        /*009e*/ 	.short	(.L_328 - .L_327)
.L_327:
        /*00a0*/ 	.word	0x00000008
.L_328:


//--------------------- .nv.callgraph             --------------------------
	.section	.nv.callgraph,"",@"SHT_CUDA_CALLGRAPH"
	.align	4
	.sectionentsize	8
	.align		4
        /*0000*/ 	.word	0x00000000
	.align		4
        /*0004*/ 	.word	0xffffffff
	.align		4
        /*0008*/ 	.word	0x00000000
	.align		4
        /*000c*/ 	.word	0xfffffffe
	.align		4
        /*0010*/ 	.word	0x00000000
	.align		4
        /*0014*/ 	.word	0xfffffffd
	.align		4
        /*0018*/ 	.word	0x00000000
	.align		4
        /*001c*/ 	.word	0xfffffffc


//--------------------- .nv.constant4             --------------------------
	.section	.nv.constant4,"a",@progbits
	.align	8
	.align		8
.nv.constant4:
        /*0000*/ 	.dword	_ZN34_INTERNAL_b3bb4705_4_k_cu_c4f779e04cuda3std3__45__cpo5beginE
	.align		8
        /*0008*/ 	.dword	_ZN34_INTERNAL_b3bb4705_4_k_cu_c4f779e04cuda3std3__45__cpo3endE
	.align		8
        /*0010*/ 	.dword	_ZN34_INTERNAL_b3bb4705_4_k_cu_c4f779e04cuda3std3__45__cpo6cbeginE
	.align		8
        /*0018*/ 	.dword	_ZN34_INTERNAL_b3bb4705_4_k_cu_c4f779e04cuda3std3__45__cpo4cendE
	.align		8
        /*0020*/ 	.dword	_ZN34_INTERNAL_b3bb4705_4_k_cu_c4f779e04cuda3std3__45__cpo6rbeginE
	.align		8
        /*0028*/ 	.dword	_ZN34_INTERNAL_b3bb4705_4_k_cu_c4f779e04cuda3std3__45__cpo4rendE
	.align		8
        /*0030*/ 	.dword	_ZN34_INTERNAL_b3bb4705_4_k_cu_c4f779e04cuda3std3__45__cpo7crbeginE
	.align		8
        /*0038*/ 	.dword	_ZN34_INTERNAL_b3bb4705_4_k_cu_c4f779e04cuda3std3__45__cpo5crendE
	.align		8
        /*0040*/ 	.dword	_ZN34_INTERNAL_b3bb4705_4_k_cu_c4f779e04cuda3std3__436_GLOBAL__N__b3bb4705_4_k_cu_c4f779e06ignoreE
	.align		8
        /*0048*/ 	.dword	_ZN34_INTERNAL_b3bb4705_4_k_cu_c4f779e04cuda3std3__419piecewise_constructE
	.align		8
        /*0050*/ 	.dword	_ZN34_INTERNAL_b3bb4705_4_k_cu_c4f779e04cuda3std3__48in_placeE
	.align		8
        /*0058*/ 	.dword	_ZN34_INTERNAL_b3bb4705_4_k_cu_c4f779e04cuda3std3__420unreachable_sentinelE
	.align		8
        /*0060*/ 	.dword	_ZN34_INTERNAL_b3bb4705_4_k_cu_c4f779e04cuda3std3__47nulloptE
	.align		8
        /*0068*/ 	.dword	_ZN34_INTERNAL_b3bb4705_4_k_cu_c4f779e04cuda3std3__48unexpectE
	.align		8
        /*0070*/ 	.dword	_ZN34_INTERNAL_b3bb4705_4_k_cu_c4f779e04cuda3std6ranges3__45__cpo4swapE
	.align		8
        /*0078*/ 	.dword	_ZN34_INTERNAL_b3bb4705_4_k_cu_c4f779e04cuda3std6ranges3__45__cpo9iter_moveE
	.align		8
        /*0080*/ 	.dword	_ZN34_INTERNAL_b3bb4705_4_k_cu_c4f779e04cuda3std6ranges3__45__cpo5beginE
	.align		8
        /*0088*/ 	.dword	_ZN34_INTERNAL_b3bb4705_4_k_cu_c4f779e04cuda3std6ranges3__45__cpo3endE
	.align		8
        /*0090*/ 	.dword	_ZN34_INTERNAL_b3bb4705_4_k_cu_c4f779e04cuda3std6ranges3__45__cpo6cbeginE
	.align		8
        /*0098*/ 	.dword	_ZN34_INTERNAL_b3bb4705_4_k_cu_c4f779e04cuda3std6ranges3__45__cpo4cendE
	.align		8
        /*00a0*/ 	.dword	_ZN34_INTERNAL_b3bb4705_4_k_cu_c4f779e04cuda3std6ranges3__45__cpo7advanceE
	.align		8
        /*00a8*/ 	.dword	_ZN34_INTERNAL_b3bb4705_4_k_cu_c4f779e04cuda3std6ranges3__45__cpo9iter_swapE
	.align		8
        /*00b0*/ 	.dword	_ZN34_INTERNAL_b3bb4705_4_k_cu_c4f779e04cuda3std6ranges3__45__cpo4nextE
	.align		8
        /*00b8*/ 	.dword	_ZN34_INTERNAL_b3bb4705_4_k_cu_c4f779e04cuda3std6ranges3__45__cpo4prevE
	.align		8
        /*00c0*/ 	.dword	_ZN34_INTERNAL_b3bb4705_4_k_cu_c4f779e04cuda3std6ranges3__45__cpo4dataE
	.align		8
        /*00c8*/ 	.dword	_ZN34_INTERNAL_b3bb4705_4_k_cu_c4f779e04cuda3std6ranges3__45__cpo5cdataE
	.align		8
        /*00d0*/ 	.dword	_ZN34_INTERNAL_b3bb4705_4_k_cu_c4f779e04cuda3std6ranges3__45__cpo4sizeE
	.align		8
        /*00d8*/ 	.dword	_ZN34_INTERNAL_b3bb4705_4_k_cu_c4f779e04cuda3std6ranges3__45__cpo5ssizeE
	.align		8
        /*00e0*/ 	.dword	_ZN34_INTERNAL_b3bb4705_4_k_cu_c4f779e04cuda3std6ranges3__45__cpo8distanceE
	.align		8
        /*00e8*/ 	.dword	_ZN34_INTERNAL_b3bb4705_4_k_cu_c4f779e06thrust24THRUST_300001_SM_1000_NS8cuda_cub3parE
	.align		8
        /*00f0*/ 	.dword	_ZN34_INTERNAL_b3bb4705_4_k_cu_c4f779e06thrust24THRUST_300001_SM_1000_NS8cuda_cub10par_nosyncE
	.align		8
        /*00f8*/ 	.dword	_ZN34_INTERNAL_b3bb4705_4_k_cu_c4f779e06thrust24THRUST_300001_SM_1000_NS6system6detail10sequential3seqE
	.align		8
        /*0100*/ 	.dword	_ZN34_INTERNAL_b3bb4705_4_k_cu_c4f779e06thrust24THRUST_300001_SM_1000_NS12placeholders2_1E
	.align		8
        /*0108*/ 	.dword	_ZN34_INTERNAL_b3bb4705_4_k_cu_c4f779e06thrust24THRUST_300001_SM_1000_NS12placeholders2_2E
	.align		8
        /*0110*/ 	.dword	_ZN34_INTERNAL_b3bb4705_4_k_cu_c4f779e06thrust24THRUST_300001_SM_1000_NS12placeholders2_3E
	.align		8
        /*0118*/ 	.dword	_ZN34_INTERNAL_b3bb4705_4_k_cu_c4f779e06thrust24THRUST_300001_SM_1000_NS12placeholders2_4E
	.align		8
        /*0120*/ 	.dword	_ZN34_INTERNAL_b3bb4705_4_k_cu_c4f779e06thrust24THRUST_300001_SM_1000_NS12placeholders2_5E
	.align		8
        /*0128*/ 	.dword	_ZN34_INTERNAL_b3bb4705_4_k_cu_c4f779e06thrust24THRUST_300001_SM_1000_NS12placeholders2_6E
	.align		8
        /*0130*/ 	.dword	_ZN34_INTERNAL_b3bb4705_4_k_cu_c4f779e06thrust24THRUST_300001_SM_1000_NS12placeholders2_7E
	.align		8
        /*0138*/ 	.dword	_ZN34_INTERNAL_b3bb4705_4_k_cu_c4f779e06thrust24THRUST_300001_SM_1000_NS12placeholders2_8E
	.align		8
        /*0140*/ 	.dword	_ZN34_INTERNAL_b3bb4705_4_k_cu_c4f779e06thrust24THRUST_300001_SM_1000_NS12placeholders2_9E
	.align		8
        /*0148*/ 	.dword	_ZN34_INTERNAL_b3bb4705_4_k_cu_c4f779e06thrust24THRUST_300001_SM_1000_NS12placeholders3_10E
	.align		8
        /*0150*/ 	.dword	_ZN34_INTERNAL_b3bb4705_4_k_cu_c4f779e06thrust24THRUST_300001_SM_1000_NS3seqE


//--------------------- .text._ZN3cub18CUB_300001_SM_10006detail6reduce28DeviceReduceSingleTileKernelINS2_10policy_hubIdyN4cuda3std3__44plusIdEEE10Policy1000EPdSC_iS9_ddNS7_10__identityEEEvT0_T1_T2_T3_T4_T6_ --------------------------
	.section	.text._ZN3cub18CUB_300001_SM_10006detail6reduce28DeviceReduceSingleTileKernelINS2_10policy_hubIdyN4cuda3std3__44plusIdEEE10Policy1000EPdSC_iS9_ddNS7_10__identityEEEvT0_T1_T2_T3_T4_T6_,"ax",@progbits
	.align	128
        .global         _ZN3cub18CUB_300001_SM_10006detail6reduce28DeviceReduceSingleTileKernelINS2_10policy_hubIdyN4cuda3std3__44plusIdEEE10Policy1000EPdSC_iS9_ddNS7_10__identityEEEvT0_T1_T2_T3_T4_T6_
        .type           _ZN3cub18CUB_300001_SM_10006detail6reduce28DeviceReduceSingleTileKernelINS2_10policy_hubIdyN4cuda3std3__44plusIdEEE10Policy1000EPdSC_iS9_ddNS7_10__identityEEEvT0_T1_T2_T3_T4_T6_,@function
        .size           _ZN3cub18CUB_300001_SM_10006detail6reduce28DeviceReduceSingleTileKernelINS2_10policy_hubIdyN4cuda3std3__44plusIdEEE10Policy1000EPdSC_iS9_ddNS7_10__identityEEEvT0_T1_T2_T3_T4_T6_,(.L_x_220 - _ZN3cub18CUB_300001_SM_10006detail6reduce28DeviceReduceSingleTileKernelINS2_10policy_hubIdyN4cuda3std3__44plusIdEEE10Policy1000EPdSC_iS9_ddNS7_10__identityEEEvT0_T1_T2_T3_T4_T6_)
        .other          _ZN3cub18CUB_300001_SM_10006detail6reduce28DeviceReduceSingleTileKernelINS2_10policy_hubIdyN4cuda3std3__44plusIdEEE10Policy1000EPdSC_iS9_ddNS7_10__identityEEEvT0_T1_T2_T3_T4_T6_,@"STO_CUDA_ENTRY STV_DEFAULT"
_ZN3cub18CUB_300001_SM_10006detail6reduce28DeviceReduceSingleTileKernelINS2_10policy_hubIdyN4cuda3std3__44plusIdEEE10Policy1000EPdSC_iS9_ddNS7_10__identityEEEvT0_T1_T2_T3_T4_T6_:
.text._ZN3cub18CUB_300001_SM_10006detail6reduce28DeviceReduceSingleTileKernelINS2_10policy_hubIdyN4cuda3std3__44plusIdEEE10Policy1000EPdSC_iS9_ddNS7_10__identityEEEvT0_T1_T2_T3_T4_T6_:
[----:B------:R-:W-:Y:S01]  /*0000*/  LDC R1, c[0x0][0x37c] ;  /* 0x0000df00ff017b82 */ /* 0x000fe20000000800 */
[----:B------:R-:W0:Y:S01]  /*0010*/  LDCU UR4, c[0x0][0x390] ;  /* 0x00007200ff0477ac */ /* 0x000e220008000800 */
[----:B------:R-:W1:Y:S01]  /*0020*/  LDCU.64 UR6, c[0x0][0x358] ;  /* 0x00006b00ff0677ac */ /* 0x000e620008000a00 */
[----:B0-----:R-:W-:-:S05]  /*0030*/  IMAD.U32 R4, RZ, RZ, UR4 ;  /* 0x00000004ff047e24 */ /* 0x001fca000f8e00ff */
[----:B------:R-:W-:-:S13]  /*0040*/  ISETP.NE.AND P0, PT, R4, RZ, PT ;  /* 0x000000ff0400720c */ /* 0x000fda0003f05270 */
[----:B-1----:R-:W-:Y:S05]  /*0050*/  @P0 BRA `(.L_x_0) ;  /* 0x00000000001c0947 */ /* 0x002fea0003800000 */
[----:B------:R-:W0:Y:S02]  /*0060*/  S2R R0, SR_TID.X ;  /* 0x0000000000007919 */ /* 0x000e240000002100 */
[----:B0-----:R-:W-:-:S13]  /*0070*/  ISETP.NE.AND P0, PT, R0, RZ, PT ;  /* 0x000000ff0000720c */ /* 0x001fda0003f05270 */
[----:B------:R-:W-:Y:S05]  /*0080*/  @P0 EXIT ;  /* 0x000000000000094d */ /* 0x000fea0003800000 */
[----:B------:R-:W0:Y:S08]  /*0090*/  LDC.64 R2, c[0x0][0x388] ;  /* 0x0000e200ff027b82 */ /* 0x000e300000000a00 */
[----:B------:R-:W0:Y:S02]  /*00a0*/  LDC.64 R4, c[0x0][0x398] ;  /* 0x0000e600ff047b82 */ /* 0x000e240000000a00 */
[----:B0-----:R-:W-:Y:S01]  /*00b0*/  STG.E.64 desc[UR6][R2.64], R4 ;  /* 0x0000000402007986 */ /* 0x001fe2000c101b06 */
[----:B------:R-:W-:Y:S05]  /*00c0*/  EXIT ;  /* 0x000000000000794d */ /* 0x000fea0003800000 */
.L_x_0:
[----:B------:R-:W-:Y:S01]  /*00d0*/  ISETP.GT.AND P0, PT, R4, 0xdff, PT ;  /* 0x00000dff0400780c */ /* 0x000fe20003f04270 */
[----:B------:R-:W-:-:S12]  /*00e0*/  BSSY.RECONVERGENT B0, `(.L_x_1) ;  /* 0x0000242000007945 */ /* 0x000fd80003800200 */
[----:B------:R-:W-:Y:S05]  /*00f0*/  @P0 BRA `(.L_x_2) ;  /* 0x0000001400180947 */ /* 0x000fea0003800000 */
[----:B------:R-:W0:Y:S01]  /*0100*/  S2R R5, SR_TID.X ;  /* 0x0000000000057919 */ /* 0x000e220000002100 */
[----:B------:R-:W-:Y:S01]  /*0110*/  BSSY.RECONVERGENT B1, `(.L_x_3) ;  /* 0x0000009000017945 */ /* 0x000fe20003800200 */
[----:B------:R-:W-:Y:S02]  /*0120*/  CS2R R2, SRZ ;  /* 0x0000000000027805 */ /* 0x000fe4000001ff00 */
[----:B0-----:R-:W-:Y:S01]  /*0130*/  ISETP.GE.AND P0, PT, R5, R4, PT ;  /* 0x000000040500720c */ /* 0x001fe20003f06270 */
[----:B------:R-:W-:-:S12]  /*0140*/  IMAD.MOV.U32 R7, RZ, RZ, R5 ;  /* 0x000000ffff077224 */ /* 0x000fd800078e0005 */
[----:B------:R-:W-:Y:S05]  /*0150*/  @P0 BRA `(.L_x_4) ;  /* 0x0000000000100947 */ /* 0x000fea0003800000 */
[----:B------:R-:W0:Y:S02]  /*0160*/  LDC.64 R2, c[0x0][0x380] ;  /* 0x0000e000ff027b82 */ /* 0x000e240000000a00 */
[----:B0-----:R-:W-:-:S06]  /*0170*/  IMAD.WIDE.U32 R2, R5, 0x8, R2 ;  /* 0x0000000805027825 */ /* 0x001fcc00078e0002 */
[----:B------:R-:W5:Y:S01]  /*0180*/  LDG.E.64.CONSTANT R2, desc[UR6][R2.64] ;  /* 0x0000000602027981 */ /* 0x000f62000c1e9b00 */
[----:B------:R-:W-:-:S07]  /*0190*/  VIADD R7, R5, 0x200 ;  /* 0x0000020005077836 */ /* 0x000fce0000000000 */
.L_x_4:
[----:B------:R-:W-:Y:S05]  /*01a0*/  BSYNC.RECONVERGENT B1 ;  /* 0x0000000000017941 */ /* 0x000fea0003800200 */
.L_x_3:
[----:B------:R-:W-:Y:S01]  /*01b0*/  ISETP.GE.AND P0, PT, R7, R4, PT ;  /* 0x000000040700720c */ /* 0x000fe20003f06270 */
[----:B------:R-:W-:-:S12]  /*01c0*/  BSSY.RECONVERGENT B1, `(.L_x_5) ;  /* 0x0000076000017945 */ /* 0x000fd80003800200 */
[----:B------:R-:W-:Y:S05]  /*01d0*/  @P0 BRA `(.L_x_6) ;  /* 0x0000000400d00947 */ /* 0x000fea0003800000 */
[----:B------:R-:W-:Y:S01]  /*01e0*/  LOP3.LUT R9, RZ, R7, RZ, 0x33, !PT ;  /* 0x00000007ff097212 */ /* 0x000fe200078e33ff */
[----:B------:R-:W-:Y:S04]  /*01f0*/  BSSY.RECONVERGENT B2, `(.L_x_7) ;  /* 0x0000017000027945 */ /* 0x000fe80003800200 */
[----:B------:R-:W-:-:S05]  /*0200*/  IMAD.IADD R0, R9, 0x1, R4 ;  /* 0x0000000109007824 */ /* 0x000fca00078e0204 */
[C---:B------:R-:W-:Y:S02]  /*0210*/  LOP3.LUT R6, R0.reuse, 0x600, RZ, 0xc0, !PT ;  /* 0x0000060000067812 */ /* 0x040fe400078ec0ff */
[----:B------:R-:W-:Y:S02]  /*0220*/  ISETP.GE.U32.AND P0, PT, R0, 0x600, PT ;  /* 0x000006000000780c */ /* 0x000fe40003f06070 */
[----:B------:R-:W-:-:S13]  /*0230*/  ISETP.NE.AND P1, PT, R6, 0x600, PT ;  /* 0x000006000600780c */ /* 0x000fda0003f25270 */
[----:B------:R-:W-:Y:S05]  /*0240*/  @!P1 BRA `(.L_x_8) ;  /* 0x0000000000449947 */ /* 0x000fea0003800000 */
[----:B------:R-:W0:Y:S01]  /*0250*/  LDC.64 R8, c[0x0][0x380] ;  /* 0x0000e000ff087b82 */ /* 0x000e220000000a00 */
[----:B------:R-:W-:-:S04]  /*0260*/  LEA.HI R0, R0, 0x1, RZ, 0x17 ;  /* 0x0000000100007811 */ /* 0x000fc800078fb8ff */
[----:B------:R-:W-:-:S05]  /*0270*/  LOP3.LUT R0, R0, 0x3, RZ, 0xc0, !PT ;  /* 0x0000000300007812 */ /* 0x000fca00078ec0ff */
[----:B------:R-:W-:Y:S02]  /*0280*/  IMAD.MOV R0, RZ, RZ, -R0 ;  /* 0x000000ffff007224 */ /* 0x000fe400078e0a00 */
[----:B0-----:R-:W-:-:S04]  /*0290*/  IMAD.WIDE.U32 R8, R7, 0x8, R8 ;  /* 0x0000000807087825 */ /* 0x001fc800078e0008 */
[----:B------:R-:W-:Y:S02]  /*02a0*/  IMAD.MOV.U32 R6, RZ, RZ, R8 ;  /* 0x000000ffff067224 */ /* 0x000fe400078e0008 */
[----:B------:R-:W-:-:S07]  /*02b0*/  IMAD.MOV.U32 R11, RZ, RZ, R9 ;  /* 0x000000ffff0b7224 */ /* 0x000fce00078e0009 */
.L_x_9:
[----:B------:R-:W-:Y:S02]  /*02c0*/  IMAD.MOV.U32 R8, RZ, RZ, R6 ;  /* 0x000000ffff087224 */ /* 0x000fe400078e0006 */
[----:B------:R-:W-:-:S06]  /*02d0*/  IMAD.MOV.U32 R9, RZ, RZ, R11 ;  /* 0x000000ffff097224 */ /* 0x000fcc00078e000b */
[----:B------:R-:W2:Y:S01]  /*02e0*/  LDG.E.64.CONSTANT R8, desc[UR6][R8.64] ;  /* 0x0000000608087981 */ /* 0x000ea2000c1e9b00 */
[----:B------:R-:W-:Y:S01]  /*02f0*/  VIADD R0, R0, 0x1 ;  /* 0x0000000100007836 */ /* 0x000fe20000000000 */
[----:B------:R-:W-:Y:S01]  /*0300*/  IADD3 R6, P2, PT, R6, 0x1000, RZ ;  /* 0x0000100006067810 */ /* 0x000fe20007f5e0ff */
[----:B------:R-:W-:-:S03]  /*0310*/  VIADD R7, R7, 0x200 ;  /* 0x0000020007077836 */ /* 0x000fc60000000000 */
[----:B------:R-:W-:Y:S01]  /*0320*/  ISETP.NE.AND P1, PT, R0, RZ, PT ;  /* 0x000000ff0000720c */ /* 0x000fe20003f25270 */
[----:B------:R-:W-:Y:S01]  /*0330*/  IMAD.X R11, RZ, RZ, R11, P2 ;  /* 0x000000ffff0b7224 */ /* 0x000fe200010e060b */
[----:B--2--5:R-:W-:-:S11]  /*0340*/  DADD R2, R8, R2 ;  /* 0x0000000008027229 */ /* 0x024fd60000000002 */
[----:B------:R-:W-:Y:S05]  /*0350*/  @P1 BRA `(.L_x_9) ;  /* 0xfffffffc00d81947 */ /* 0x000fea000383ffff */
.L_x_8:
[----:B------:R-:W-:Y:S05]  /*0360*/  BSYNC.RECONVERGENT B2 ;  /* 0x0000000000027941 */ /* 0x000fea0003800200 */
.L_x_7:
[----:B------:R-:W-:Y:S05]  /*0370*/  @!P0 BRA `(.L_x_6) ;  /* 0x0000000400688947 */ /* 0x000fea0003800000 */
[----:B------:R-:W-:Y:S01]  /*0380*/  IMAD.IADD R0, R4, 0x1, -R7 ;  /* 0x0000000104007824 */ /* 0x000fe200078e0a07 */
[----:B------:R-:W-:Y:S01]  /*0390*/  BSSY.RECONVERGENT B2, `(.L_x_10) ;  /* 0x0000031000027945 */ /* 0x000fe20003800200 */
[----:B------:R-:W-:-:S03]  /*03a0*/  PLOP3.LUT P0, PT, PT, PT, PT, 0x80, 0x8 ;  /* 0x000000000008781c */ /* 0x000fc60003f0f070 */
[----:B------:R-:W-:-:S13]  /*03b0*/  ISETP.GT.AND P1, PT, R0, 0x1800, PT ;  /* 0x000018000000780c */ /* 0x000fda0003f24270 */
[----:B------:R-:W-:Y:S05]  /*03c0*/  @!P1 BRA `(.L_x_11) ;  /* 0x0000000000b49947 */ /* 0x000fea0003800000 */
[----:B------:R-:W-:Y:S01]  /*03d0*/  PLOP3.LUT P0, PT, PT, PT, PT, 0x8, 0x80 ;  /* 0x000000000080781c */ /* 0x000fe20003f0e170 */
[----:B------:R-:W-:-:S12]  /*03e0*/  VIADD R0, R4, 0xffffe800 ;  /* 0xffffe80004007836 */ /* 0x000fd80000000000 */
.L_x_12:
[----:B------:R-:W0:Y:S02]  /*03f0*/  LDC.64 R32, c[0x0][0x380] ;  /* 0x0000e000ff207b82 */ /* 0x000e240000000a00 */
[----:B0-----:R-:W-:-:S05]  /*0400*/  IMAD.WIDE R14, R7, 0x8, R32 ;  /* 0x00000008070e7825 */ /* 0x001fca00078e0220 */
[----:B------:R-:W2:Y:S04]  /*0410*/  LDG.E.64.CONSTANT R8, desc[UR6][R14.64] ;  /* 0x000000060e087981 */ /* 0x000ea8000c1e9b00 */
[----:B------:R-:W3:Y:S04]  /*0420*/  LDG.E.64.CONSTANT R10, desc[UR6][R14.64+0x1000] ;  /* 0x001000060e0a7981 */ /* 0x000ee8000c1e9b00 */
[----:B------:R-:W4:Y:S01]  /*0430*/  LDG.E.64.CONSTANT R12, desc[UR6][R14.64+0x2000] ;  /* 0x002000060e0c7981 */ /* 0x000f22000c1e9b00 */
[----:B------:R-:W-:-:S03]  /*0440*/  VIADD R41, R7, 0x800 ;  /* 0x0000080007297836 */ /* 0x000fc60000000000 */
[----:B------:R-:W4:Y:S01]  /*0450*/  LDG.E.64.CONSTANT R30, desc[UR6][R14.64+0x3000] ;  /* 0x003000060e1e7981 */ /* 0x000f22000c1e9b00 */
[----:B------:R-:W-:-:S05]  /*0460*/  IMAD.WIDE R40, R41, 0x8, R32 ;  /* 0x0000000829287825 */ /* 0x000fca00078e0220 */
[----:B------:R-:W4:Y:S04]  /*0470*/  LDG.E.64.CONSTANT R28, desc[UR6][R40.64] ;  /* 0x00000006281c7981 */ /* 0x000f28000c1e9b00 */
[----:B------:R-:W4:Y:S04]  /*0480*/  LDG.E.64.CONSTANT R26, desc[UR6][R40.64+0x1000] ;  /* 0x00100006281a7981 */ /* 0x000f28000c1e9b00 */
        /* <DEDUP_REMOVED lines=12> */
[----:B------:R-:W4:Y:S04]  /*0550*/  LDG.E.64.CONSTANT R34, desc[UR6][R44.64+0x2000] ;  /* 0x002000062c227981 */ /* 0x000f28000c1e9b00 */
[----:B------:R-:W4:Y:S01]  /*0560*/  LDG.E.64.CONSTANT R32, desc[UR6][R44.64+0x3000] ;  /* 0x003000062c207981 */ /* 0x000f22000c1e9b00 */
[----:B------:R-:W-:-:S05]  /*0570*/  VIADD R7, R7, 0x2000 ;  /* 0x0000200007077836 */ /* 0x000fca0000000000 */
[----:B------:R-:W-:Y:S01]  /*0580*/  ISETP.GE.AND P1, PT, R7, R0, PT ;  /* 0x000000000700720c */ /* 0x000fe20003f26270 */
[----:B--2--5:R-:W-:-:S08]  /*0590*/  DADD R8, R8, R2 ;  /* 0x0000000008087229 */ /* 0x024fd00000000002 */
[----:B---3--:R-:W-:-:S08]  /*05a0*/  DADD R8, R8, R10 ;  /* 0x0000000008087229 */ /* 0x008fd0000000000a */
[----:B----4-:R-:W-:-:S08]  /*05b0*/  DADD R8, R8, R12 ;  /* 0x0000000008087229 */ /* 0x010fd0000000000c */
[----:B------:R-:W-:-:S08]  /*05c0*/  DADD R8, R8, R30 ;  /* 0x0000000008087229 */ /* 0x000fd0000000001e */
        /* <DEDUP_REMOVED lines=11> */
[----:B------:R-:W-:Y:S01]  /*0680*/  DADD R2, R8, R32 ;  /* 0x0000000008027229 */ /* 0x000fe20000000020 */
[----:B------:R-:W-:Y:S10]  /*0690*/  @!P1 BRA `(.L_x_12) ;  /* 0xfffffffc00549947 */ /* 0x000ff4000383ffff */
.L_x_11:
[----:B------:R-:W-:Y:S05]  /*06a0*/  BSYNC.RECONVERGENT B2 ;  /* 0x0000000000027941 */ /* 0x000fea0003800200 */
.L_x_10:
[----:B------:R-:W-:Y:S01]  /*06b0*/  IMAD.IADD R0, R4, 0x1, -R7 ;  /* 0x0000000104007824 */ /* 0x000fe200078e0a07 */
[----:B------:R-:W-:Y:S04]  /*06c0*/  BSSY.RECONVERGENT B2, `(.L_x_13) ;  /* 0x0000019000027945 */ /* 0x000fe80003800200 */
[----:B------:R-:W-:-:S13]  /*06d0*/  ISETP.GT.AND P1, PT, R0, 0x800, PT ;  /* 0x000008000000780c */ /* 0x000fda0003f24270 */
[----:B------:R-:W-:Y:S05]  /*06e0*/  @!P1 BRA `(.L_x_14) ;  /* 0x0000000000589947 */ /* 0x000fea0003800000 */
        /* <DEDUP_REMOVED lines=12> */
[----:B------:R-:W-:Y:S01]  /*07b0*/  PLOP3.LUT P0, PT, PT, PT, PT, 0x8, 0x80 ;  /* 0x000000000080781c */ /* 0x000fe20003f0e170 */
[----:B------:R-:W-:Y:S01]  /*07c0*/  VIADD R7, R7, 0x1000 ;  /* 0x0000100007077836 */ /* 0x000fe20000000000 */
[----:B--2--5:R-:W-:-:S08]  /*07d0*/  DADD R10, R2, R10 ;  /* 0x00000000020a7229 */ /* 0x024fd0000000000a */
[----:B---3--:R-:W-:-:S08]  /*07e0*/  DADD R10, R10, R12 ;  /* 0x000000000a0a7229 */ /* 0x008fd0000000000c */
[----:B----4-:R-:W-:-:S08]  /*07f0*/  DADD R10, R10, R14 ;  /* 0x000000000a0a7229 */ /* 0x010fd0000000000e */
[----:B------:R-:W-:-:S08]  /*0800*/  DADD R10, R10, R16 ;  /* 0x000000000a0a7229 */ /* 0x000fd00000000010 */
[----:B------:R-:W-:-:S08]  /*0810*/  DADD R10, R10, R20 ;  /* 0x000000000a0a7229 */ /* 0x000fd00000000014 */
[----:B------:R-:W-:-:S08]  /*0820*/  DADD R10, R10, R22 ;  /* 0x000000000a0a7229 */ /* 0x000fd00000000016 */
[----:B------:R-:W-:-:S08]  /*0830*/  DADD R10, R10, R24 ;  /* 0x000000000a0a7229 */ /* 0x000fd00000000018 */
[----:B------:R-:W-:-:S11]  /*0840*/  DADD R2, R10, R26 ;  /* 0x000000000a027229 */ /* 0x000fd6000000001a */
.L_x_14:
[----:B------:R-:W-:Y:S05]  /*0850*/  BSYNC.RECONVERGENT B2 ;  /* 0x0000000000027941 */ /* 0x000fea0003800200 */
.L_x_13:
[----:B------:R-:W-:-:S13]  /*0860*/  ISETP.LT.OR P0, PT, R7, R4, P0 ;  /* 0x000000040700720c */ /* 0x000fda0000701670 */
[----:B------:R-:W-:Y:S05]  /*0870*/  @!P0 BRA `(.L_x_6) ;  /* 0x0000000000288947 */ /* 0x000fea0003800000 */
[----:B------:R-:W0:Y:S02]  /*0880*/  LDC.64 R8, c[0x0][0x380] ;  /* 0x0000e000ff087b82 */ /* 0x000e240000000a00 */
[----:B0-----:R-:W-:-:S05]  /*0890*/  IMAD.WIDE R6, R7, 0x8, R8 ;  /* 0x0000000807067825 */ /* 0x001fca00078e0208 */
[----:B------:R-:W2:Y:S04]  /*08a0*/  LDG.E.64.CONSTANT R8, desc[UR6][R6.64] ;  /* 0x0000000606087981 */ /* 0x000ea8000c1e9b00 */
[----:B------:R-:W3:Y:S04]  /*08b0*/  LDG.E.64.CONSTANT R10, desc[UR6][R6.64+0x1000] ;  /* 0x00100006060a7981 */ /* 0x000ee8000c1e9b00 */
[----:B------:R-:W4:Y:S04]  /*08c0*/  LDG.E.64.CONSTANT R12, desc[UR6][R6.64+0x2000] ;  /* 0x00200006060c7981 */ /* 0x000f28000c1e9b00 */
[----:B------:R-:W4:Y:S01]  /*08d0*/  LDG.E.64.CONSTANT R14, desc[UR6][R6.64+0x3000] ;  /* 0x00300006060e7981 */ /* 0x000f22000c1e9b00 */
[----:B--2--5:R-:W-:-:S08]  /*08e0*/  DADD R8, R2, R8 ;  /* 0x0000000002087229 */ /* 0x024fd00000000008 */
[----:B---3--:R-:W-:-:S08]  /*08f0*/  DADD R8, R8, R10 ;  /* 0x0000000008087229 */ /* 0x008fd0000000000a */
[----:B----4-:R-:W-:-:S08]  /*0900*/  DADD R8, R8, R12 ;  /* 0x0000000008087229 */ /* 0x010fd0000000000c */
[----:B------:R-:W-:-:S11]  /*0910*/  DADD R2, R8, R14 ;  /* 0x0000000008027229 */ /* 0x000fd6000000000e */
.L_x_6:
[----:B------:R-:W-:Y:S05]  /*0920*/  BSYNC.RECONVERGENT B1 ;  /* 0x0000000000017941 */ /* 0x000fea0003800200 */
.L_x_5:
[----:B------:R-:W-:-:S13]  /*0930*/  ISETP.GE.AND P0, PT, R4, 0x200, PT ;  /* 0x000002000400780c */ /* 0x000fda0003f06270 */
[----:B------:R-:W-:Y:S05]  /*0940*/  @!P0 BRA `(.L_x_15) ;  /* 0x0000000400148947 */ /* 0x000fea0003800000 */
[----:B------:R-:W0:Y:S01]  /*0950*/  S2R R12, SR_LANEID ;  /* 0x00000000000c7919 */ /* 0x000e220000000000 */
[----:B-----5:R-:W-:Y:S04]  /*0960*/  SHFL.DOWN PT, R6, R2, 0x1, 0x1f ;  /* 0x08201f0002067f89 */ /* 0x020fe800000e0000 */
[----:B------:R-:W1:Y:S02]  /*0970*/  SHFL.DOWN PT, R7, R3, 0x1, 0x1f ;  /* 0x08201f0003077f89 */ /* 0x000e6400000e0000 */
[----:B-1----:R-:W-:Y:S01]  /*0980*/  DADD R6, R6, R2 ;  /* 0x0000000006067229 */ /* 0x002fe20000000002 */
[C---:B0-----:R-:W-:Y:S02]  /*0990*/  ISETP.GT.AND P0, PT, R12.reuse, 0x1e, PT ;  /* 0x0000001e0c00780c */ /* 0x041fe40003f04270 */
[----:B------:R-:W-:-:S07]  /*09a0*/  ISETP.NE.AND P1, PT, R12, RZ, PT ;  /* 0x000000ff0c00720c */ /* 0x000fce0003f25270 */
[----:B------:R-:W-:Y:S02]  /*09b0*/  FSEL R8, R2, R6, P0 ;  /* 0x0000000602087208 */ /* 0x000fe40000000000 */
[----:B------:R-:W-:Y:S02]  /*09c0*/  FSEL R9, R3, R7, P0 ;  /* 0x0000000703097208 */ /* 0x000fe40000000000 */
[----:B------:R-:W-:Y:S01]  /*09d0*/  ISETP.GT.AND P0, PT, R12, 0x1d, PT ;  /* 0x0000001d0c00780c */ /* 0x000fe20003f04270 */
[----:B------:R-:W-:Y:S01]  /*09e0*/  SHFL.DOWN PT, R6, R8, 0x2, 0x1f ;  /* 0x08401f0008067f89 */ /* 0x000fe200000e0000 */
[----:B------:R-:W-:Y:S02]  /*09f0*/  @!P1 MOV R4, 0x400 ;  /* 0x0000040000049802 */ /* 0x000fe40000000f00 */
[----:B------:R-:W-:Y:S01]  /*0a00*/  @!P1 SHF.R.U32.HI R0, RZ, 0x2, R5 ;  /* 0x00000002ff009819 */ /* 0x000fe20000011605 */
[----:B------:R-:W0:Y:S03]  /*0a10*/  SHFL.DOWN PT, R7, R9, 0x2, 0x1f ;  /* 0x08401f0009077f89 */ /* 0x000e2600000e0000 */
[----:B------:R-:W-:Y:S01]  /*0a20*/  @!P1 LOP3.LUT R0, R0, 0xf8, RZ, 0xc0, !PT ;  /* 0x000000f800009812 */ /* 0x000fe200078ec0ff */
[----:B0-----:R-:W-:-:S10]  /*0a30*/  DADD R6, R6, R8 ;  /* 0x0000000006067229 */ /* 0x001fd40000000008 */
[----:B------:R-:W-:Y:S02]  /*0a40*/  FSEL R6, R8, R6, P0 ;  /* 0x0000000608067208 */ /* 0x000fe40000000000 */
[----:B------:R-:W-:Y:S02]  /*0a50*/  FSEL R7, R9, R7, P0 ;  /* 0x0000000709077208 */ /* 0x000fe40000000000 */
[----:B------:R-:W-:Y:S01]  /*0a60*/  ISETP.GT.AND P0, PT, R12, 0x1b, PT ;  /* 0x0000001b0c00780c */ /* 0x000fe20003f04270 */
[----:B------:R-:W-:Y:S04]  /*0a70*/  SHFL.DOWN PT, R2, R6, 0x4, 0x1f ;  /* 0x08801f0006027f89 */ /* 0x000fe800000e0000 */
[----:B------:R-:W0:Y:S01]  /*0a80*/  SHFL.DOWN PT, R3, R7, 0x4, 0x1f ;  /* 0x08801f0007037f89 */ /* 0x000e2200000e0000 */
[----:B------:R-:W1:Y:S01]  /*0a90*/  @!P1 S2R R9, SR_CgaCtaId ;  /* 0x0000000000099919 */ /* 0x000e620000008800 */
[----:B0-----:R-:W-:-:S10]  /*0aa0*/  DADD R2, R2, R6 ;  /* 0x0000000002027229 */ /* 0x001fd40000000006 */
[----:B------:R-:W-:Y:S02]  /*0ab0*/  FSEL R10, R6, R2, P0 ;  /* 0x00000002060a7208 */ /* 0x000fe40000000000 */
[----:B------:R-:W-:Y:S02]  /*0ac0*/  FSEL R11, R7, R3, P0 ;  /* 0x00000003070b7208 */ /* 0x000fe40000000000 */
[----:B------:R-:W-:Y:S01]  /*0ad0*/  ISETP.GT.AND P0, PT, R12, 0x17, PT ;  /* 0x000000170c00780c */ /* 0x000fe20003f04270 */
[----:B------:R-:W-:Y:S04]  /*0ae0*/  SHFL.DOWN PT, R2, R10, 0x8, 0x1f ;  /* 0x09001f000a027f89 */ /* 0x000fe800000e0000 */
[----:B------:R-:W0:Y:S02]  /*0af0*/  SHFL.DOWN PT, R3, R11, 0x8, 0x1f ;  /* 0x09001f000b037f89 */ /* 0x000e2400000e0000 */
[----:B0-----:R-:W-:-:S10]  /*0b00*/  DADD R2, R2, R10 ;  /* 0x0000000002027229 */ /* 0x001fd4000000000a */
[----:B------:R-:W-:Y:S02]  /*0b10*/  FSEL R6, R10, R2, P0 ;  /* 0x000000020a067208 */ /* 0x000fe40000000000 */
[----:B------:R-:W-:Y:S02]  /*0b20*/  FSEL R7, R11, R3, P0 ;  /* 0x000000030b077208 */ /* 0x000fe40000000000 */
[----:B-1----:R-:W-:Y:S01]  /*0b30*/  @!P1 LEA R11, R9, R4, 0x18 ;  /* 0x00000004090b9211 */ /* 0x002fe200078ec0ff */
[----:B------:R-:W-:Y:S01]  /*0b40*/  SHFL.DOWN PT, R2, R6, 0x10, 0x1f ;  /* 0x0a001f0006027f89 */ /* 0x000fe200000e0000 */
[----:B------:R-:W-:-:S03]  /*0b50*/  ISETP.NE.AND P0, PT, R5, RZ, PT ;  /* 0x000000ff0500720c */ /* 0x000fc60003f05270 */
[----:B------:R-:W0:Y:S01]  /*0b60*/  SHFL.DOWN PT, R3, R7, 0x10, 0x1f ;  /* 0x0a001f0007037f89 */ /* 0x000e2200000e0000 */
[----:B------:R-:W-:Y:S01]  /*0b70*/  @!P1 IMAD.IADD R11, R0, 0x1, R11 ;  /* 0x00000001000b9824 */ /* 0x000fe200078e020b */
[----:B0-----:R-:W-:-:S07]  /*0b80*/  DADD R8, R2, R6 ;  /* 0x0000000002087229 */ /* 0x001fce0000000006 */
[----:B------:R1:W-:Y:S01]  /*0b90*/  @!P1 STS.64 [R11+0x10], R8 ;  /* 0x000010080b009388 */ /* 0x0003e20000000a00 */
[----:B------:R-:W-:Y:S01]  /*0ba0*/  BAR.SYNC.DEFER_BLOCKING 0x0 ;  /* 0x0000000000007b1d */ /* 0x000fe20000010000 */
[----:B------:R-:W-:-:S04]  /*0bb0*/  ISETP.GT.AND P1, PT, R12, 0xf, PT ;  /* 0x0000000f0c00780c */ /* 0x000fc80003f24270 */
[----:B------:R-:W-:Y:S02]  /*0bc0*/  FSEL R2, R6, R8, P1 ;  /* 0x0000000806027208 */ /* 0x000fe40000800000 */
[----:B------:R-:W-:Y:S01]  /*0bd0*/  FSEL R3, R7, R9, P1 ;  /* 0x0000000907037208 */ /* 0x000fe20000800000 */
[----:B------:R-:W-:Y:S06]  /*0be0*/  @P0 BRA `(.L_x_16) ;  /* 0x0000001800440947 */ /* 0x000fec0003800000 */
[----:B------:R-:W0:Y:S01]  /*0bf0*/  S2UR UR5, SR_CgaCtaId ;  /* 0x00000000000579c3 */ /* 0x000e220000008800 */
[----:B------:R-:W-:Y:S02]  /*0c00*/  UMOV UR4, 0x400 ;  /* 0x0000040000047882 */ /* 0x000fe40000000000 */
[----:B0-----:R-:W-:-:S09]  /*0c10*/  ULEA UR4, UR5, UR4, 0x18 ;  /* 0x0000000405047291 */ /* 0x001fd2000f8ec0ff */
[----:B------:R-:W0:Y:S04]  /*0c20*/  LDS.64 R4, [UR4+0x18] ;  /* 0x00001804ff047984 */ /* 0x000e280008000a00 */
[----:B-1----:R-:W1:Y:S04]  /*0c30*/  LDS.128 R8, [UR4+0x20] ;  /* 0x00002004ff087984 */ /* 0x002e680008000c00 */
[----:B------:R-:W2:Y:S01]  /*0c40*/  LDS.128 R12, [UR4+0x30] ;  /* 0x00003004ff0c7984 */ /* 0x000ea20008000c00 */
[----:B0-----:R-:W-:-:S03]  /*0c50*/  DADD R2, R2, R4 ;  /* 0x0000000002027229 */ /* 0x001fc60000000004 */
[----:B------:R-:W0:Y:S05]  /*0c60*/  LDS.128 R4, [UR4+0x40] ;  /* 0x00004004ff047984 */ /* 0x000e2a0008000c00 */
[----:B-1----:R-:W-:-:S08]  /*0c70*/  DADD R2, R2, R8 ;  /* 0x0000000002027229 */ /* 0x002fd00000000008 */
[----:B------:R-:W-:Y:S01]  /*0c80*/  DADD R2, R2, R10 ;  /* 0x0000000002027229 */ /* 0x000fe2000000000a */
[----:B------:R-:W1:Y:S07]  /*0c90*/  LDS.128 R8, [UR4+0x50] ;  /* 0x00005004ff087984 */ /* 0x000e6e0008000c00 */
[----:B--2---:R-:W-:-:S08]  /*0ca0*/  DADD R2, R2, R12 ;  /* 0x0000000002027229 */ /* 0x004fd0000000000c */
[----:B------:R-:W-:Y:S01]  /*0cb0*/  DADD R2, R2, R14 ;  /* 0x0000000002027229 */ /* 0x000fe2000000000e */
[----:B------:R-:W2:Y:S07]  /*0cc0*/  LDS.128 R12, [UR4+0x60] ;  /* 0x00006004ff0c7984 */ /* 0x000eae0008000c00 */
[----:B0-----:R-:W-:-:S08]  /*0cd0*/  DADD R2, R2, R4 ;  /* 0x0000000002027229 */ /* 0x001fd00000000004 */
[----:B------:R-:W-:Y:S01]  /*0ce0*/  DADD R2, R2, R6 ;  /* 0x0000000002027229 */ /* 0x000fe20000000006 */
[----:B------:R-:W0:Y:S07]  /*0cf0*/  LDS.128 R4, [UR4+0x70] ;  /* 0x00007004ff047984 */ /* 0x000e2e0008000c00 */
[----:B-1----:R-:W-:-:S08]  /*0d00*/  DADD R2, R2, R8 ;  /* 0x0000000002027229 */ /* 0x002fd00000000008 */
[----:B------:R-:W-:Y:S01]  /*0d10*/  DADD R2, R2, R10 ;  /* 0x0000000002027229 */ /* 0x000fe2000000000a */
[----:B------:R-:W1:Y:S07]  /*0d20*/  LDS.128 R8, [UR4+0x80] ;  /* 0x00008004ff087984 */ /* 0x000e6e0008000c00 */
[----:B--2---:R-:W-:-:S08]  /*0d30*/  DADD R2, R2, R12 ;  /* 0x0000000002027229 */ /* 0x004fd0000000000c */
[----:B------:R-:W-:-:S08]  /*0d40*/  DADD R2, R2, R14 ;  /* 0x0000000002027229 */ /* 0x000fd0000000000e */
[----:B0-----:R-:W-:-:S08]  /*0d50*/  DADD R2, R2, R4 ;  /* 0x0000000002027229 */ /* 0x001fd00000000004 */
[----:B------:R-:W-:-:S08]  /*0d60*/  DADD R2, R2, R6 ;  /* 0x0000000002027229 */ /* 0x000fd00000000006 */
[----:B-1----:R-:W-:-:S08]  /*0d70*/  DADD R2, R2, R8 ;  /* 0x0000000002027229 */ /* 0x002fd00000000008 */
[----:B------:R-:W-:Y:S01]  /*0d80*/  DADD R2, R2, R10 ;  /* 0x0000000002027229 */ /* 0x000fe2000000000a */
[----:B------:R-:W-:Y:S10]  /*0d90*/  BRA `(.L_x_16) ;  /* 0x0000001400d87947 */ /* 0x000ff40003800000 */
.L_x_15:
[----:B------:R-:W-:Y:S01]  /*0da0*/  LOP3.LUT R0, R5, 0x3e0, RZ, 0xc0, !PT ;  /* 0x000003e005007812 */ /* 0x000fe200078ec0ff */
[----:B------:R-:W0:Y:S03]  /*0db0*/  S2R R10, SR_LANEID ;  /* 0x00000000000a7919 */ /* 0x000e260000000000 */
[----:B------:R-:W-:Y:S01]  /*0dc0*/  LOP3.LUT R9, RZ, R0, RZ, 0x33, !PT ;  /* 0x00000000ff097212 */ /* 0x000fe200078e33ff */
[----:B------:R-:W-:-:S04]  /*0dd0*/  VIADD R7, R0, 0x20 ;  /* 0x0000002000077836 */ /* 0x000fc80000000000 */
[----:B------:R-:W-:Y:S01]  /*0de0*/  IMAD.IADD R9, R9, 0x1, R4 ;  /* 0x0000000109097824 */ /* 0x000fe200078e0204 */
[----:B------:R-:W-:-:S04]  /*0df0*/  ISETP.GT.AND P0, PT, R7, R4, PT ;  /* 0x000000040700720c */ /* 0x000fc80003f04270 */
[----:B------:R-:W-:-:S05]  /*0e00*/  SEL R11, R9, 0x1f, P0 ;  /* 0x0000001f090b7807 */ /* 0x000fca0000000000 */
[----:B-----5:R-:W-:Y:S04]  /*0e10*/  SHFL.DOWN PT, R6, R2, 0x1, R11 ;  /* 0x0820000002067989 */ /* 0x020fe800000e000b */
[----:B------:R-:W1:Y:S01]  /*0e20*/  SHFL.DOWN PT, R7, R3, 0x1, R11 ;  /* 0x0820000003077989 */ /* 0x000e6200000e000b */
[C---:B0-----:R-:W-:Y:S01]  /*0e30*/  ISETP.GE.AND P0, PT, R10.reuse, R11, PT ;  /* 0x0000000b0a00720c */ /* 0x041fe20003f06270 */
[C---:B------:R-:W-:Y:S01]  /*0e40*/  VIADD R0, R10.reuse, 0x2 ;  /* 0x000000020a007836 */ /* 0x040fe20000000000 */
[----:B------:R-:W-:Y:S01]  /*0e50*/  ISETP.NE.AND P1, PT, R10, RZ, PT ;  /* 0x000000ff0a00720c */ /* 0x000fe20003f25270 */
[----:B-1----:R-:W-:-:S12]  /*0e60*/  DADD R6, R6, R2 ;  /* 0x0000000006067229 */ /* 0x002fd80000000002 */
[----:B------:R-:W0:Y:S01]  /*0e70*/  @!P1 S2R R12, SR_CgaCtaId ;  /* 0x00000000000c9919 */ /* 0x000e220000008800 */
[----:B------:R-:W-:Y:S02]  /*0e80*/  FSEL R8, R6, R2, !P0 ;  /* 0x0000000206087208 */ /* 0x000fe40004000000 */
[----:B------:R-:W-:Y:S02]  /*0e90*/  FSEL R9, R7, R3, !P0 ;  /* 0x0000000307097208 */ /* 0x000fe40004000000 */
[----:B------:R-:W-:Y:S01]  /*0ea0*/  ISETP.GT.AND P0, PT, R0, R11, PT ;  /* 0x0000000b0000720c */ /* 0x000fe20003f04270 */
[----:B------:R-:W-:Y:S01]  /*0eb0*/  SHFL.DOWN PT, R6, R8, 0x2, R11 ;  /* 0x0840000008067989 */ /* 0x000fe200000e000b */
[----:B------:R-:W-:-:S03]  /*0ec0*/  VIADD R0, R10, 0x4 ;  /* 0x000000040a007836 */ /* 0x000fc60000000000 */
[----:B------:R-:W1:Y:S02]  /*0ed0*/  SHFL.DOWN PT, R7, R9, 0x2, R11 ;  /* 0x0840000009077989 */ /* 0x000e6400000e000b */
[----:B-1----:R-:W-:-:S10]  /*0ee0*/  DADD R6, R6, R8 ;  /* 0x0000000006067229 */ /* 0x002fd40000000008 */
[----:B------:R-:W-:Y:S02]  /*0ef0*/  FSEL R6, R8, R6, P0 ;  /* 0x0000000608067208 */ /* 0x000fe40000000000 */
[----:B------:R-:W-:Y:S02]  /*0f00*/  FSEL R7, R9, R7, P0 ;  /* 0x0000000709077208 */ /* 0x000fe40000000000 */
        /* <DEDUP_REMOVED lines=16> */
[----:B------:R-:W-:Y:S02]  /*1010*/  @!P1 MOV R9, 0x400 ;  /* 0x0000040000099802 */ /* 0x000fe40000000f00 */
[----:B------:R-:W-:Y:S01]  /*1020*/  @!P1 SHF.R.U32.HI R8, RZ, 0x2, R5 ;  /* 0x00000002ff089819 */ /* 0x000fe20000011605 */
[----:B------:R-:W1:Y:S01]  /*1030*/  SHFL.DOWN PT, R3, R7, 0x10, R11 ;  /* 0x0a00000007037989 */ /* 0x000e6200000e000b */
[----:B0-----:R-:W-:-:S02]  /*1040*/  @!P1 LEA R9, R12, R9, 0x18 ;  /* 0x000000090c099211 */ /* 0x001fc400078ec0ff */
[----:B------:R-:W-:-:S05]  /*1050*/  @!P1 LOP3.LUT R8, R8, 0xf8, RZ, 0xc0, !PT ;  /* 0x000000f808089812 */ /* 0x000fca00078ec0ff */
[----:B------:R-:W-:Y:S01]  /*1060*/  @!P1 IMAD.IADD R9, R8, 0x1, R9 ;  /* 0x0000000108099824 */ /* 0x000fe200078e0209 */
[----:B-1----:R-:W-:-:S10]  /*1070*/  DADD R2, R2, R6 ;  /* 0x0000000002027229 */ /* 0x002fd40000000006 */
[----:B------:R-:W-:Y:S02]  /*1080*/  FSEL R2, R6, R2, P0 ;  /* 0x0000000206027208 */ /* 0x000fe40000000000 */
[----:B------:R-:W-:Y:S02]  /*1090*/  FSEL R3, R7, R3, P0 ;  /* 0x0000000307037208 */ /* 0x000fe40000000000 */
[----:B------:R-:W-:-:S03]  /*10a0*/  ISETP.NE.AND P0, PT, R5, RZ, PT ;  /* 0x000000ff0500720c */ /* 0x000fc60003f05270 */
[----:B------:R0:W-:Y:S01]  /*10b0*/  @!P1 STS.64 [R9+0x10], R2 ;  /* 0x0000100209009388 */ /* 0x0001e20000000a00 */
[----:B------:R-:W-:Y:S09]  /*10c0*/  BAR.SYNC.DEFER_BLOCKING 0x0 ;  /* 0x0000000000007b1d */ /* 0x000ff20000010000 */
[----:B------:R-:W-:Y:S05]  /*10d0*/  @P0 BRA `(.L_x_16) ;  /* 0x0000001400080947 */ /* 0x000fea0003800000 */
[----:B------:R-:W1:Y:S01]  /*10e0*/  S2UR UR5, SR_CgaCtaId ;  /* 0x00000000000579c3 */ /* 0x000e620000008800 */
[----:B------:R-:W-:Y:S01]  /*10f0*/  UMOV UR4, 0x400 ;  /* 0x0000040000047882 */ /* 0x000fe20000000000 */
[----:B------:R-:W-:Y:S01]  /*1100*/  ISETP.GT.AND P1, PT, R4, 0x20, PT ;  /* 0x000000200400780c */ /* 0x000fe20003f24270 */
[----:B-1----:R-:W-:-:S09]  /*1110*/  ULEA UR4, UR5, UR4, 0x18 ;  /* 0x0000000405047291 */ /* 0x002fd2000f8ec0ff */
[----:B------:R-:W1:Y:S04]  /*1120*/  LDS.64 R6, [UR4+0x18] ;  /* 0x00001804ff067984 */ /* 0x000e680008000a00 */
[----:B------:R-:W2:Y:S04]  /*1130*/  LDS.128 R12, [UR4+0x20] ;  /* 0x00002004ff0c7984 */ /* 0x000ea80008000c00 */
[----:B0-----:R-:W0:Y:S01]  /*1140*/  LDS.128 R8, [UR4+0x30] ;  /* 0x00003004ff087984 */ /* 0x001e220008000c00 */
[----:B-1----:R-:W-:-:S10]  /*1150*/  DADD R6, R2, R6 ;  /* 0x0000000002067229 */ /* 0x002fd40000000006 */
[----:B------:R-:W-:Y:S02]  /*1160*/  FSEL R2, R6, R2, P1 ;  /* 0x0000000206027208 */ /* 0x000fe40000800000 */
[----:B------:R-:W-:Y:S02]  /*1170*/  FSEL R3, R7, R3, P1 ;  /* 0x0000000307037208 */ /* 0x000fe40000800000 */
[----:B------:R-:W-:-:S04]  /*1180*/  ISETP.GT.AND P1, PT, R4, 0x40, PT ;  /* 0x000000400400780c */ /* 0x000fc80003f24270 */
[----:B--2---:R-:W-:-:S10]  /*1190*/  DADD R12, R12, R2 ;  /* 0x000000000c0c7229 */ /* 0x004fd40000000002 */
[----:B------:R-:W-:Y:S02]  /*11a0*/  FSEL R2, R12, R2, P1 ;  /* 0x000000020c027208 */ /* 0x000fe40000800000 */
[----:B------:R-:W-:Y:S02]  /*11b0*/  FSEL R3, R13, R3, P1 ;  /* 0x000000030d037208 */ /* 0x000fe40000800000 */
[----:B------:R-:W-:-:S04]  /*11c0*/  ISETP.GT.AND P1, PT, R4, 0x60, PT ;  /* 0x000000600400780c */ /* 0x000fc80003f24270 */
[----:B------:R-:W-:-:S10]  /*11d0*/  DADD R14, R2, R14 ;  /* 0x00000000020e7229 */ /* 0x000fd4000000000e */
[----:B------:R-:W-:Y:S02]  /*11e0*/  FSEL R2, R14, R2, P1 ;  /* 0x000000020e027208 */ /* 0x000fe40000800000 */
[----:B------:R-:W-:Y:S02]  /*11f0*/  FSEL R3, R15, R3, P1 ;  /* 0x000000030f037208 */ /* 0x000fe40000800000 */
[----:B------:R-:W1:Y:S01]  /*1200*/  LDS.128 R12, [UR4+0x40] ;  /* 0x00004004ff0c7984 */ /* 0x000e620008000c00 */
[----:B------:R-:W-:-:S03]  /*1210*/  ISETP.GT.AND P1, PT, R4, 0x80, PT ;  /* 0x000000800400780c */ /* 0x000fc60003f24270 */
[----:B0-----:R-:W-:-:S10]  /*1220*/  DADD R8, R8, R2 ;  /* 0x0000000008087229 */ /* 0x001fd40000000002 */
[----:B------:R-:W-:Y:S02]  /*1230*/  FSEL R2, R8, R2, P1 ;  /* 0x0000000208027208 */ /* 0x000fe40000800000 */
[----:B------:R-:W-:Y:S02]  /*1240*/  FSEL R3, R9, R3, P1 ;  /* 0x0000000309037208 */ /* 0x000fe40000800000 */
[----:B------:R-:W-:-:S04]  /*1250*/  ISETP.GT.AND P1, PT, R4, 0xa0, PT ;  /* 0x000000a00400780c */ /* 0x000fc80003f24270 */
[----:B------:R-:W-:-:S10]  /*1260*/  DADD R10, R2, R10 ;  /* 0x00000000020a7229 */ /* 0x000fd4000000000a */
[----:B------:R-:W-:Y:S02]  /*1270*/  FSEL R2, R10, R2, P1 ;  /* 0x000000020a027208 */ /* 0x000fe40000800000 */
[----:B------:R-:W-:Y:S02]  /*1280*/  FSEL R3, R11, R3, P1 ;  /* 0x000000030b037208 */ /* 0x000fe40000800000 */
[----:B------:R-:W0:Y:S01]  /*1290*/  LDS.128 R8, [UR4+0x50] ;  /* 0x00005004ff087984 */ /* 0x000e220008000c00 */
[----:B------:R-:W-:-:S03]  /*12a0*/  ISETP.GT.AND P1, PT, R4, 0xc0, PT ;  /* 0x000000c00400780c */ /* 0x000fc60003f24270 */
[----:B-1----:R-:W-:-:S10]  /*12b0*/  DADD R12, R12, R2 ;  /* 0x000000000c0c7229 */ /* 0x002fd40000000002 */
        /* <DEDUP_REMOVED lines=33> */
[----:B------:R-:W-:-:S04]  /*14d0*/  ISETP.GT.AND P1, PT, R4, 0x1c0, PT ;  /* 0x000001c00400780c */ /* 0x000fc80003f24270 */
[----:B-1----:R-:W-:-:S10]  /*14e0*/  DADD R12, R12, R2 ;  /* 0x000000000c0c7229 */ /* 0x002fd40000000002 */
[----:B------:R-:W-:Y:S02]  /*14f0*/  FSEL R2, R12, R2, P1 ;  /* 0x000000020c027208 */ /* 0x000fe40000800000 */
[----:B------:R-:W-:Y:S02]  /*1500*/  FSEL R3, R13, R3, P1 ;  /* 0x000000030d037208 */ /* 0x000fe40000800000 */
[----:B------:R-:W-:-:S04]  /*1510*/  ISETP.GT.AND P1, PT, R4, 0x1e0, PT ;  /* 0x000001e00400780c */ /* 0x000fc80003f24270 */
[----:B------:R-:W-:-:S10]  /*1520*/  DADD R14, R2, R14 ;  /* 0x00000000020e7229 */ /* 0x000fd4000000000e */
[----:B------:R-:W-:Y:S02]  /*1530*/  FSEL R2, R14, R2, P1 ;  /* 0x000000020e027208 */ /* 0x000fe40000800000 */
[----:B------:R-:W-:Y:S01]  /*1540*/  FSEL R3, R15, R3, P1 ;  /* 0x000000030f037208 */ /* 0x000fe20000800000 */
[----:B------:R-:W-:Y:S06]  /*1550*/  BRA `(.L_x_16) ;  /* 0x0000000c00e87947 */ /* 0x000fec0003800000 */
.L_x_2:
[----:B------:R-:W0:Y:S01]  /*1560*/  S2R R41, SR_TID.X ;  /* 0x0000000000297919 */ /* 0x000e220000002100 */
[----:B------:R-:W1:Y:S02]  /*1570*/  LDCU.64 UR4, c[0x0][0x380] ;  /* 0x00007000ff0477ac */ /* 0x000e640008000a00 */
[----:B-1----:R-:W-:Y:S02]  /*1580*/  IMAD.U32 R2, RZ, RZ, UR4 ;  /* 0x00000004ff027e24 */ /* 0x002fe4000f8e00ff */
[----:B------:R-:W-:Y:S02]  /*1590*/  IMAD.U32 R3, RZ, RZ, UR5 ;  /* 0x00000005ff037e24 */ /* 0x000fe4000f8e00ff */
[----:B0-----:R-:W-:-:S05]  /*15a0*/  IMAD.WIDE.U32 R18, R41, 0x8, R2 ;  /* 0x0000000829127825 */ /* 0x001fca00078e0002 */
[----:B------:R-:W2:Y:S04]  /*15b0*/  LDG.E.64.CONSTANT R20, desc[UR6][R18.64] ;  /* 0x0000000612147981 */ /* 0x000ea8000c1e9b00 */
[----:B------:R-:W2:Y:S04]  /*15c0*/  LDG.E.64.CONSTANT R6, desc[UR6][R18.64+0x1000] ;  /* 0x0010000612067981 */ /* 0x000ea8000c1e9b00 */
[----:B------:R-:W3:Y:S04]  /*15d0*/  LDG.E.64.CONSTANT R8, desc[UR6][R18.64+0x2000] ;  /* 0x0020000612087981 */ /* 0x000ee8000c1e9b00 */
[----:B------:R-:W4:Y:S04]  /*15e0*/  LDG.E.64.CONSTANT R10, desc[UR6][R18.64+0x3000] ;  /* 0x00300006120a7981 */ /* 0x000f28000c1e9b00 */
[----:B------:R-:W5:Y:S04]  /*15f0*/  LDG.E.64.CONSTANT R12, desc[UR6][R18.64+0x4000] ;  /* 0x00400006120c7981 */ /* 0x000f68000c1e9b00 */
[----:B------:R-:W5:Y:S04]  /*1600*/  LDG.E.64.CONSTANT R14, desc[UR6][R18.64+0x5000] ;  /* 0x00500006120e7981 */ /* 0x000f68000c1e9b00 */
[----:B------:R-:W5:Y:S01]  /*1610*/  LDG.E.64.CONSTANT R16, desc[UR6][R18.64+0x6000] ;  /* 0x0060000612107981 */ /* 0x000f62000c1e9b00 */
[----:B------:R-:W-:Y:S01]  /*1620*/  ISETP.GE.U32.AND P0, PT, R4, 0x1c00, PT ;  /* 0x00001c000400780c */ /* 0x000fe20003f06070 */
[----:B------:R-:W-:Y:S01]  /*1630*/  UMOV UR4, 0xe00 ;  /* 0x00000e0000047882 */ /* 0x000fe20000000000 */
[----:B--2---:R-:W-:-:S08]  /*1640*/  DADD R6, R20, R6 ;  /* 0x0000000014067229 */ /* 0x004fd00000000006 */
[----:B---3--:R-:W-:-:S08]  /*1650*/  DADD R6, R8, R6 ;  /* 0x0000000008067229 */ /* 0x008fd00000000006 */
[----:B----4-:R-:W-:-:S08]  /*1660*/  DADD R6, R10, R6 ;  /* 0x000000000a067229 */ /* 0x010fd00000000006 */
[----:B-----5:R-:W-:-:S08]  /*1670*/  DADD R6, R12, R6 ;  /* 0x000000000c067229 */ /* 0x020fd00000000006 */
[----:B------:R-:W-:-:S08]  /*1680*/  DADD R6, R14, R6 ;  /* 0x000000000e067229 */ /* 0x000fd00000000006 */
[----:B------:R-:W-:Y:S01]  /*1690*/  DADD R6, R16, R6 ;  /* 0x0000000010067229 */ /* 0x000fe20000000006 */
[----:B------:R-:W-:Y:S10]  /*16a0*/  @!P0 BRA `(.L_x_17) ;  /* 0x00000000006c8947 */ /* 0x000ff40003800000 */
[----:B------:R-:W0:Y:S01]  /*16b0*/  LDC R22, c[0x0][0x390] ;  /* 0x0000e400ff167b82 */ /* 0x000e220000000800 */
[----:B------:R-:W-:Y:S01]  /*16c0*/  VIADD R23, R4, 0xfffff200 ;  /* 0xfffff20004177836 */ /* 0x000fe20000000000 */
[----:B------:R-:W-:-:S06]  /*16d0*/  UMOV UR4, 0xe00 ;  /* 0x00000e0000047882 */ /* 0x000fcc0000000000 */
[----:B------:R-:W1:Y:S02]  /*16e0*/  LDC.64 R2, c[0x0][0x380] ;  /* 0x0000e000ff027b82 */ /* 0x000e640000000a00 */
.L_x_19:
[----:B------:R-:W-:-:S04]  /*16f0*/  VIADD R9, R41, UR4 ;  /* 0x0000000429097c36 */ /* 0x000fc80008000000 */
[----:B-1----:R-:W-:-:S05]  /*1700*/  IMAD.WIDE.U32 R8, R9, 0x8, R2 ;  /* 0x0000000809087825 */ /* 0x002fca00078e0002 */
[----:B------:R-:W2:Y:S04]  /*1710*/  LDG.E.64.CONSTANT R4, desc[UR6][R8.64] ;  /* 0x0000000608047981 */ /* 0x000ea8000c1e9b00 */
[----:B------:R-:W3:Y:S04]  /*1720*/  LDG.E.64.CONSTANT R10, desc[UR6][R8.64+0x1000] ;  /* 0x00100006080a7981 */ /* 0x000ee8000c1e9b00 */
[----:B------:R-:W4:Y:S04]  /*1730*/  LDG.E.64.CONSTANT R12, desc[UR6][R8.64+0x2000] ;  /* 0x00200006080c7981 */ /* 0x000f28000c1e9b00 */
[----:B------:R-:W5:Y:S04]  /*1740*/  LDG.E.64.CONSTANT R14, desc[UR6][R8.64+0x3000] ;  /* 0x00300006080e7981 */ /* 0x000f68000c1e9b00 */
[----:B------:R-:W5:Y:S04]  /*1750*/  LDG.E.64.CONSTANT R16, desc[UR6][R8.64+0x4000] ;  /* 0x0040000608107981 */ /* 0x000f68000c1e9b00 */
[----:B------:R-:W5:Y:S04]  /*1760*/  LDG.E.64.CONSTANT R18, desc[UR6][R8.64+0x5000] ;  /* 0x0050000608127981 */ /* 0x000f68000c1e9b00 */
[----:B------:R-:W5:Y:S01]  /*1770*/  LDG.E.64.CONSTANT R20, desc[UR6][R8.64+0x6000] ;  /* 0x0060000608147981 */ /* 0x000f62000c1e9b00 */
[----:B--2---:R-:W-:-:S08]  /*1780*/  DADD R4, R4, R6 ;  /* 0x0000000004047229 */ /* 0x004fd00000000006 */
[----:B---3--:R-:W-:-:S08]  /*1790*/  DADD R4, R10, R4 ;  /* 0x000000000a047229 */ /* 0x008fd00000000004 */
[----:B----4-:R-:W-:-:S08]  /*17a0*/  DADD R4, R12, R4 ;  /* 0x000000000c047229 */ /* 0x010fd00000000004 */
[----:B-----5:R-:W-:-:S08]  /*17b0*/  DADD R4, R14, R4 ;  /* 0x000000000e047229 */ /* 0x020fd00000000004 */
[----:B------:R-:W-:Y:S01]  /*17c0*/  DADD R16, R16, R4 ;  /* 0x0000000010107229 */ /* 0x000fe20000000004 */
[----:B0-----:R-:W-:-:S04]  /*17d0*/  IMAD.MOV.U32 R4, RZ, RZ, R22 ;  /* 0x000000ffff047224 */ /* 0x001fc800078e0016 */
[----:B------:R-:W-:-:S03]  /*17e0*/  VIADD R0, R4, -UR4 ;  /* 0x8000000404007c36 */ /* 0x000fc60008000000 */
[----:B------:R-:W-:Y:S02]  /*17f0*/  DADD R16, R18, R16 ;  /* 0x0000000012107229 */ /* 0x000fe40000000010 */
[----:B------:R-:W-:-:S06]  /*1800*/  ISETP.GE.AND P0, PT, R0, 0xe00, PT ;  /* 0x00000e000000780c */ /* 0x000fcc0003f06270 */
[----:B------:R-:W-:-:S07]  /*1810*/  DADD R6, R20, R16 ;  /* 0x0000000014067229 */ /* 0x000fce0000000010 */
[----:B------:R-:W-:Y:S05]  /*1820*/  @!P0 BRA `(.L_x_18) ;  /* 0x00000008001c8947 */ /* 0x000fea0003800000 */
[----:B------:R-:W-:-:S06]  /*1830*/  UIADD3 UR4, UPT, UPT, UR4, 0xe00, URZ ;  /* 0x00000e0004047890 */ /* 0x000fcc000fffe0ff */
[----:B------:R-:W-:-:S13]  /*1840*/  ISETP.LT.AND P0, PT, R23, UR4, PT ;  /* 0x0000000417007c0c */ /* 0x000fda000bf01270 */
[----:B------:R-:W-:Y:S05]  /*1850*/  @!P0 BRA `(.L_x_19) ;  /* 0xfffffffc00a48947 */ /* 0x000fea000383ffff */
.L_x_17:
[----:B------:R-:W-:-:S13]  /*1860*/  ISETP.LE.AND P0, PT, R4, UR4, PT ;  /* 0x0000000404007c0c */ /* 0x000fda000bf03270 */
[----:B------:R-:W-:Y:S05]  /*1870*/  @P0 BRA `(.L_x_18) ;  /* 0x0000000800080947 */ /* 0x000fea0003800000 */
[----:B------:R-:W-:Y:S01]  /*1880*/  VIADD R0, R4, -UR4 ;  /* 0x8000000404007c36 */ /* 0x000fe20008000000 */
[----:B------:R-:W-:Y:S04]  /*1890*/  BSSY.RECONVERGENT B1, `(.L_x_18) ;  /* 0x0000080000017945 */ /* 0x000fe80003800200 */
[----:B------:R-:W-:-:S13]  /*18a0*/  ISETP.GE.AND P0, PT, R41, R0, PT ;  /* 0x000000002900720c */ /* 0x000fda0003f06270 */
[----:B------:R-:W-:Y:S05]  /*18b0*/  @P0 BRA `(.L_x_20) ;  /* 0x0000000400f40947 */ /* 0x000fea0003800000 */
[----:B------:R-:W-:Y:S01]  /*18c0*/  LOP3.LUT R5, RZ, R41, RZ, 0x33, !PT ;  /* 0x00000029ff057212 */ /* 0x000fe200078e33ff */
[----:B------:R-:W-:Y:S01]  /*18d0*/  BSSY.RECONVERGENT B2, `(.L_x_21) ;  /* 0x0000014000027945 */ /* 0x000fe20003800200 */
[----:B------:R-:W-:Y:S02]  /*18e0*/  IMAD.MOV.U32 R45, RZ, RZ, R41 ;  /* 0x000000ffff2d7224 */ /* 0x000fe400078e0029 */
[----:B------:R-:W-:-:S04]  /*18f0*/  IADD3 R4, PT, PT, R4, -UR4, R5 ;  /* 0x8000000404047c10 */ /* 0x000fc8000fffe005 */
[C---:B------:R-:W-:Y:S02]  /*1900*/  LOP3.LUT R5, R4.reuse, 0x600, RZ, 0xc0, !PT ;  /* 0x0000060004057812 */ /* 0x040fe400078ec0ff */
[----:B------:R-:W-:Y:S02]  /*1910*/  ISETP.GE.U32.AND P1, PT, R4, 0x600, PT ;  /* 0x000006000400780c */ /* 0x000fe40003f26070 */
[----:B------:R-:W-:-:S13]  /*1920*/  ISETP.NE.AND P0, PT, R5, 0x600, PT ;  /* 0x000006000500780c */ /* 0x000fda0003f05270 */
[----:B------:R-:W-:Y:S05]  /*1930*/  @!P0 BRA `(.L_x_22) ;  /* 0x0000000000348947 */ /* 0x000fea0003800000 */
[----:B------:R-:W-:Y:S01]  /*1940*/  LEA.HI R4, R4, 0x1, RZ, 0x17 ;  /* 0x0000000104047811 */ /* 0x000fe200078fb8ff */
[----:B------:R-:W-:Y:S02]  /*1950*/  VIADD R9, R41, UR4 ;  /* 0x0000000429097c36 */ /* 0x000fe40008000000 */
[----:B------:R-:W-:Y:S01]  /*1960*/  IMAD.MOV.U32 R45, RZ, RZ, R41 ;  /* 0x000000ffff2d7224 */ /* 0x000fe200078e0029 */
[----:B------:R-:W-:-:S05]  /*1970*/  LOP3.LUT R4, R4, 0x3, RZ, 0xc0, !PT ;  /* 0x0000000304047812 */ /* 0x000fca00078ec0ff */
[----:B------:R-:W-:-:S07]  /*1980*/  IMAD.MOV R8, RZ, RZ, -R4 ;  /* 0x000000ffff087224 */ /* 0x000fce00078e0a04 */
.L_x_23:
[----:B------:R-:W-:-:S06]  /*1990*/  IMAD.WIDE.U32 R4, R9, 0x8, R2 ;  /* 0x0000000809047825 */ /* 0x000fcc00078e0002 */
[----:B------:R-:W2:Y:S01]  /*19a0*/  LDG.E.64.CONSTANT R4, desc[UR6][R4.64] ;  /* 0x0000000604047981 */ /* 0x000ea2000c1e9b00 */
[----:B------:R-:W-:Y:S02]  /*19b0*/  VIADD R8, R8, 0x1 ;  /* 0x0000000108087836 */ /* 0x000fe40000000000 */
[----:B------:R-:W-:Y:S02]  /*19c0*/  VIADD R45, R45, 0x200 ;  /* 0x000002002d2d7836 */ /* 0x000fe40000000000 */
[----:B------:R-:W-:Y:S01]  /*19d0*/  VIADD R9, R9, 0x200 ;  /* 0x0000020009097836 */ /* 0x000fe20000000000 */
[----:B------:R-:W-:Y:S01]  /*19e0*/  ISETP.NE.AND P0, PT, R8, RZ, PT ;  /* 0x000000ff0800720c */ /* 0x000fe20003f05270 */
[----:B--2---:R-:W-:-:S12]  /*19f0*/  DADD R6, R4, R6 ;  /* 0x0000000004067229 */ /* 0x004fd80000000006 */
[----:B------:R-:W-:Y:S05]  /*1a00*/  @P0 BRA `(.L_x_23) ;  /* 0xfffffffc00e00947 */ /* 0x000fea000383ffff */
.L_x_22:
[----:B------:R-:W-:Y:S05]  /*1a10*/  BSYNC.RECONVERGENT B2 ;  /* 0x0000000000027941 */ /* 0x000fea0003800200 */
.L_x_21:
[----:B------:R-:W-:Y:S05]  /*1a20*/  @!P1 BRA `(.L_x_20) ;  /* 0x0000000400989947 */ /* 0x000fea0003800000 */
[----:B------:R-:W0:Y:S01]  /*1a30*/  LDCU.64 UR8, c[0x0][0x380] ;  /* 0x00007000ff0877ac */ /* 0x000e220008000a00 */
[----:B------:R-:W-:Y:S01]  /*1a40*/  IMAD.IADD R9, R0, 0x1, -R45 ;  /* 0x0000000100097824 */ /* 0x000fe200078e0a2d */
[C---:B------:R-:W-:Y:S01]  /*1a50*/  IADD3 R5, P0, PT, R45.reuse, UR4, RZ ;  /* 0x000000042d057c10 */ /* 0x040fe2000ff1e0ff */
[----:B------:R-:W-:Y:S01]  /*1a60*/  BSSY.RECONVERGENT B2, `(.L_x_24) ;  /* 0x0000039000027945 */ /* 0x000fe20003800200 */
[----:B------:R-:W-:Y:S02]  /*1a70*/  VIADD R43, R45, UR4 ;  /* 0x000000042d2b7c36 */ /* 0x000fe40008000000 */
[----:B------:R-:W-:Y:S01]  /*1a80*/  ISETP.GT.AND P1, PT, R9, 0x1800, PT ;  /* 0x000018000900780c */ /* 0x000fe20003f24270 */
[----:B------:R-:W-:Y:S01]  /*1a90*/  IMAD.X R8, RZ, RZ, RZ, P0 ;  /* 0x000000ffff087224 */ /* 0x000fe200000e06ff */
[----:B0-----:R-:W-:-:S04]  /*1aa0*/  LEA R4, P0, R5, UR8, 0x3 ;  /* 0x0000000805047c11 */ /* 0x001fc8000f8018ff */
[----:B------:R-:W-:Y:S02]  /*1ab0*/  LEA.HI.X R5, R5, UR9, R8, 0x3, P0 ;  /* 0x0000000905057c11 */ /* 0x000fe400080f1c08 */
[----:B------:R-:W-:-:S05]  /*1ac0*/  IADD3 R4, P0, PT, R4, 0x2000, RZ ;  /* 0x0000200004047810 */ /* 0x000fca0007f1e0ff */
[----:B------:R-:W-:Y:S01]  /*1ad0*/  IMAD.X R5, RZ, RZ, R5, P0 ;  /* 0x000000ffff057224 */ /* 0x000fe200000e0605 */
[----:B------:R-:W-:Y:S01]  /*1ae0*/  PLOP3.LUT P0, PT, PT, PT, PT, 0x80, 0x8 ;  /* 0x000000000008781c */ /* 0x000fe20003f0f070 */
[----:B------:R-:W-:-:S12]  /*1af0*/  @!P1 BRA `(.L_x_25) ;  /* 0x0000000000bc9947 */ /* 0x000fd80003800000 */
[----:B------:R-:W-:Y:S01]  /*1b00*/  PLOP3.LUT P0, PT, PT, PT, PT, 0x8, 0x80 ;  /* 0x000000000080781c */ /* 0x000fe20003f0e170 */
[----:B------:R-:W-:-:S12]  /*1b10*/  VIADD R40, R0, 0xffffe800 ;  /* 0xffffe80000287836 */ /* 0x000fd80000000000 */
.L_x_26:
[C---:B------:R-:W-:Y:S01]  /*1b20*/  IMAD.WIDE.U32 R38, R43.reuse, 0x8, R2 ;  /* 0x000000082b267825 */ /* 0x040fe200078e0002 */
[----:B------:R-:W2:Y:S04]  /*1b30*/  LDG.E.64.CONSTANT R8, desc[UR6][R4.64+-0x1000] ;  /* 0xfff0000604087981 */ /* 0x000ea8000c1e9b00 */
[----:B------:R-:W3:Y:S04]  /*1b40*/  LDG.E.64.CONSTANT R10, desc[UR6][R4.64] ;  /* 0x00000006040a7981 */ /* 0x000ee8000c1e9b00 */
[----:B------:R-:W4:Y:S01]  /*1b50*/  LDG.E.64.CONSTANT R38, desc[UR6][R38.64] ;  /* 0x0000000626267981 */ /* 0x000f22000c1e9b00 */
[----:B------:R-:W-:-:S03]  /*1b60*/  VIADD R15, R43, 0x800 ;  /* 0x000008002b0f7836 */ /* 0x000fc60000000000 */
[----:B------:R-:W5:Y:S01]  /*1b70*/  LDG.E.64.CONSTANT R12, desc[UR6][R4.64+0x1000] ;  /* 0x00100006040c7981 */ /* 0x000f62000c1e9b00 */
[----:B------:R-:W-:-:S03]  /*1b80*/  IMAD.WIDE.U32 R14, R15, 0x8, R2 ;  /* 0x000000080f0e7825 */ /* 0x000fc600078e0002 */
[----:B------:R-:W5:Y:S04]  /*1b90*/  LDG.E.64.CONSTANT R16, desc[UR6][R4.64+0x3000] ;  /* 0x0030000604107981 */ /* 0x000f68000c1e9b00 */
[----:B------:R-:W5:Y:S04]  /*1ba0*/  LDG.E.64.CONSTANT R14, desc[UR6][R14.64] ;  /* 0x000000060e0e7981 */ /* 0x000f68000c1e9b00 */
[----:B------:R-:W5:Y:S01]  /*1bb0*/  LDG.E.64.CONSTANT R18, desc[UR6][R4.64+0x4000] ;  /* 0x0040000604127981 */ /* 0x000f62000c1e9b00 */
        /* <DEDUP_REMOVED lines=11> */
[----:B------:R-:W5:Y:S04]  /*1c70*/  LDG.E.64.CONSTANT R34, desc[UR6][R4.64+0xc000] ;  /* 0x00c0000604227981 */ /* 0x000f68000c1e9b00 */
[----:B------:R0:W5:Y:S01]  /*1c80*/  LDG.E.64.CONSTANT R36, desc[UR6][R4.64+0xd000] ;  /* 0x00d0000604247981 */ /* 0x000162000c1e9b00 */
[----:B------:R-:W-:-:S05]  /*1c90*/  VIADD R45, R45, 0x2000 ;  /* 0x000020002d2d7836 */ /* 0x000fca0000000000 */
[----:B------:R-:W-:Y:S02]  /*1ca0*/  ISETP.GE.AND P1, PT, R45, R40, PT ;  /* 0x000000282d00720c */ /* 0x000fe40003f26270 */
[----:B0-----:R-:W-:Y:S01]  /*1cb0*/  IADD3 R4, P2, PT, R4, 0x10000, RZ ;  /* 0x0001000004047810 */ /* 0x001fe20007f5e0ff */
[----:B------:R-:W-:-:S04]  /*1cc0*/  VIADD R43, R43, 0x2000 ;  /* 0x000020002b2b7836 */ /* 0x000fc80000000000 */
[----:B------:R-:W-:Y:S01]  /*1cd0*/  IMAD.X R5, RZ, RZ, R5, P2 ;  /* 0x000000ffff057224 */ /* 0x000fe200010e0605 */
[----:B----4-:R-:W-:-:S08]  /*1ce0*/  DADD R38, R38, R6 ;  /* 0x0000000026267229 */ /* 0x010fd00000000006 */
[----:B--2---:R-:W-:-:S08]  /*1cf0*/  DADD R8, R38, R8 ;  /* 0x0000000026087229 */ /* 0x004fd00000000008 */
[----:B---3--:R-:W-:-:S08]  /*1d00*/  DADD R8, R8, R10 ;  /* 0x0000000008087229 */ /* 0x008fd0000000000a */
[----:B-----5:R-:W-:-:S08]  /*1d10*/  DADD R8, R8, R12 ;  /* 0x0000000008087229 */ /* 0x020fd0000000000c */
        /* <DEDUP_REMOVED lines=13> */
.L_x_25:
[----:B------:R-:W-:Y:S05]  /*1df0*/  BSYNC.RECONVERGENT B2 ;  /* 0x0000000000027941 */ /* 0x000fea0003800200 */
.L_x_24:
[----:B------:R-:W-:Y:S01]  /*1e00*/  IMAD.IADD R8, R0, 0x1, -R45 ;  /* 0x0000000100087824 */ /* 0x000fe200078e0a2d */
[----:B------:R-:W-:Y:S04]  /*1e10*/  BSSY.RECONVERGENT B2, `(.L_x_27) ;  /* 0x000001c000027945 */ /* 0x000fe80003800200 */
[----:B------:R-:W-:-:S13]  /*1e20*/  ISETP.GT.AND P1, PT, R8, 0x800, PT ;  /* 0x000008000800780c */ /* 0x000fda0003f24270 */
[----:B------:R-:W-:Y:S05]  /*1e30*/  @!P1 BRA `(.L_x_28) ;  /* 0x0000000000649947 */ /* 0x000fea0003800000 */
        /* <DEDUP_REMOVED lines=9> */
[----:B------:R-:W5:Y:S04]  /*1ed0*/  LDG.E.64.CONSTANT R22, desc[UR6][R4.64+0x4000] ;  /* 0x0040000604167981 */ /* 0x000f68000c1e9b00 */
[----:B------:R0:W5:Y:S01]  /*1ee0*/  LDG.E.64.CONSTANT R8, desc[UR6][R4.64+0x5000] ;  /* 0x0050000604087981 */ /* 0x000162000c1e9b00 */
[----:B------:R-:W-:Y:S01]  /*1ef0*/  PLOP3.LUT P0, PT, PT, PT, PT, 0x8, 0x80 ;  /* 0x000000000080781c */ /* 0x000fe20003f0e170 */
[----:B------:R-:W-:-:S02]  /*1f00*/  VIADD R45, R45, 0x1000 ;  /* 0x000010002d2d7836 */ /* 0x000fc40000000000 */
[----:B------:R-:W-:Y:S01]  /*1f10*/  VIADD R43, R43, 0x1000 ;  /* 0x000010002b2b7836 */ /* 0x000fe20000000000 */
[----:B----4-:R-:W-:-:S08]  /*1f20*/  DADD R6, R6, R10 ;  /* 0x0000000006067229 */ /* 0x010fd0000000000a */
[----:B--2---:R-:W-:-:S08]  /*1f30*/  DADD R6, R6, R12 ;  /* 0x0000000006067229 */ /* 0x004fd0000000000c */
[----:B---3--:R-:W-:-:S08]  /*1f40*/  DADD R6, R6, R14 ;  /* 0x0000000006067229 */ /* 0x008fd0000000000e */
[----:B-----5:R-:W-:-:S08]  /*1f50*/  DADD R6, R6, R16 ;  /* 0x0000000006067229 */ /* 0x020fd00000000010 */
[----:B------:R-:W-:-:S08]  /*1f60*/  DADD R6, R6, R18 ;  /* 0x0000000006067229 */ /* 0x000fd00000000012 */
[----:B------:R-:W-:Y:S01]  /*1f70*/  DADD R6, R6, R20 ;  /* 0x0000000006067229 */ /* 0x000fe20000000014 */
[----:B------:R-:W-:-:S07]  /*1f80*/  IADD3 R10, P1, PT, R4, 0x8000, RZ ;  /* 0x00008000040a7810 */ /* 0x000fce0007f3e0ff */
[----:B------:R-:W-:Y:S01]  /*1f90*/  DADD R6, R6, R22 ;  /* 0x0000000006067229 */ /* 0x000fe20000000016 */
[----:B0-----:R-:W-:Y:S02]  /*1fa0*/  IMAD.X R5, RZ, RZ, R5, P1 ;  /* 0x000000ffff057224 */ /* 0x001fe400008e0605 */
[----:B------:R-:W-:-:S05]  /*1fb0*/  IMAD.MOV.U32 R4, RZ, RZ, R10 ;  /* 0x000000ffff047224 */ /* 0x000fca00078e000a */
[----:B------:R-:W-:-:S11]  /*1fc0*/  DADD R6, R6, R8 ;  /* 0x0000000006067229 */ /* 0x000fd60000000008 */
.L_x_28:
[----:B------:R-:W-:Y:S05]  /*1fd0*/  BSYNC.RECONVERGENT B2 ;  /* 0x0000000000027941 */ /* 0x000fea0003800200 */
.L_x_27:
[----:B------:R-:W-:-:S13]  /*1fe0*/  ISETP.LT.OR P0, PT, R45, R0, P0 ;  /* 0x000000002d00720c */ /* 0x000fda0000701670 */
[----:B------:R-:W-:Y:S05]  /*1ff0*/  @!P0 BRA `(.L_x_20) ;  /* 0x0000000000248947 */ /* 0x000fea0003800000 */
[----:B------:R-:W-:Y:S01]  /*2000*/  IMAD.WIDE.U32 R2, R43, 0x8, R2 ;  /* 0x000000082b027825 */ /* 0x000fe200078e0002 */
[----:B------:R-:W2:Y:S04]  /*2010*/  LDG.E.64.CONSTANT R8, desc[UR6][R4.64+-0x1000] ;  /* 0xfff0000604087981 */ /* 0x000ea8000c1e9b00 */
[----:B------:R-:W3:Y:S04]  /*2020*/  LDG.E.64.CONSTANT R10, desc[UR6][R4.64] ;  /* 0x00000006040a7981 */ /* 0x000ee8000c1e9b00 */
[----:B------:R-:W4:Y:S04]  /*2030*/  LDG.E.64.CONSTANT R2, desc[UR6][R2.64] ;  /* 0x0000000602027981 */ /* 0x000f28000c1e9b00 */
[----:B------:R-:W5:Y:S01]  /*2040*/  LDG.E.64.CONSTANT R12, desc[UR6][R4.64+0x1000] ;  /* 0x00100006040c7981 */ /* 0x000f62000c1e9b00 */
[----:B----4-:R-:W-:-:S08]  /*2050*/  DADD R6, R6, R2 ;  /* 0x0000000006067229 */ /* 0x010fd00000000002 */
[----:B--2---:R-:W-:-:S08]  /*2060*/  DADD R6, R6, R8 ;  /* 0x0000000006067229 */ /* 0x004fd00000000008 */
[----:B---3--:R-:W-:-:S08]  /*2070*/  DADD R6, R6, R10 ;  /* 0x0000000006067229 */ /* 0x008fd0000000000a */
[----:B-----5:R-:W-:-:S11]  /*2080*/  DADD R6, R6, R12 ;  /* 0x0000000006067229 */ /* 0x020fd6000000000c */
.L_x_20:
[----:B------:R-:W-:Y:S05]  /*2090*/  BSYNC.RECONVERGENT B1 ;  /* 0x0000000000017941 */ /* 0x000fea0003800200 */
.L_x_18:
[----:B------:R-:W0:Y:S01]  /*20a0*/  S2R R0, SR_LANEID ;  /* 0x0000000000007919 */ /* 0x000e220000000000 */
[----:B------:R-:W-:Y:S04]  /*20b0*/  SHFL.DOWN PT, R2, R6, 0x1, 0x1f ;  /* 0x08201f0006027f89 */ /* 0x000fe800000e0000 */
[----:B------:R-:W1:Y:S02]  /*20c0*/  SHFL.DOWN PT, R3, R7, 0x1, 0x1f ;  /* 0x08201f0007037f89 */ /* 0x000e6400000e0000 */
[----:B-1----:R-:W-:Y:S01]  /*20d0*/  DADD R2, R2, R6 ;  /* 0x0000000002027229 */ /* 0x002fe20000000006 */
[C---:B0-----:R-:W-:Y:S02]  /*20e0*/  ISETP.GT.AND P0, PT, R0.reuse, 0x1e, PT ;  /* 0x0000001e0000780c */ /* 0x041fe40003f04270 */
[----:B------:R-:W-:-:S07]  /*20f0*/  ISETP.NE.AND P1, PT, R0, RZ, PT ;  /* 0x000000ff0000720c */ /* 0x000fce0003f25270 */
        /* <DEDUP_REMOVED lines=15> */
[----:B------:R-:W-:Y:S01]  /*21f0*/  ISETP.GT.AND P0, PT, R0, 0x17, PT ;  /* 0x000000170000780c */ /* 0x000fe20003f04270 */
[----:B------:R-:W-:Y:S01]  /*2200*/  SHFL.DOWN PT, R2, R6, 0x8, 0x1f ;  /* 0x09001f0006027f89 */ /* 0x000fe200000e0000 */
[----:B------:R-:W-:-:S03]  /*2210*/  @!P1 MOV R8, 0x400 ;  /* 0x0000040000089802 */ /* 0x000fc60000000f00 */
[----:B------:R-:W0:Y:S01]  /*2220*/  SHFL.DOWN PT, R3, R7, 0x8, 0x1f ;  /* 0x09001f0007037f89 */ /* 0x000e2200000e0000 */
[----:B-1----:R-:W-:Y:S01]  /*2230*/  @!P1 LEA R11, R11, R8, 0x18 ;  /* 0x000000080b0b9211 */ /* 0x002fe200078ec0ff */
[----:B0-----:R-:W-:-:S10]  /*2240*/  DADD R2, R2, R6 ;  /* 0x0000000002027229 */ /* 0x001fd40000000006 */
[----:B------:R-:W-:Y:S02]  /*2250*/  FSEL R4, R6, R2, P0 ;  /* 0x0000000206047208 */ /* 0x000fe40000000000 */
[----:B------:R-:W-:Y:S02]  /*2260*/  FSEL R5, R7, R3, P0 ;  /* 0x0000000307057208 */ /* 0x000fe40000000000 */
[----:B------:R-:W-:Y:S01]  /*2270*/  @!P1 SHF.R.U32.HI R6, RZ, 0x2, R41 ;  /* 0x00000002ff069819 */ /* 0x000fe20000011629 */
[----:B------:R-:W-:Y:S01]  /*2280*/  SHFL.DOWN PT, R2, R4, 0x10, 0x1f ;  /* 0x0a001f0004027f89 */ /* 0x000fe200000e0000 */
[----:B------:R-:W-:Y:S02]  /*2290*/  ISETP.NE.AND P0, PT, R41, RZ, PT ;  /* 0x000000ff2900720c */ /* 0x000fe40003f05270 */
[----:B------:R-:W-:Y:S01]  /*22a0*/  @!P1 LOP3.LUT R6, R6, 0xf8, RZ, 0xc0, !PT ;  /* 0x000000f806069812 */ /* 0x000fe200078ec0ff */
[----:B------:R-:W0:Y:S04]  /*22b0*/  SHFL.DOWN PT, R3, R5, 0x10, 0x1f ;  /* 0x0a001f0005037f89 */ /* 0x000e2800000e0000 */
[----:B------:R-:W-:Y:S01]  /*22c0*/  @!P1 IMAD.IADD R11, R6, 0x1, R11 ;  /* 0x00000001060b9824 */ /* 0x000fe200078e020b */
[----:B0-----:R-:W-:-:S07]  /*22d0*/  DADD R2, R2, R4 ;  /* 0x0000000002027229 */ /* 0x001fce0000000004 */
[----:B------:R0:W-:Y:S01]  /*22e0*/  @!P1 STS.64 [R11+0x10], R2 ;  /* 0x000010020b009388 */ /* 0x0001e20000000a00 */
[----:B------:R-:W-:Y:S01]  /*22f0*/  BAR.SYNC.DEFER_BLOCKING 0x0 ;  /* 0x0000000000007b1d */ /* 0x000fe20000010000 */
[----:B------:R-:W-:-:S04]  /*2300*/  ISETP.GT.AND P1, PT, R0, 0xf, PT ;  /* 0x0000000f0000780c */ /* 0x000fc80003f24270 */
[----:B------:R-:W-:Y:S02]  /*2310*/  FSEL R0, R4, R2, P1 ;  /* 0x0000000204007208 */ /* 0x000fe40000800000 */
[----:B------:R-:W-:-:S03]  /*2320*/  FSEL R5, R5, R3, P1 ;  /* 0x0000000305057208 */ /* 0x000fc60000800000 */
[----:B0-----:R-:W-:Y:S02]  /*2330*/  IMAD.MOV.U32 R2, RZ, RZ, R0 ;  /* 0x000000ffff027224 */ /* 0x001fe400078e0000 */
[----:B------:R-:W-:Y:S01]  /*2340*/  IMAD.MOV.U32 R3, RZ, RZ, R5 ;  /* 0x000000ffff037224 */ /* 0x000fe200078e0005 */
[----:B------:R-:W-:Y:S06]  /*2350*/  @P0 BRA `(.L_x_16) ;  /* 0x0000000000680947 */ /* 0x000fec0003800000 */
[----:B------:R-:W0:Y:S01]  /*2360*/  S2UR UR5, SR_CgaCtaId ;  /* 0x00000000000579c3 */ /* 0x000e220000008800 */
[----:B------:R-:W-:Y:S02]  /*2370*/  UMOV UR4, 0x400 ;  /* 0x0000040000047882 */ /* 0x000fe40000000000 */
[----:B0-----:R-:W-:-:S09]  /*2380*/  ULEA UR4, UR5, UR4, 0x18 ;  /* 0x0000000405047291 */ /* 0x001fd2000f8ec0ff */
[----:B------:R-:W0:Y:S04]  /*2390*/  LDS.64 R4, [UR4+0x18] ;  /* 0x00001804ff047984 */ /* 0x000e280008000a00 */
[----:B------:R-:W1:Y:S04]  /*23a0*/  LDS.128 R8, [UR4+0x20] ;  /* 0x00002004ff087984 */ /* 0x000e680008000c00 */
        /* <DEDUP_REMOVED lines=20> */
[----:B------:R-:W-:-:S11]  /*24f0*/  DADD R2, R2, R10 ;  /* 0x0000000002027229 */ /* 0x000fd6000000000a */
.L_x_16:
[----:B------:R-:W-:Y:S05]  /*2500*/  BSYNC.RECONVERGENT B0 ;  /* 0x0000000000007941 */ /* 0x000fea0003800200 */
.L_x_1:
[----:B------:R-:W-:Y:S05]  /*2510*/  @P0 EXIT ;  /* 0x000000000000094d */ /* 0x000fea0003800000 */
[----:B------:R-:W0:Y:S01]  /*2520*/  LDCU.64 UR4, c[0x0][0x398] ;  /* 0x00007300ff0477ac */ /* 0x000e220008000a00 */
[----:B------:R-:W2:Y:S01]  /*2530*/  LDC.64 R4, c[0x0][0x388] ;  /* 0x0000e200ff047b82 */ /* 0x000ea20000000a00 */
[----:B0-----:R-:W-:-:S07]  /*2540*/  DADD R2, R2, UR4 ;  /* 0x0000000402027e29 */ /* 0x001fce0008000000 */
[----:B--2---:R-:W-:Y:S01]  /*2550*/  STG.E.64 desc[UR6][R4.64], R2 ;  /* 0x0000000204007986 */ /* 0x004fe2000c101b06 */
[----:B------:R-:W-:Y:S05]  /*2560*/  EXIT ;  /* 0x000000000000794d */ /* 0x000fea0003800000 */
.L_x_29:
[----:B------:R-:W-:-:S00]  /*2570*/  BRA `(.L_x_29) ;  /* 0xfffffffc00fc7947 */ /* 0x000fc0000383ffff */
[----:B------:R-:W-:-:S00]  /*2580*/  NOP ;  /* 0x0000000000007918 */ /* 0x000fc00000000000 */
[----:B------:R-:W-:-:S00]  /*2590*/  NOP ;  /* 0x0000000000007918 */ /* 0x000fc00000000000 */
[----:B------:R-:W-:-:S00]  /*25a0*/  NOP ;  /* 0x0000000000007918 */ /* 0x000fc00000000000 */
[----:B------:R-:W-:-:S00]  /*25b0*/  NOP ;  /* 0x0000000000007918 */ /* 0x000fc00000000000 */
[----:B------:R-:W-:-:S00]  /*25c0*/  NOP ;  /* 0x0000000000007918 */ /* 0x000fc00000000000 */
[----:B------:R-:W-:-:S00]  /*25d0*/  NOP ;  /* 0x0000000000007918 */ /* 0x000fc00000000000 */
[----:B------:R-:W-:-:S00]  /*25e0*/  NOP ;  /* 0x0000000000007918 */ /* 0x000fc00000000000 */
[----:B------:R-:W-:-:S00]  /*25f0*/  NOP ;  /* 0x0000000000007918 */ /* 0x000fc00000000000 */
.L_x_220:


//--------------------- .text._ZN3cub18CUB_300001_SM_10006detail6reduce18DeviceReduceKernelINS2_10policy_hubIdyN4cuda3std3__44plusIdEEE10Policy1000EN6thrust24THRUST_300001_SM_1000_NS6detail15normal_iteratorINSD_10device_ptrIdEEEEyS9_dNS7_10__identityEEEvT0_PT3_T1_NS0_13GridEvenShareISN_EET2_T4_ --------------------------
	.section	.text._ZN3cub18CUB_300001_SM_10006detail6reduce18DeviceReduceKernelINS2_10policy_hubIdyN4cuda3std3__44plusIdEEE10Policy1000EN6thrust24THRUST_300001_SM_1000_NS6detail15normal_iteratorINSD_10device_ptrIdEEEEyS9_dNS7_10__identityEEEvT0_PT3_T1_NS0_13GridEvenShareISN_EET2_T4_,"ax",@progbits
	.align	128
        .global         _ZN3cub18CUB_300001_SM_10006detail6reduce18DeviceReduceKernelINS2_10policy_hubIdyN4cuda3std3__44plusIdEEE10Policy1000EN6thrust24THRUST_300001_SM_1000_NS6detail15normal_iteratorINSD_10device_ptrIdEEEEyS9_dNS7_10__identityEEEvT0_PT3_T1_NS0_13GridEvenShareISN_EET2_T4_
        .type           _ZN3cub18CUB_300001_SM_10006detail6reduce18DeviceReduceKernelINS2_10policy_hubIdyN4cuda3std3__44plusIdEEE10Policy1000EN6thrust24THRUST_300001_SM_1000_NS6detail15normal_iteratorINSD_10device_ptrIdEEEEyS9_dNS7_10__identityEEEvT0_PT3_T1_NS0_13GridEvenShareISN_EET2_T4_,@function
        .size           _ZN3cub18CUB_300001_SM_10006detail6reduce18DeviceReduceKernelINS2_10policy_hubIdyN4cuda3std3__44plusIdEEE10Policy1000EN6thrust24THRUST_300001_SM_1000_NS6detail15normal_iteratorINSD_10device_ptrIdEEEEyS9_dNS7_10__identityEEEvT0_PT3_T1_NS0_13GridEvenShareISN_EET2_T4_,(.L_x_221 - _ZN3cub18CUB_300001_SM_10006detail6reduce18DeviceReduceKernelINS2_10policy_hubIdyN4cuda3std3__44plusIdEEE10Policy1000EN6thrust24THRUST_300001_SM_1000_NS6detail15normal_iteratorINSD_10device_ptrIdEEEEyS9_dNS7_10__identityEEEvT0_PT3_T1_NS0_13GridEvenShareISN_EET2_T4_)
        .other          _ZN3cub18CUB_300001_SM_10006detail6reduce18DeviceReduceKernelINS2_10policy_hubIdyN4cuda3std3__44plusIdEEE10Policy1000EN6thrust24THRUST_300001_SM_1000_NS6detail15normal_iteratorINSD_10device_ptrIdEEEEyS9_dNS7_10__identityEEEvT0_PT3_T1_NS0_13GridEvenShareISN_EET2_T4_,@"STO_CUDA_ENTRY STV_DEFAULT"
_ZN3cub18CUB_300001_SM_10006detail6reduce18DeviceReduceKernelINS2_10policy_hubIdyN4cuda3std3__44plusIdEEE10Policy1000EN6thrust24THRUST_300001_SM_1000_NS6detail15normal_iteratorINSD_10device_ptrIdEEEEyS9_dNS7_10__identityEEEvT0_PT3_T1_NS0_13GridEvenShareISN_EET2_T4_:
.text._ZN3cub18CUB_300001_SM_10006detail6reduce18DeviceReduceKernelINS2_10policy_hubIdyN4cuda3std3__44plusIdEEE10Policy1000EN6thrust24THRUST_300001_SM_1000_NS6detail15normal_iteratorINSD_10device_ptrIdEEEEyS9_dNS7_10__identityEEEvT0_PT3_T1_NS0_13GridEvenShareISN_EET2_T4_:
[----:B------:R-:W-:Y:S08]  /*0000*/  LDC R1, c[0x0][0x37c] ;  /* 0x0000df00ff017b82 */ /* 0x000ff00000000800 */
[----:B------:R-:W0:Y:S01]  /*0010*/  S2UR UR18, SR_CTAID.X ;  /* 0x00000000001279c3 */ /* 0x000e220000002500 */
[----:B------:R-:W1:Y:S01]  /*0020*/  LDCU.64 UR4, c[0x0][0x3b8] ;  /* 0x00007700ff0477ac */ /* 0x000e620008000a00 */
[----:B------:R-:W-:Y:S01]  /*0030*/  BSSY.RECONVERGENT B0, `(.L_x_30) ;  /* 0x0000277000007945 */ /* 0x000fe20003800200 */
[----:B------:R-:W2:Y:S01]  /*0040*/  LDCU UR11, c[0x0][0x3c0] ;  /* 0x00007800ff0b77ac */ /* 0x000ea20008000800 */
[----:B------:R-:W3:Y:S01]  /*0050*/  LDCU.64 UR16, c[0x0][0x358] ;  /* 0x00006b00ff1077ac */ /* 0x000ee20008000a00 */
[----:B-1----:R-:W-:-:S02]  /*0060*/  IMAD.U32 R12, RZ, RZ, UR4 ;  /* 0x00000004ff0c7e24 */ /* 0x002fc4000f8e00ff */
[----:B------:R-:W-:Y:S01]  /*0070*/  IMAD.U32 R3, RZ, RZ, UR5 ;  /* 0x00000005ff037e24 */ /* 0x000fe2000f8e00ff */
[----:B--2---:R-:W-:Y:S02]  /*0080*/  UIMAD UR5, UR11, 0xe00, URZ ;  /* 0x00000e000b0578a4 */ /* 0x004fe4000f8e02ff */
[----:B0-----:R-:W-:Y:S02]  /*0090*/  UIMAD UR9, UR18, 0xe00, URZ ;  /* 0x00000e00120978a4 */ /* 0x001fe4000f8e02ff */
[----:B------:R-:W-:-:S04]  /*00a0*/  USHF.R.S32.HI UR4, URZ, 0x1f, UR5 ;  /* 0x0000001fff047899 */ /* 0x000fc80008011405 */
[----:B------:R-:W-:-:S04]  /*00b0*/  IADD3 R13, P1, PT, R12, -UR9, RZ ;  /* 0x800000090c0d7c10 */ /* 0x000fc8000ff3e0ff */
[----:B------:R-:W-:Y:S02]  /*00c0*/  ISETP.GT.U32.AND P0, PT, R13, 0xdff, PT ;  /* 0x00000dff0d00780c */ /* 0x000fe40003f04070 */
[----:B------:R-:W-:-:S04]  /*00d0*/  IADD3.X R2, PT, PT, R3, -0x1, RZ, P1, !PT ;  /* 0xffffffff03027810 */ /* 0x000fc80000ffe4ff */
[----:B------:R-:W-:-:S13]  /*00e0*/  ISETP.GT.U32.AND.EX P0, PT, R2, RZ, PT, P0 ;  /* 0x000000ff0200720c */ /* 0x000fda0003f04100 */
[----:B---3--:R-:W-:Y:S05]  /*00f0*/  @P0 BRA `(.L_x_31) ;  /* 0x0000001400280947 */ /* 0x008fea0003800000 */
[----:B------:R-:W0:Y:S01]  /*0100*/  S2R R0, SR_TID.X ;  /* 0x0000000000007919 */ /* 0x000e220000002100 */
[----:B------:R-:W-:Y:S01]  /*0110*/  VIADD R3, R12, -UR9 ;  /* 0x800000090c037c36 */ /* 0x000fe20008000000 */
[----:B------:R-:W-:Y:S01]  /*0120*/  BSSY.RECONVERGENT B1, `(.L_x_32) ;  /* 0x000000a000017945 */ /* 0x000fe20003800200 */
[----:B------:R-:W-:-:S03]  /*0130*/  CS2R R8, SRZ ;  /* 0x0000000000087805 */ /* 0x000fc6000001ff00 */
[----:B0-----:R-:W-:Y:S01]  /*0140*/  ISETP.GE.AND P0, PT, R0, R3, PT ;  /* 0x000000030000720c */ /* 0x001fe20003f06270 */
[----:B------:R-:W-:-:S12]  /*0150*/  IMAD.MOV.U32 R2, RZ, RZ, R0 ;  /* 0x000000ffff027224 */ /* 0x000fd800078e0000 */
[----:B------:R-:W-:Y:S05]  /*0160*/  @P0 BRA `(.L_x_33) ;  /* 0x0000000000140947 */ /* 0x000fea0003800000 */
[----:B------:R-:W0:Y:S01]  /*0170*/  LDC.64 R8, c[0x0][0x380] ;  /* 0x0000e000ff087b82 */ /* 0x000e220000000a00 */
[----:B------:R-:W-:-:S04]  /*0180*/  VIADD R5, R0, UR9 ;  /* 0x0000000900057c36 */ /* 0x000fc80008000000 */
[----:B0-----:R-:W-:-:S06]  /*0190*/  IMAD.WIDE.U32 R8, R5, 0x8, R8 ;  /* 0x0000000805087825 */ /* 0x001fcc00078e0008 */
[----:B------:R-:W5:Y:S01]  /*01a0*/  LDG.E.64 R8, desc[UR16][R8.64] ;  /* 0x0000001008087981 */ /* 0x000f62000c1e1b00 */
[----:B------:R-:W-:-:S07]  /*01b0*/  VIADD R2, R0, 0x200 ;  /* 0x0000020000027836 */ /* 0x000fce0000000000 */
.L_x_33:
[----:B------:R-:W-:Y:S05]  /*01c0*/  BSYNC.RECONVERGENT B1 ;  /* 0x0000000000017941 */ /* 0x000fea0003800200 */
.L_x_32:
[----:B------:R-:W-:Y:S01]  /*01d0*/  ISETP.GE.AND P0, PT, R2, R3, PT ;  /* 0x000000030200720c */ /* 0x000fe20003f06270 */
[----:B------:R-:W-:-:S12]  /*01e0*/  BSSY.RECONVERGENT B1, `(.L_x_34) ;  /* 0x0000078000017945 */ /* 0x000fd80003800200 */
[----:B------:R-:W-:Y:S05]  /*01f0*/  @P0 BRA `(.L_x_35) ;  /* 0x0000000400d80947 */ /* 0x000fea0003800000 */
[----:B------:R-:W-:Y:S01]  /*0200*/  LOP3.LUT R5, RZ, R2, RZ, 0x33, !PT ;  /* 0x00000002ff057212 */ /* 0x000fe200078e33ff */
[----:B------:R-:W-:Y:S03]  /*0210*/  BSSY.RECONVERGENT B2, `(.L_x_36) ;  /* 0x0000036000027945 */ /* 0x000fe60003800200 */
[----:B------:R-:W-:-:S04]  /*0220*/  IADD3 R12, PT, PT, R12, -UR9, R5 ;  /* 0x800000090c0c7c10 */ /* 0x000fc8000fffe005 */
[C---:B------:R-:W-:Y:S02]  /*0230*/  ISETP.GE.U32.AND P1, PT, R12.reuse, 0x1e00, PT ;  /* 0x00001e000c00780c */ /* 0x040fe40003f26070 */
[----:B------:R-:W-:-:S04]  /*0240*/  LEA.HI R4, R12, 0x1, RZ, 0x17 ;  /* 0x000000010c047811 */ /* 0x000fc800078fb8ff */
[----:B------:R-:W-:-:S04]  /*0250*/  LOP3.LUT R5, R4, 0xf, RZ, 0xc0, !PT ;  /* 0x0000000f04057812 */ /* 0x000fc800078ec0ff */
[----:B------:R-:W-:-:S03]  /*0260*/  ISETP.NE.AND P0, PT, R5, RZ, PT ;  /* 0x000000ff0500720c */ /* 0x000fc60003f05270 */
[----:B------:R-:W-:Y:S10]  /*0270*/  @!P1 BRA `(.L_x_37) ;  /* 0x0000000000bc9947 */ /* 0x000ff40003800000 */
[----:B------:R-:W0:Y:S01]  /*0280*/  LDCU.64 UR4, c[0x0][0x380] ;  /* 0x00007000ff0477ac */ /* 0x000e220008000a00 */
[----:B------:R-:W-:Y:S01]  /*0290*/  IMAD.WIDE.U32 R6, R2, 0x8, RZ ;  /* 0x0000000802067825 */ /* 0x000fe200078e00ff */
[----:B------:R-:W-:-:S03]  /*02a0*/  LOP3.LUT R26, R4, 0xfffff0, RZ, 0xc0, !PT ;  /* 0x00fffff0041a7812 */ /* 0x000fc600078ec0ff */
[----:B------:R-:W-:Y:S02]  /*02b0*/  IMAD.U32 R11, RZ, RZ, UR18 ;  /* 0x00000012ff0b7e24 */ /* 0x000fe4000f8e00ff */
[----:B------:R-:W-:Y:S02]  /*02c0*/  IMAD.MOV R26, RZ, RZ, -R26 ;  /* 0x000000ffff1a7224 */ /* 0x000fe400078e0a1a */
[----:B------:R-:W-:-:S03]  /*02d0*/  IMAD.WIDE.U32 R6, R11, 0x7000, R6 ;  /* 0x000070000b067825 */ /* 0x000fc600078e0006 */
[----:B0-----:R-:W-:-:S04]  /*02e0*/  IADD3 R6, P1, PT, R6, UR4, RZ ;  /* 0x0000000406067c10 */ /* 0x001fc8000ff3e0ff */
[----:B------:R-:W-:-:S04]  /*02f0*/  IADD3 R6, P2, PT, R6, 0x8000, RZ ;  /* 0x0000800006067810 */ /* 0x000fc80007f5e0ff */
[----:B------:R-:W-:-:S09]  /*0300*/  IADD3.X R7, PT, PT, RZ, UR5, R7, P2, P1 ;  /* 0x00000005ff077c10 */ /* 0x000fd200097e2407 */
.L_x_38:
[----:B------:R-:W2:Y:S04]  /*0310*/  LDG.E.64 R10, desc[UR16][R6.64+-0x8000] ;  /* 0xff800010060a7981 */ /* 0x000ea8000c1e1b00 */
[----:B------:R-:W3:Y:S04]  /*0320*/  LDG.E.64 R12, desc[UR16][R6.64+-0x7000] ;  /* 0xff900010060c7981 */ /* 0x000ee8000c1e1b00 */
[----:B------:R-:W4:Y:S04]  /*0330*/  LDG.E.64 R14, desc[UR16][R6.64+-0x6000] ;  /* 0xffa00010060e7981 */ /* 0x000f28000c1e1b00 */
[----:B------:R-:W4:Y:S04]  /*0340*/  LDG.E.64 R16, desc[UR16][R6.64+-0x5000] ;  /* 0xffb0001006107981 */ /* 0x000f28000c1e1b00 */
[----:B------:R-:W4:Y:S04]  /*0350*/  LDG.E.64 R18, desc[UR16][R6.64+-0x4000] ;  /* 0xffc0001006127981 */ /* 0x000f28000c1e1b00 */
[----:B------:R-:W4:Y:S04]  /*0360*/  LDG.E.64 R20, desc[UR16][R6.64+-0x3000] ;  /* 0xffd0001006147981 */ /* 0x000f28000c1e1b00 */
[----:B------:R-:W4:Y:S04]  /*0370*/  LDG.E.64 R24, desc[UR16][R6.64+-0x2000] ;  /* 0xffe0001006187981 */ /* 0x000f28000c1e1b00 */
[----:B------:R-:W4:Y:S01]  /*0380*/  LDG.E.64 R22, desc[UR16][R6.64+-0x1000] ;  /* 0xfff0001006167981 */ /* 0x000f22000c1e1b00 */
[----:B--2--5:R-:W-:-:S03]  /*0390*/  DADD R10, R10, R8 ;  /* 0x000000000a0a7229 */ /* 0x024fc60000000008 */
[----:B------:R-:W2:Y:S05]  /*03a0*/  LDG.E.64 R8, desc[UR16][R6.64] ;  /* 0x0000001006087981 */ /* 0x000eaa000c1e1b00 */
[----:B---3--:R-:W-:Y:S02]  /*03b0*/  DADD R12, R10, R12 ;  /* 0x000000000a0c7229 */ /* 0x008fe4000000000c */
[----:B------:R-:W3:Y:S06]  /*03c0*/  LDG.E.64 R10, desc[UR16][R6.64+0x1000] ;  /* 0x00100010060a7981 */ /* 0x000eec000c1e1b00 */
[----:B----4-:R-:W-:-:S02]  /*03d0*/  DADD R14, R12, R14 ;  /* 0x000000000c0e7229 */ /* 0x010fc4000000000e */
[----:B------:R-:W4:Y:S06]  /*03e0*/  LDG.E.64 R12, desc[UR16][R6.64+0x2000] ;  /* 0x00200010060c7981 */ /* 0x000f2c000c1e1b00 */
[----:B------:R-:W-:Y:S02]  /*03f0*/  DADD R16, R14, R16 ;  /* 0x000000000e107229 */ /* 0x000fe40000000010 */
[----:B------:R-:W4:Y:S06]  /*0400*/  LDG.E.64 R14, desc[UR16][R6.64+0x3000] ;  /* 0x00300010060e7981 */ /* 0x000f2c000c1e1b00 */
[----:B------:R-:W-:-:S02]  /*0410*/  DADD R18, R16, R18 ;  /* 0x0000000010127229 */ /* 0x000fc40000000012 */
[----:B------:R-:W4:Y:S06]  /*0420*/  LDG.E.64 R16, desc[UR16][R6.64+0x4000] ;  /* 0x0040001006107981 */ /* 0x000f2c000c1e1b00 */
[----:B------:R-:W-:Y:S02]  /*0430*/  DADD R20, R18, R20 ;  /* 0x0000000012147229 */ /* 0x000fe40000000014 */
[----:B------:R-:W4:Y:S06]  /*0440*/  LDG.E.64 R18, desc[UR16][R6.64+0x5000] ;  /* 0x0050001006127981 */ /* 0x000f2c000c1e1b00 */
[----:B------:R-:W-:-:S02]  /*0450*/  DADD R24, R20, R24 ;  /* 0x0000000014187229 */ /* 0x000fc40000000018 */
[----:B------:R-:W4:Y:S06]  /*0460*/  LDG.E.64 R20, desc[UR16][R6.64+0x6000] ;  /* 0x0060001006147981 */ /* 0x000f2c000c1e1b00 */
[----:B------:R-:W-:Y:S02]  /*0470*/  DADD R22, R24, R22 ;  /* 0x0000000018167229 */ /* 0x000fe40000000016 */
[----:B------:R0:W4:Y:S01]  /*0480*/  LDG.E.64 R24, desc[UR16][R6.64+0x7000] ;  /* 0x0070001006187981 */ /* 0x000122000c1e1b00 */
[----:B------:R-:W-:Y:S02]  /*0490*/  VIADD R26, R26, 0x10 ;  /* 0x000000101a1a7836 */ /* 0x000fe40000000000 */
[----:B------:R-:W-:-:S03]  /*04a0*/  VIADD R2, R2, 0x2000 ;  /* 0x0000200002027836 */ /* 0x000fc60000000000 */
[----:B------:R-:W-:Y:S02]  /*04b0*/  ISETP.NE.AND P1, PT, R26, RZ, PT ;  /* 0x000000ff1a00720c */ /* 0x000fe40003f25270 */
[----:B0-----:R-:W-:-:S05]  /*04c0*/  IADD3 R6, P2, PT, R6, 0x10000, RZ ;  /* 0x0001000006067810 */ /* 0x001fca0007f5e0ff */
[----:B------:R-:W-:Y:S01]  /*04d0*/  IMAD.X R7, RZ, RZ, R7, P2 ;  /* 0x000000ffff077224 */ /* 0x000fe200010e0607 */
[----:B--2---:R-:W-:-:S08]  /*04e0*/  DADD R8, R22, R8 ;  /* 0x0000000016087229 */ /* 0x004fd00000000008 */
[----:B---3--:R-:W-:-:S08]  /*04f0*/  DADD R8, R8, R10 ;  /* 0x0000000008087229 */ /* 0x008fd0000000000a */
[----:B----4-:R-:W-:-:S08]  /*0500*/  DADD R8, R8, R12 ;  /* 0x0000000008087229 */ /* 0x010fd0000000000c */
[----:B------:R-:W-:-:S08]  /*0510*/  DADD R8, R8, R14 ;  /* 0x0000000008087229 */ /* 0x000fd0000000000e */
[----:B------:R-:W-:-:S08]  /*0520*/  DADD R8, R8, R16 ;  /* 0x0000000008087229 */ /* 0x000fd00000000010 */
[----:B------:R-:W-:-:S08]  /*0530*/  DADD R8, R8, R18 ;  /* 0x0000000008087229 */ /* 0x000fd00000000012 */
[----:B------:R-:W-:-:S08]  /*0540*/  DADD R8, R8, R20 ;  /* 0x0000000008087229 */ /* 0x000fd00000000014 */
[----:B------:R-:W-:Y:S01]  /*0550*/  DADD R8, R8, R24 ;  /* 0x0000000008087229 */ /* 0x000fe20000000018 */
[----:B------:R-:W-:Y:S10]  /*0560*/  @P1 BRA `(.L_x_38) ;  /* 0xfffffffc00681947 */ /* 0x000ff4000383ffff */
.L_x_37:
[----:B------:R-:W-:Y:S05]  /*0570*/  BSYNC.RECONVERGENT B2 ;  /* 0x0000000000027941 */ /* 0x000fea0003800200 */
.L_x_36:
[----:B------:R-:W-:Y:S05]  /*0580*/  @!P0 BRA `(.L_x_35) ;  /* 0x0000000000f48947 */ /* 0x000fea0003800000 */
[----:B------:R-:W-:Y:S01]  /*0590*/  ISETP.GE.U32.AND P1, PT, R5, 0x8, PT ;  /* 0x000000080500780c */ /* 0x000fe20003f26070 */
[----:B------:R-:W-:Y:S01]  /*05a0*/  BSSY.RECONVERGENT B2, `(.L_x_39) ;  /* 0x000001a000027945 */ /* 0x000fe20003800200 */
[----:B------:R-:W-:-:S04]  /*05b0*/  LOP3.LUT R26, R4, 0x7, RZ, 0xc0, !PT ;  /* 0x00000007041a7812 */ /* 0x000fc800078ec0ff */
[----:B------:R-:W-:-:S07]  /*05c0*/  ISETP.NE.AND P0, PT, R26, RZ, PT ;  /* 0x000000ff1a00720c */ /* 0x000fce0003f05270 */
[----:B------:R-:W-:Y:S06]  /*05d0*/  @!P1 BRA `(.L_x_40) ;  /* 0x0000000000589947 */ /* 0x000fec0003800000 */
[----:B------:R-:W0:Y:S01]  /*05e0*/  LDCU.64 UR4, c[0x0][0x380] ;  /* 0x00007000ff0477ac */ /* 0x000e220008000a00 */
[----:B------:R-:W-:-:S04]  /*05f0*/  IADD3 R5, P1, PT, R2, UR9, RZ ;  /* 0x0000000902057c10 */ /* 0x000fc8000ff3e0ff */
[----:B------:R-:W-:Y:S02]  /*0600*/  LEA.HI.X.SX32 R6, R2, RZ, 0x1, P1 ;  /* 0x000000ff02067211 */ /* 0x000fe400008f0eff */
[----:B0-----:R-:W-:-:S04]  /*0610*/  LEA R24, P1, R5, UR4, 0x3 ;  /* 0x0000000405187c11 */ /* 0x001fc8000f8218ff */
[----:B------:R-:W-:-:S05]  /*0620*/  LEA.HI.X R25, R5, UR5, R6, 0x3, P1 ;  /* 0x0000000505197c11 */ /* 0x000fca00088f1c06 */
        /* <DEDUP_REMOVED lines=17> */
.L_x_40:
[----:B------:R-:W-:Y:S05]  /*0740*/  BSYNC.RECONVERGENT B2 ;  /* 0x0000000000027941 */ /* 0x000fea0003800200 */
.L_x_39:
        /* <DEDUP_REMOVED lines=14> */
[----:B------:R-:W4:Y:S01]  /*0830*/  LDG.E.64 R14, desc[UR16][R4.64+0x3000] ;  /* 0x00300010040e7981 */ /* 0x000f22000c1e1b00 */
[----:B------:R-:W-:Y:S01]  /*0840*/  VIADD R2, R2, 0x800 ;  /* 0x0000080002027836 */ /* 0x000fe20000000000 */
[----:B--2--5:R-:W-:-:S08]  /*0850*/  DADD R6, R8, R6 ;  /* 0x0000000008067229 */ /* 0x024fd00000000006 */
[----:B---3--:R-:W-:-:S08]  /*0860*/  DADD R6, R6, R10 ;  /* 0x0000000006067229 */ /* 0x008fd0000000000a */
[----:B----4-:R-:W-:-:S08]  /*0870*/  DADD R6, R6, R12 ;  /* 0x0000000006067229 */ /* 0x010fd0000000000c */
[----:B------:R-:W-:-:S11]  /*0880*/  DADD R8, R6, R14 ;  /* 0x0000000006087229 */ /* 0x000fd6000000000e */
.L_x_42:
[----:B------:R-:W-:Y:S05]  /*0890*/  BSYNC.RECONVERGENT B2 ;  /* 0x0000000000027941 */ /* 0x000fea0003800200 */
.L_x_41:
[----:B------:R-:W-:Y:S05]  /*08a0*/  @!P0 BRA `(.L_x_35) ;  /* 0x00000000002c8947 */ /* 0x000fea0003800000 */
[----:B------:R-:W0:Y:S01]  /*08b0*/  LDC.64 R4, c[0x0][0x380] ;  /* 0x0000e000ff047b82 */ /* 0x000e220000000a00 */
[----:B------:R-:W-:Y:S02]  /*08c0*/  IMAD.U32 R7, RZ, RZ, UR18 ;  /* 0x00000012ff077e24 */ /* 0x000fe4000f8e00ff */
[----:B------:R-:W-:Y:S02]  /*08d0*/  IMAD.MOV R10, RZ, RZ, -R16 ;  /* 0x000000ffff0a7224 */ /* 0x000fe400078e0a10 */
[----:B0-----:R-:W-:-:S07]  /*08e0*/  IMAD.WIDE.U32 R4, R7, 0x7000, R4 ;  /* 0x0000700007047825 */ /* 0x001fce00078e0004 */
.L_x_43:
[----:B------:R-:W-:-:S06]  /*08f0*/  IMAD.WIDE R6, R2, 0x8, R4 ;  /* 0x0000000802067825 */ /* 0x000fcc00078e0204 */
[----:B------:R-:W2:Y:S01]  /*0900*/  LDG.E.64 R6, desc[UR16][R6.64] ;  /* 0x0000001006067981 */ /* 0x000ea2000c1e1b00 */
[----:B------:R-:W-:Y:S02]  /*0910*/  VIADD R10, R10, 0x1 ;  /* 0x000000010a0a7836 */ /* 0x000fe40000000000 */
[----:B------:R-:W-:-:S03]  /*0920*/  VIADD R2, R2, 0x200 ;  /* 0x0000020002027836 */ /* 0x000fc60000000000 */
[----:B------:R-:W-:Y:S01]  /*0930*/  ISETP.NE.AND P0, PT, R10, RZ, PT ;  /* 0x000000ff0a00720c */ /* 0x000fe20003f05270 */
[----:B--2--5:R-:W-:-:S12]  /*0940*/  DADD R8, R6, R8 ;  /* 0x0000000006087229 */ /* 0x024fd80000000008 */
[----:B------:R-:W-:Y:S05]  /*0950*/  @P0 BRA `(.L_x_43) ;  /* 0xfffffffc00e40947 */ /* 0x000fea000383ffff */
.L_x_35:
[----:B------:R-:W-:Y:S05]  /*0960*/  BSYNC.RECONVERGENT B1 ;  /* 0x0000000000017941 */ /* 0x000fea0003800200 */
.L_x_34:
        /* <DEDUP_REMOVED lines=12> */
[----:B------:R-:W-:-:S03]  /*0a30*/  @!P1 SHF.R.U32.HI R3, RZ, 0x2, R0 ;  /* 0x00000002ff039819 */ /* 0x000fc60000011600 */
[----:B------:R-:W0:Y:S01]  /*0a40*/  SHFL.DOWN PT, R5, R7, 0x2, 0x1f ;  /* 0x08401f0007057f89 */ /* 0x000e2200000e0000 */
[----:B------:R-:W-:Y:S01]  /*0a50*/  @!P1 LOP3.LUT R3, R3, 0xf8, RZ, 0xc0, !PT ;  /* 0x000000f803039812 */ /* 0x000fe200078ec0ff */
        /* <DEDUP_REMOVED lines=14> */
[----:B-1----:R-:W-:-:S05]  /*0b40*/  @!P1 LEA R10, R13, R10, 0x18 ;  /* 0x0000000a0d0a9211 */ /* 0x002fca00078ec0ff */
[----:B------:R-:W-:Y:S01]  /*0b50*/  @!P1 IMAD.IADD R3, R3, 0x1, R10 ;  /* 0x0000000103039824 */ /* 0x000fe200078e020a */
[----:B0-----:R-:W-:-:S10]  /*0b60*/  DADD R4, R4, R8 ;  /* 0x0000000004047229 */ /* 0x001fd40000000008 */
[----:B------:R-:W-:Y:S02]  /*0b70*/  FSEL R6, R8, R4, P0 ;  /* 0x0000000408067208 */ /* 0x000fe40000000000 */
[----:B------:R-:W-:Y:S02]  /*0b80*/  FSEL R7, R9, R5, P0 ;  /* 0x0000000509077208 */ /* 0x000fe40000000000 */
[----:B------:R-:W-:Y:S01]  /*0b90*/  ISETP.NE.AND P0, PT, R0, RZ, PT ;  /* 0x000000ff0000720c */ /* 0x000fe20003f05270 */
[----:B------:R-:W-:Y:S04]  /*0ba0*/  SHFL.DOWN PT, R4, R6, 0x10, 0x1f ;  /* 0x0a001f0006047f89 */ /* 0x000fe800000e0000 */
[----:B------:R-:W0:Y:S02]  /*0bb0*/  SHFL.DOWN PT, R5, R7, 0x10, 0x1f ;  /* 0x0a001f0007057f89 */ /* 0x000e2400000e0000 */
        /* <DEDUP_REMOVED lines=10> */
[----:B--2---:R-:W0:Y:S04]  /*0c60*/  LDS.64 R2, [UR4+0x18] ;  /* 0x00001804ff027984 */ /* 0x004e280008000a00 */
        /* <DEDUP_REMOVED lines=23> */
.L_x_44:
[----:B------:R-:W-:-:S05]  /*0de0*/  LOP3.LUT R2, R0, 0x3e0, RZ, 0xc0, !PT ;  /* 0x000003e000027812 */ /* 0x000fca00078ec0ff */
[----:B------:R-:W-:Y:S01]  /*0df0*/  VIADD R4, R2, 0x20 ;  /* 0x0000002002047836 */ /* 0x000fe20000000000 */
[----:B------:R-:W-:-:S04]  /*0e00*/  LOP3.LUT R2, RZ, R2, RZ, 0x33, !PT ;  /* 0x00000002ff027212 */ /* 0x000fc800078e33ff */
[----:B------:R-:W-:Y:S01]  /*0e10*/  ISETP.GT.AND P0, PT, R4, R3, PT ;  /* 0x000000030400720c */ /* 0x000fe20003f04270 */
[----:B------:R-:W-:-:S05]  /*0e20*/  IMAD.IADD R2, R3, 0x1, R2 ;  /* 0x0000000103027824 */ /* 0x000fca00078e0202 */
[----:B------:R-:W-:Y:S02]  /*0e30*/  SEL R5, R2, 0x1f, P0 ;  /* 0x0000001f02057807 */ /* 0x000fe40000000000 */
[----:B------:R-:W0:Y:S03]  /*0e40*/  S2R R2, SR_LANEID ;  /* 0x0000000000027919 */ /* 0x000e260000000000 */
[----:B-----5:R-:W-:Y:S04]  /*0e50*/  SHFL.DOWN PT, R6, R8, 0x1, R5 ;  /* 0x0820000008067989 */ /* 0x020fe800000e0005 */
[----:B------:R-:W1:Y:S02]  /*0e60*/  SHFL.DOWN PT, R7, R9, 0x1, R5 ;  /* 0x0820000009077989 */ /* 0x000e6400000e0005 */
[----:B-1----:R-:W-:Y:S01]  /*0e70*/  DADD R6, R6, R8 ;  /* 0x0000000006067229 */ /* 0x002fe20000000008 */
[C---:B0-----:R-:W-:Y:S01]  /*0e80*/  ISETP.GE.AND P0, PT, R2.reuse, R5, PT ;  /* 0x000000050200720c */ /* 0x041fe20003f06270 */
[C---:B------:R-:W-:Y:S01]  /*0e90*/  VIADD R4, R2.reuse, 0x2 ;  /* 0x0000000202047836 */ /* 0x040fe20000000000 */
[----:B------:R-:W-:-:S07]  /*0ea0*/  ISETP.NE.AND P1, PT, R2, RZ, PT ;  /* 0x000000ff0200720c */ /* 0x000fce0003f25270 */
[----:B------:R-:W-:Y:S02]  /*0eb0*/  FSEL R10, R6, R8, !P0 ;  /* 0x00000008060a7208 */ /* 0x000fe40004000000 */
[----:B------:R-:W-:Y:S02]  /*0ec0*/  FSEL R11, R7, R9, !P0 ;  /* 0x00000009070b7208 */ /* 0x000fe40004000000 */
[----:B------:R-:W-:Y:S01]  /*0ed0*/  ISETP.GT.AND P0, PT, R4, R5, PT ;  /* 0x000000050400720c */ /* 0x000fe20003f04270 */
[----:B------:R-:W-:Y:S01]  /*0ee0*/  SHFL.DOWN PT, R6, R10, 0x2, R5 ;  /* 0x084000000a067989 */ /* 0x000fe200000e0005 */
[----:B------:R-:W-:-:S03]  /*0ef0*/  VIADD R4, R2, 0x4 ;  /* 0x0000000402047836 */ /* 0x000fc60000000000 */
[----:B------:R-:W0:Y:S02]  /*0f00*/  SHFL.DOWN PT, R7, R11, 0x2, R5 ;  /* 0x084000000b077989 */ /* 0x000e2400000e0005 */
[----:B0-----:R-:W-:-:S10]  /*0f10*/  DADD R6, R6, R10 ;  /* 0x0000000006067229 */ /* 0x001fd4000000000a */
[----:B------:R-:W-:Y:S02]  /*0f20*/  FSEL R12, R10, R6, P0 ;  /* 0x000000060a0c7208 */ /* 0x000fe40000000000 */
[----:B------:R-:W-:Y:S02]  /*0f30*/  FSEL R13, R11, R7, P0 ;  /* 0x000000070b0d7208 */ /* 0x000fe40000000000 */
[----:B------:R-:W-:Y:S01]  /*0f40*/  ISETP.GT.AND P0, PT, R4, R5, PT ;  /* 0x000000050400720c */ /* 0x000fe20003f04270 */
[----:B------:R-:W-:Y:S01]  /*0f50*/  SHFL.DOWN PT, R6, R12, 0x4, R5 ;  /* 0x088000000c067989 */ /* 0x000fe200000e0005 */
[C---:B------:R-:W-:Y:S02]  /*0f60*/  VIADD R4, R2.reuse, 0x8 ;  /* 0x0000000802047836 */ /* 0x040fe40000000000 */
[----:B------:R-:W-:Y:S01]  /*0f70*/  VIADD R2, R2, 0x10 ;  /* 0x0000001002027836 */ /* 0x000fe20000000000 */
[----:B------:R-:W0:Y:S02]  /*0f80*/  SHFL.DOWN PT, R7, R13, 0x4, R5 ;  /* 0x088000000d077989 */ /* 0x000e2400000e0005 */
[----:B0-----:R-:W-:-:S10]  /*0f90*/  DADD R6, R6, R12 ;  /* 0x0000000006067229 */ /* 0x001fd4000000000c */
[----:B------:R-:W-:Y:S02]  /*0fa0*/  FSEL R8, R12, R6, P0 ;  /* 0x000000060c087208 */ /* 0x000fe40000000000 */
[----:B------:R-:W-:Y:S02]  /*0fb0*/  FSEL R9, R13, R7, P0 ;  /* 0x000000070d097208 */ /* 0x000fe40000000000 */
[----:B------:R-:W-:Y:S01]  /*0fc0*/  ISETP.GT.AND P0, PT, R4, R5, PT ;  /* 0x000000050400720c */ /* 0x000fe20003f04270 */
[----:B------:R-:W-:Y:S01]  /*0fd0*/  SHFL.DOWN PT, R6, R8, 0x8, R5 ;  /* 0x0900000008067989 */ /* 0x000fe200000e0005 */
[----:B------:R-:W-:-:S03]  /*0fe0*/  @!P1 SHF.R.U32.HI R4, RZ, 0x2, R0 ;  /* 0x00000002ff049819 */ /* 0x000fc60000011600 */
[----:B------:R-:W0:Y:S01]  /*0ff0*/  SHFL.DOWN PT, R7, R9, 0x8, R5 ;  /* 0x0900000009077989 */ /* 0x000e2200000e0005 */
[----:B------:R-:W-:Y:S01]  /*1000*/  @!P1 LOP3.LUT R4, R4, 0xf8, RZ, 0xc0, !PT ;  /* 0x000000f804049812 */ /* 0x000fe200078ec0ff */
[----:B------:R-:W1:Y:S01]  /*1010*/  @!P1 S2R R13, SR_CgaCtaId ;  /* 0x00000000000d9919 */ /* 0x000e620000008800 */
[----:B0-----:R-:W-:-:S10]  /*1020*/  DADD R6, R6, R8 ;  /* 0x0000000006067229 */ /* 0x001fd40000000008 */
[----:B------:R-:W-:Y:S02]  /*1030*/  FSEL R10, R8, R6, P0 ;  /* 0x00000006080a7208 */ /* 0x000fe40000000000 */
[----:B------:R-:W-:Y:S02]  /*1040*/  FSEL R11, R9, R7, P0 ;  /* 0x00000007090b7208 */ /* 0x000fe40000000000 */
[----:B------:R-:W-:Y:S01]  /*1050*/  @!P1 MOV R8, 0x400 ;  /* 0x0000040000089802 */ /* 0x000fe20000000f00 */
[----:B------:R-:W-:Y:S01]  /*1060*/  SHFL.DOWN PT, R6, R10, 0x10, R5 ;  /* 0x0a0000000a067989 */ /* 0x000fe200000e0005 */
[----:B------:R-:W-:Y:S02]  /*1070*/  ISETP.GT.AND P0, PT, R2, R5, PT ;  /* 0x000000050200720c */ /* 0x000fe40003f04270 */
[----:B-1----:R-:W-:Y:S01]  /*1080*/  @!P1 LEA R13, R13, R8, 0x18 ;  /* 0x000000080d0d9211 */ /* 0x002fe200078ec0ff */
[----:B------:R-:W0:Y:S04]  /*1090*/  SHFL.DOWN PT, R7, R11, 0x10, R5 ;  /* 0x0a0000000b077989 */ /* 0x000e2800000e0005 */
[----:B------:R-:W-:Y:S01]  /*10a0*/  @!P1 IMAD.IADD R13, R4, 0x1, R13 ;  /* 0x00000001040d9824 */ /* 0x000fe200078e020d */
[----:B0-----:R-:W-:-:S10]  /*10b0*/  DADD R6, R6, R10 ;  /* 0x0000000006067229 */ /* 0x001fd4000000000a */
[----:B------:R-:W-:Y:S02]  /*10c0*/  FSEL R8, R10, R6, P0 ;  /* 0x000000060a087208 */ /* 0x000fe40000000000 */
[----:B------:R-:W-:Y:S02]  /*10d0*/  FSEL R9, R11, R7, P0 ;  /* 0x000000070b097208 */ /* 0x000fe40000000000 */
[----:B------:R-:W-:-:S03]  /*10e0*/  ISETP.NE.AND P0, PT, R0, RZ, PT ;  /* 0x000000ff0000720c */ /* 0x000fc60003f05270 */
[----:B------:R1:W-:Y:S01]  /*10f0*/  @!P1 STS.64 [R13+0x10], R8 ;  /* 0x000010080d009388 */ /* 0x0003e20000000a00 */
[----:B------:R-:W-:Y:S09]  /*1100*/  BAR.SYNC.DEFER_BLOCKING 0x0 ;  /* 0x0000000000007b1d */ /* 0x000ff20000010000 */
[----:B------:R-:W-:Y:S05]  /*1110*/  @P0 BRA `(.L_x_45) ;  /* 0x0000001400a00947 */ /* 0x000fea0003800000 */
[----:B------:R-:W0:Y:S01]  /*1120*/  S2UR UR5, SR_CgaCtaId ;  /* 0x00000000000579c3 */ /* 0x000e220000008800 */
[----:B------:R-:W-:Y:S01]  /*1130*/  UMOV UR4, 0x400 ;  /* 0x0000040000047882 */ /* 0x000fe20000000000 */
[----:B------:R-:W-:Y:S01]  /*1140*/  ISETP.GT.AND P1, PT, R3, 0x20, PT ;  /* 0x000000200300780c */ /* 0x000fe20003f24270 */
[----:B0-----:R-:W-:-:S09]  /*1150*/  ULEA UR4, UR5, UR4, 0x18 ;  /* 0x0000000405047291 */ /* 0x001fd2000f8ec0ff */
[----:B------:R-:W0:Y:S04]  /*1160*/  LDS.64 R10, [UR4+0x18] ;  /* 0x00001804ff0a7984 */ /* 0x000e280008000a00 */
[----:B------:R-:W2:Y:S01]  /*1170*/  LDS.128 R4, [UR4+0x20] ;  /* 0x00002004ff047984 */ /* 0x000ea20008000c00 */
[----:B0-----:R-:W-:-:S10]  /*1180*/  DADD R10, R8, R10 ;  /* 0x00000000080a7229 */ /* 0x001fd4000000000a */
[----:B------:R-:W-:Y:S02]  /*1190*/  FSEL R12, R10, R8, P1 ;  /* 0x000000080a0c7208 */ /* 0x000fe40000800000 */
[----:B-1----:R-:W-:Y:S02]  /*11a0*/  FSEL R13, R11, R9, P1 ;  /* 0x000000090b0d7208 */ /* 0x002fe40000800000 */
[----:B------:R-:W0:Y:S01]  /*11b0*/  LDS.128 R8, [UR4+0x30] ;  /* 0x00003004ff087984 */ /* 0x000e220008000c00 */
[----:B------:R-:W-:-:S03]  /*11c0*/  ISETP.GT.AND P1, PT, R3, 0x40, PT ;  /* 0x000000400300780c */ /* 0x000fc60003f24270 */
        /* <DEDUP_REMOVED lines=61> */
.L_x_31:
[----:B------:R-:W0:Y:S01]  /*15a0*/  S2R R0, SR_TID.X ;  /* 0x0000000000007919 */ /* 0x000e220000002100 */
[----:B------:R-:W1:Y:S01]  /*15b0*/  LDC.64 R4, c[0x0][0x380] ;  /* 0x0000e000ff047b82 */ /* 0x000e620000000a00 */
[----:B0-----:R-:W-:-:S04]  /*15c0*/  VIADD R21, R0, UR9 ;  /* 0x0000000900157c36 */ /* 0x001fc80008000000 */
[----:B-1----:R-:W-:-:S05]  /*15d0*/  IMAD.WIDE.U32 R20, R21, 0x8, R4 ;  /* 0x0000000815147825 */ /* 0x002fca00078e0004 */
[----:B------:R-:W2:Y:S04]  /*15e0*/  LDG.E.64 R14, desc[UR16][R20.64] ;  /* 0x00000010140e7981 */ /* 0x000ea8000c1e1b00 */
[----:B------:R-:W2:Y:S04]  /*15f0*/  LDG.E.64 R16, desc[UR16][R20.64+0x1000] ;  /* 0x0010001014107981 */ /* 0x000ea8000c1e1b00 */
[----:B------:R-:W3:Y:S04]  /*1600*/  LDG.E.64 R18, desc[UR16][R20.64+0x2000] ;  /* 0x0020001014127981 */ /* 0x000ee8000c1e1b00 */
[----:B------:R-:W4:Y:S04]  /*1610*/  LDG.E.64 R10, desc[UR16][R20.64+0x3000] ;  /* 0x00300010140a7981 */ /* 0x000f28000c1e1b00 */
[----:B------:R-:W5:Y:S04]  /*1620*/  LDG.E.64 R6, desc[UR16][R20.64+0x4000] ;  /* 0x0040001014067981 */ /* 0x000f68000c1e1b00 */
[----:B------:R-:W5:Y:S04]  /*1630*/  LDG.E.64 R4, desc[UR16][R20.64+0x5000] ;  /* 0x0050001014047981 */ /* 0x000f68000c1e1b00 */
[----:B------:R-:W5:Y:S01]  /*1640*/  LDG.E.64 R8, desc[UR16][R20.64+0x6000] ;  /* 0x0060001014087981 */ /* 0x000f62000c1e1b00 */
[----:B------:R-:W-:-:S04]  /*1650*/  ISETP.GE.U32.AND P0, PT, R13, UR5, PT ;  /* 0x000000050d007c0c */ /* 0x000fc8000bf06070 */
[----:B------:R-:W-:Y:S01]  /*1660*/  ISETP.GE.U32.AND.EX P0, PT, R2, UR4, PT, P0 ;  /* 0x0000000402007c0c */ /* 0x000fe2000bf06100 */
[----:B--2---:R-:W-:-:S08]  /*1670*/  DADD R14, R14, R16 ;  /* 0x000000000e0e7229 */ /* 0x004fd00000000010 */
[----:B---3--:R-:W-:-:S08]  /*1680*/  DADD R14, R18, R14 ;  /* 0x00000000120e7229 */ /* 0x008fd0000000000e */
[----:B----4-:R-:W-:-:S08]  /*1690*/  DADD R10, R10, R14 ;  /* 0x000000000a0a7229 */ /* 0x010fd0000000000e */
[----:B-----5:R-:W-:-:S08]  /*16a0*/  DADD R6, R6, R10 ;  /* 0x0000000006067229 */ /* 0x020fd0000000000a */
[----:B------:R-:W-:-:S08]  /*16b0*/  DADD R4, R4, R6 ;  /* 0x0000000004047229 */ /* 0x000fd00000000006 */
[----:B------:R-:W-:Y:S01]  /*16c0*/  DADD R8, R8, R4 ;  /* 0x0000000008087229 */ /* 0x000fe20000000004 */
[----:B------:R-:W-:Y:S10]  /*16d0*/  @!P0 BRA `(.L_x_46) ;  /* 0x0000000c001c8947 */ /* 0x000ff40003800000 */
[----:B------:R-:W-:Y:S01]  /*16e0*/  UIADD3 UR7, UP0, UPT, UR5, UR9, URZ ;  /* 0x0000000905077290 */ /* 0x000fe2000ff1e0ff */
[----:B------:R-:W-:Y:S01]  /*16f0*/  IADD3 R23, P1, PT, R12, -0xe00, RZ ;  /* 0xfffff2000c177810 */ /* 0x000fe20007f3e0ff */
[----:B------:R-:W0:Y:S01]  /*1700*/  LDCU.64 UR12, c[0x0][0x380] ;  /* 0x00007000ff0c77ac */ /* 0x000e220008000a00 */
[----:B------:R-:W-:Y:S02]  /*1710*/  LOP3.LUT R5, RZ, R0, RZ, 0x33, !PT ;  /* 0x00000000ff057212 */ /* 0x000fe400078e33ff */
[----:B------:R-:W-:Y:S01]  /*1720*/  IADD3.X R22, PT, PT, R3, -0x1, RZ, P1, !PT ;  /* 0xffffffff03167810 */ /* 0x000fe20000ffe4ff */
[----:B------:R-:W-:Y:S01]  /*1730*/  UIADD3.X UR8, UPT, UPT, URZ, UR4, URZ, UP0, !UPT ;  /* 0x00000004ff087290 */ /* 0x000fe200087fe4ff */
[----:B------:R-:W-:Y:S01]  /*1740*/  ISETP.LT.U32.AND P0, PT, R23, UR7, PT ;  /* 0x0000000717007c0c */ /* 0x000fe2000bf01070 */
[----:B------:R-:W-:Y:S01]  /*1750*/  UMOV UR6, UR5 ;  /* 0x0000000500067c82 */ /* 0x000fe20008000000 */
[----:B------:R-:W-:Y:S01]  /*1760*/  IADD3 R7, P2, PT, R0, UR7, RZ ;  /* 0x0000000700077c10 */ /* 0x000fe2000ff5e0ff */
[----:B------:R-:W-:Y:S01]  /*1770*/  UMOV UR4, URZ ;  /* 0x000000ff00047c82 */ /* 0x000fe20008000000 */
[----:B------:R-:W-:Y:S01]  /*1780*/  IADD3 R5, PT, PT, R12, -UR5, R5 ;  /* 0x800000050c057c10 */ /* 0x000fe2000fffe005 */
[----:B------:R-:W-:Y:S01]  /*1790*/  IMAD.U32 R11, RZ, RZ, UR8 ;  /* 0x00000008ff0b7e24 */ /* 0x000fe2000f8e00ff */
[----:B------:R-:W-:Y:S01]  /*17a0*/  UMOV UR10, UR8 ;  /* 0x00000008000a7c82 */ /* 0x000fe20008000000 */
[----:B------:R-:W-:-:S03]  /*17b0*/  IMAD.X R0, RZ, RZ, UR8, P2 ;  /* 0x00000008ff007e24 */ /* 0x000fc600090e06ff */
[----:B------:R-:W-:Y:S02]  /*17c0*/  ISETP.GT.U32.AND.EX P0, PT, R11, R22, PT, P0 ;  /* 0x000000160b00720c */ /* 0x000fe40003f04100 */
[----:B0-----:R-:W-:-:S04]  /*17d0*/  LEA R6, P1, R7, UR12, 0x3 ;  /* 0x0000000c07067c11 */ /* 0x001fc8000f8218ff */
[----:B------:R-:W-:Y:S02]  /*17e0*/  IADD3 R6, P2, PT, R6, 0x8000, RZ ;  /* 0x0000800006067810 */ /* 0x000fe40007f5e0ff */
[----:B------:R-:W-:Y:S01]  /*17f0*/  LEA.HI.X R7, R7, UR13, R0, 0x3, P1 ;  /* 0x0000000d07077c11 */ /* 0x000fe200088f1c00 */
[----:B------:R-:W-:Y:S01]  /*1800*/  VIADD R0, R5, -UR9 ;  /* 0x8000000905007c36 */ /* 0x000fe20008000000 */
[----:B------:R-:W-:-:S03]  /*1810*/  UMOV UR9, UR7 ;  /* 0x0000000700097c82 */ /* 0x000fc60008000000 */
[----:B------:R-:W-:Y:S01]  /*1820*/  IMAD.X R7, RZ, RZ, R7, P2 ;  /* 0x000000ffff077224 */ /* 0x000fe200010e0607 */
[----:B------:R-:W-:Y:S06]  /*1830*/  @P0 BRA `(.L_x_47) ;  /* 0x0000000000b80947 */ /* 0x000fec0003800000 */
[----:B------:R-:W0:Y:S01]  /*1840*/  LDC.64 R2, c[0x0][0x3b8] ;  /* 0x0000ee00ff027b82 */ /* 0x000e220000000a00 */
[----:B------:R-:W1:Y:S01]  /*1850*/  LDCU UR11, c[0x0][0x3c0] ;  /* 0x00007800ff0b77ac */ /* 0x000e620008000800 */
[----:B------:R-:W2:Y:S01]  /*1860*/  LDCU.64 UR12, c[0x0][0x380] ;  /* 0x00007000ff0c77ac */ /* 0x000ea20008000a00 */
[----:B------:R-:W-:Y:S01]  /*1870*/  NOP ;  /* 0x0000000000007918 */ /* 0x000fe20000000000 */
.L_x_48:
[----:B------:R-:W3:Y:S02]  /*1880*/  S2R R4, SR_TID.X ;  /* 0x0000000000047919 */ /* 0x000ee40000002100 */
[----:B---3--:R-:W-:-:S05]  /*1890*/  IADD3 R4, P0, PT, R4, UR7, RZ ;  /* 0x0000000704047c10 */ /* 0x008fca000ff1e0ff */
[----:B------:R-:W-:Y:S01]  /*18a0*/  IMAD.X R5, RZ, RZ, UR8, P0 ;  /* 0x00000008ff057e24 */ /* 0x000fe200080e06ff */
[----:B--2---:R-:W-:-:S04]  /*18b0*/  LEA R24, P0, R4, UR12, 0x3 ;  /* 0x0000000c04187c11 */ /* 0x004fc8000f8018ff */
[----:B------:R-:W-:-:S05]  /*18c0*/  LEA.HI.X R25, R4, UR13, R5, 0x3, P0 ;  /* 0x0000000d04197c11 */ /* 0x000fca00080f1c05 */
[----:B------:R-:W2:Y:S04]  /*18d0*/  LDG.E.64 R12, desc[UR16][R24.64] ;  /* 0x00000010180c7981 */ /* 0x000ea8000c1e1b00 */
[----:B------:R-:W3:Y:S04]  /*18e0*/  LDG.E.64 R14, desc[UR16][R24.64+0x1000] ;  /* 0x00100010180e7981 */ /* 0x000ee8000c1e1b00 */
[----:B------:R-:W4:Y:S04]  /*18f0*/  LDG.E.64 R16, desc[UR16][R24.64+0x2000] ;  /* 0x0020001018107981 */ /* 0x000f28000c1e1b00 */
[----:B------:R-:W5:Y:S04]  /*1900*/  LDG.E.64 R18, desc[UR16][R24.64+0x3000] ;  /* 0x0030001018127981 */ /* 0x000f68000c1e1b00 */
[----:B------:R-:W5:Y:S04]  /*1910*/  LDG.E.64 R20, desc[UR16][R24.64+0x4000] ;  /* 0x0040001018147981 */ /* 0x000f68000c1e1b00 */
[----:B------:R-:W5:Y:S04]  /*1920*/  LDG.E.64 R4, desc[UR16][R24.64+0x5000] ;  /* 0x0050001018047981 */ /* 0x000f68000c1e1b00 */
[----:B------:R-:W5:Y:S01]  /*1930*/  LDG.E.64 R10, desc[UR16][R24.64+0x6000] ;  /* 0x00600010180a7981 */ /* 0x000f62000c1e1b00 */
[----:B-1----:R-:W-:-:S04]  /*1940*/  UIMAD UR14, UR11, 0xe00, URZ ;  /* 0x00000e000b0e78a4 */ /* 0x002fc8000f8e02ff */
[----:B------:R-:W-:Y:S02]  /*1950*/  USHF.R.S32.HI UR15, URZ, 0x1f, UR14 ;  /* 0x0000001fff0f7899 */ /* 0x000fe4000801140e */
[----:B------:R-:W-:-:S04]  /*1960*/  UIADD3 UR5, UP0, UPT, UR14, UR9, URZ ;  /* 0x000000090e057290 */ /* 0x000fc8000ff1e0ff */
[----:B------:R-:W-:Y:S01]  /*1970*/  UIADD3.X UR6, UPT, UPT, UR15, UR10, URZ, UP0, !UPT ;  /* 0x0000000a0f067290 */ /* 0x000fe200087fe4ff */
[----:B--2---:R-:W-:-:S08]  /*1980*/  DADD R12, R12, R8 ;  /* 0x000000000c0c7229 */ /* 0x004fd00000000008 */
[----:B---3--:R-:W-:-:S08]  /*1990*/  DADD R12, R14, R12 ;  /* 0x000000000e0c7229 */ /* 0x008fd0000000000c */
[----:B----4-:R-:W-:-:S08]  /*19a0*/  DADD R12, R16, R12 ;  /* 0x00000000100c7229 */ /* 0x010fd0000000000c */
[----:B-----5:R-:W-:-:S08]  /*19b0*/  DADD R12, R18, R12 ;  /* 0x00000000120c7229 */ /* 0x020fd0000000000c */
[----:B------:R-:W-:Y:S01]  /*19c0*/  DADD R20, R20, R12 ;  /* 0x0000000014147229 */ /* 0x000fe2000000000c */
[----:B0-----:R-:W-:-:S05]  /*19d0*/  IMAD.MOV.U32 R12, RZ, RZ, R2 ;  /* 0x000000ffff0c7224 */ /* 0x001fca00078e0002 */
[----:B------:R-:W-:Y:S02]  /*19e0*/  IADD3 R8, P1, PT, R12, -UR7, RZ ;  /* 0x800000070c087c10 */ /* 0x000fe4000ff3e0ff */
[----:B------:R-:W-:Y:S02]  /*19f0*/  DADD R4, R4, R20 ;  /* 0x0000000004047229 */ /* 0x000fe40000000014 */
[----:B------:R-:W-:Y:S02]  /*1a00*/  ISETP.GE.U32.AND P0, PT, R8, UR14, PT ;  /* 0x0000000e08007c0c */ /* 0x000fe4000bf06070 */
[----:B------:R-:W-:-:S04]  /*1a10*/  IADD3.X R8, PT, PT, R3, ~UR8, RZ, P1, !PT ;  /* 0x8000000803087c10 */ /* 0x000fc80008ffe4ff */
[----:B------:R-:W-:Y:S01]  /*1a20*/  ISETP.GE.U32.AND.EX P0, PT, R8, UR15, PT, P0 ;  /* 0x0000000f08007c0c */ /* 0x000fe2000bf06100 */
[----:B------:R-:W-:-:S12]  /*1a30*/  DADD R8, R10, R4 ;  /* 0x000000000a087229 */ /* 0x000fd80000000004 */
[----:B------:R-:W-:Y:S05]  /*1a40*/  @!P0 BRA `(.L_x_46) ;  /* 0x0000000800408947 */ /* 0x000fea0003800000 */
[----:B------:R-:W-:Y:S02]  /*1a50*/  UIADD3 UR7, UP0, UPT, UR14, UR7, URZ ;  /* 0x000000070e077290 */ /* 0x000fe4000ff1e0ff */
[----:B------:R-:W-:Y:S01]  /*1a60*/  IMAD.U32 R5, RZ, RZ, UR14 ;  /* 0x0000000eff057e24 */ /* 0x000fe2000f8e00ff */
[----:B------:R-:W-:Y:S01]  /*1a70*/  UIADD3 UR4, UPT, UPT, UR4, 0x1, URZ ;  /* 0x0000000104047890 */ /* 0x000fe2000fffe0ff */
[----:B------:R-:W-:Y:S01]  /*1a80*/  VIADD R0, R0, -UR14 ;  /* 0x8000000e00007c36 */ /* 0x000fe20008000000 */
[----:B------:R-:W-:Y:S01]  /*1a90*/  UIADD3.X UR8, UPT, UPT, UR15, UR8, URZ, UP0, !UPT ;  /* 0x000000080f087290 */ /* 0x000fe200087fe4ff */
[----:B------:R-:W-:Y:S01]  /*1aa0*/  IMAD.WIDE R6, R5, 0x8, R6 ;  /* 0x0000000805067825 */ /* 0x000fe200078e0206 */
[----:B------:R-:W-:Y:S01]  /*1ab0*/  ISETP.LT.U32.AND P0, PT, R23, UR7, PT ;  /* 0x0000000717007c0c */ /* 0x000fe2000bf01070 */
[----:B------:R-:W-:Y:S01]  /*1ac0*/  UMOV UR9, UR5 ;  /* 0x0000000500097c82 */ /* 0x000fe20008000000 */
[----:B------:R-:W-:Y:S02]  /*1ad0*/  UMOV UR10, UR6 ;  /* 0x00000006000a7c82 */ /* 0x000fe40008000000 */
[----:B------:R-:W-:-:S05]  /*1ae0*/  IMAD.U32 R11, RZ, RZ, UR8 ;  /* 0x00000008ff0b7e24 */ /* 0x000fca000f8e00ff */
[----:B------:R-:W-:-:S13]  /*1af0*/  ISETP.GT.U32.AND.EX P0, PT, R11, R22, PT, P0 ;  /* 0x000000160b00720c */ /* 0x000fda0003f04100 */
[----:B------:R-:W-:Y:S05]  /*1b00*/  @!P0 BRA `(.L_x_48) ;  /* 0xfffffffc005c8947 */ /* 0x000fea000383ffff */
[----:B------:R-:W-:-:S05]  /*1b10*/  UMOV UR6, UR14 ;  /* 0x0000000e00067c82 */ /* 0x000fca0008000000 */
.L_x_47:
[----:B------:R-:W0:Y:S01]  /*1b20*/  S2R R11, SR_TID.X ;  /* 0x00000000000b7919 */ /* 0x000e220000002100 */
[C---:B------:R-:W-:Y:S01]  /*1b30*/  VIADD R2, R12.reuse, -UR7 ;  /* 0x800000070c027c36 */ /* 0x040fe20008000000 */
[----:B------:R-:W-:Y:S01]  /*1b40*/  ISETP.LE.U32.AND P1, PT, R12, UR7, PT ;  /* 0x000000070c007c0c */ /* 0x000fe2000bf23070 */
[----:B------:R-:W-:Y:S01]  /*1b50*/  IMAD.U32 R4, RZ, RZ, UR8 ;  /* 0x00000008ff047e24 */ /* 0x000fe2000f8e00ff */
[----:B------:R-:W-:Y:S02]  /*1b60*/  BSSY.RECONVERGENT B1, `(.L_x_46) ;  /* 0x000007e000017945 */ /* 0x000fe40003800200 */
[----:B0-----:R-:W-:-:S04]  /*1b70*/  ISETP.GE.AND P0, PT, R11, R2, PT ;  /* 0x000000020b00720c */ /* 0x001fc80003f06270 */
[----:B------:R-:W-:-:S13]  /*1b80*/  ISETP.GE.U32.OR.EX P0, PT, R4, R3, P0, P1 ;  /* 0x000000030400720c */ /* 0x000fda0000706510 */
[----:B------:R-:W-:Y:S05]  /*1b90*/  @P0 BRA `(.L_x_49) ;  /* 0x0000000400e80947 */ /* 0x000fea0003800000 */
[----:B------:R-:W-:Y:S01]  /*1ba0*/  UIMAD UR5, UR18, 0xe00, URZ ;  /* 0x00000e00120578a4 */ /* 0x000fe2000f8e02ff */
[----:B------:R-:W-:Y:S01]  /*1bb0*/  LOP3.LUT R3, RZ, R11, RZ, 0x33, !PT ;  /* 0x0000000bff037212 */ /* 0x000fe200078e33ff */
[----:B------:R-:W-:Y:S01]  /*1bc0*/  UIMAD UR14, UR4, UR11, URZ ;  /* 0x0000000b040e72a4 */ /* 0x000fe2000f8e02ff */
[----:B------:R-:W-:Y:S01]  /*1bd0*/  BSSY.RECONVERGENT B2, `(.L_x_50) ;  /* 0x0000035000027945 */ /* 0x000fe20003800200 */
[----:B------:R-:W-:Y:S01]  /*1be0*/  UIADD3 UR5, UPT, UPT, UR5, UR6, URZ ;  /* 0x0000000605057290 */ /* 0x000fe2000fffe0ff */
[----:B------:R-:W-:-:S03]  /*1bf0*/  IMAD.MOV.U32 R2, RZ, RZ, R11 ;  /* 0x000000ffff027224 */ /* 0x000fc600078e000b */
[----:B------:R-:W-:Y:S02]  /*1c00*/  IMAD.U32 R5, RZ, RZ, UR14 ;  /* 0x0000000eff057e24 */ /* 0x000fe4000f8e00ff */
[----:B------:R-:W-:-:S05]  /*1c10*/  IADD3 R12, PT, PT, R12, -UR5, R3 ;  /* 0x800000050c0c7c10 */ /* 0x000fca000fffe003 */
[----:B------:R-:W-:-:S05]  /*1c20*/  IMAD R12, R5, -0xe00, R12 ;  /* 0xfffff200050c7824 */ /* 0x000fca00078e020c */
[C---:B------:R-:W-:Y:S02]  /*1c30*/  ISETP.GE.U32.AND P1, PT, R12.reuse, 0x1e00, PT ;  /* 0x00001e000c00780c */ /* 0x040fe40003f26070 */
[----:B------:R-:W-:-:S04]  /*1c40*/  LEA.HI R3, R12, 0x1, RZ, 0x17 ;  /* 0x000000010c037811 */ /* 0x000fc800078fb8ff */
[----:B------:R-:W-:-:S04]  /*1c50*/  LOP3.LUT R4, R3, 0xf, RZ, 0xc0, !PT ;  /* 0x0000000f03047812 */ /* 0x000fc800078ec0ff */
[----:B------:R-:W-:-:S03]  /*1c60*/  ISETP.NE.AND P0, PT, R4, RZ, PT ;  /* 0x000000ff0400720c */ /* 0x000fc60003f05270 */
[----:B------:R-:W-:Y:S10]  /*1c70*/  @!P1 BRA `(.L_x_51) ;  /* 0x0000000000a89947 */ /* 0x000ff40003800000 */
[----:B------:R-:W-:-:S04]  /*1c80*/  LEA.HI R2, R0, 0x1, RZ, 0x17 ;  /* 0x0000000100027811 */ /* 0x000fc800078fb8ff */
[----:B------:R-:W-:Y:S01]  /*1c90*/  LOP3.LUT R5, R2, 0xfffff0, RZ, 0xc0, !PT ;  /* 0x00fffff002057812 */ /* 0x000fe200078ec0ff */
[----:B------:R-:W-:-:S04]  /*1ca0*/  IMAD.MOV.U32 R2, RZ, RZ, R11 ;  /* 0x000000ffff027224 */ /* 0x000fc800078e000b */
[----:B------:R-:W-:-:S07]  /*1cb0*/  IMAD.MOV R5, RZ, RZ, -R5 ;  /* 0x000000ffff057224 */ /* 0x000fce00078e0a05 */
.L_x_52:
[----:B------:R-:W2:Y:S04]  /*1cc0*/  LDG.E.64 R20, desc[UR16][R6.64+-0x8000] ;  /* 0xff80001006147981 */ /* 0x000ea8000c1e1b00 */
[----:B------:R-:W3:Y:S04]  /*1cd0*/  LDG.E.64 R18, desc[UR16][R6.64+-0x7000] ;  /* 0xff90001006127981 */ /* 0x000ee8000c1e1b00 */
[----:B------:R-:W4:Y:S04]  /*1ce0*/  LDG.E.64 R16, desc[UR16][R6.64+-0x6000] ;  /* 0xffa0001006107981 */ /* 0x000f28000c1e1b00 */
[----:B------:R-:W5:Y:S04]  /*1cf0*/  LDG.E.64 R14, desc[UR16][R6.64+-0x5000] ;  /* 0xffb00010060e7981 */ /* 0x000f68000c1e1b00 */
[----:B------:R-:W5:Y:S04]  /*1d00*/  LDG.E.64 R12, desc[UR16][R6.64+-0x4000] ;  /* 0xffc00010060c7981 */ /* 0x000f68000c1e1b00 */
[----:B------:R-:W5:Y:S04]  /*1d10*/  LDG.E.64 R10, desc[UR16][R6.64+-0x3000] ;  /* 0xffd00010060a7981 */ /* 0x000f68000c1e1b00 */
[----:B------:R-:W5:Y:S04]  /*1d20*/  LDG.E.64 R24, desc[UR16][R6.64+-0x2000] ;  /* 0xffe0001006187981 */ /* 0x000f68000c1e1b00 */
[----:B------:R-:W5:Y:S01]  /*1d30*/  LDG.E.64 R22, desc[UR16][R6.64+-0x1000] ;  /* 0xfff0001006167981 */ /* 0x000f62000c1e1b00 */
[----:B--2---:R-:W-:-:S03]  /*1d40*/  DADD R20, R20, R8 ;  /* 0x0000000014147229 */ /* 0x004fc60000000008 */
[----:B------:R-:W2:Y:S05]  /*1d50*/  LDG.E.64 R8, desc[UR16][R6.64] ;  /* 0x0000001006087981 */ /* 0x000eaa000c1e1b00 */
[----:B---3--:R-:W-:Y:S02]  /*1d60*/  DADD R18, R20, R18 ;  /* 0x0000000014127229 */ /* 0x008fe40000000012 */
[----:B------:R-:W3:Y:S06]  /*1d70*/  LDG.E.64 R20, desc[UR16][R6.64+0x1000] ;  /* 0x0010001006147981 */ /* 0x000eec000c1e1b00 */
[----:B----4-:R-:W-:-:S02]  /*1d80*/  DADD R16, R18, R16 ;  /* 0x0000000012107229 */ /* 0x010fc40000000010 */
[----:B------:R-:W4:Y:S06]  /*1d90*/  LDG.E.64 R18, desc[UR16][R6.64+0x2000] ;  /* 0x0020001006127981 */ /* 0x000f2c000c1e1b00 */
[----:B-----5:R-:W-:Y:S02]  /*1da0*/  DADD R14, R16, R14 ;  /* 0x00000000100e7229 */ /* 0x020fe4000000000e */
[----:B------:R-:W5:Y:S06]  /*1db0*/  LDG.E.64 R16, desc[UR16][R6.64+0x3000] ;  /* 0x0030001006107981 */ /* 0x000f6c000c1e1b00 */
[----:B------:R-:W-:-:S02]  /*1dc0*/  DADD R12, R14, R12 ;  /* 0x000000000e0c7229 */ /* 0x000fc4000000000c */
[----:B------:R-:W5:Y:S06]  /*1dd0*/  LDG.E.64 R14, desc[UR16][R6.64+0x4000] ;  /* 0x00400010060e7981 */ /* 0x000f6c000c1e1b00 */
[----:B------:R-:W-:Y:S02]  /*1de0*/  DADD R10, R12, R10 ;  /* 0x000000000c0a7229 */ /* 0x000fe4000000000a */
[----:B------:R-:W5:Y:S06]  /*1df0*/  LDG.E.64 R12, desc[UR16][R6.64+0x5000] ;  /* 0x00500010060c7981 */ /* 0x000f6c000c1e1b00 */
[----:B------:R-:W-:-:S02]  /*1e00*/  DADD R24, R10, R24 ;  /* 0x000000000a187229 */ /* 0x000fc40000000018 */
[----:B------:R-:W5:Y:S06]  /*1e10*/  LDG.E.64 R10, desc[UR16][R6.64+0x6000] ;  /* 0x00600010060a7981 */ /* 0x000f6c000c1e1b00 */
[----:B------:R-:W-:Y:S02]  /*1e20*/  DADD R22, R24, R22 ;  /* 0x0000000018167229 */ /* 0x000fe40000000016 */
[----:B------:R0:W5:Y:S01]  /*1e30*/  LDG.E.64 R24, desc[UR16][R6.64+0x7000] ;  /* 0x0070001006187981 */ /* 0x000162000c1e1b00 */
        /* <DEDUP_REMOVED lines=8> */
[----:B-----5:R-:W-:-:S08]  /*1ec0*/  DADD R8, R8, R16 ;  /* 0x0000000008087229 */ /* 0x020fd00000000010 */
[----:B------:R-:W-:-:S08]  /*1ed0*/  DADD R8, R8, R14 ;  /* 0x0000000008087229 */ /* 0x000fd0000000000e */
[----:B------:R-:W-:-:S08]  /*1ee0*/  DADD R8, R8, R12 ;  /* 0x0000000008087229 */ /* 0x000fd0000000000c */
[----:B------:R-:W-:-:S08]  /*1ef0*/  DADD R8, R8, R10 ;  /* 0x0000000008087229 */ /* 0x000fd0000000000a */
[----:B------:R-:W-:Y:S01]  /*1f00*/  DADD R8, R8, R24 ;  /* 0x0000000008087229 */ /* 0x000fe20000000018 */
[----:B------:R-:W-:Y:S10]  /*1f10*/  @P1 BRA `(.L_x_52) ;  /* 0xfffffffc00681947 */ /* 0x000ff4000383ffff */
.L_x_51:
[----:B------:R-:W-:Y:S05]  /*1f20*/  BSYNC.RECONVERGENT B2 ;  /* 0x0000000000027941 */ /* 0x000fea0003800200 */
.L_x_50:
[----:B------:R-:W-:Y:S05]  /*1f30*/  @!P0 BRA `(.L_x_49) ;  /* 0x0000000400008947 */ /* 0x000fea0003800000 */
[----:B------:R-:W-:Y:S01]  /*1f40*/  ISETP.GE.U32.AND P1, PT, R4, 0x8, PT ;  /* 0x000000080400780c */ /* 0x000fe20003f26070 */
[----:B------:R-:W-:Y:S01]  /*1f50*/  BSSY.RECONVERGENT B2, `(.L_x_53) ;  /* 0x0000019000027945 */ /* 0x000fe20003800200 */
[----:B------:R-:W-:-:S04]  /*1f60*/  LOP3.LUT R24, R3, 0x7, RZ, 0xc0, !PT ;  /* 0x0000000703187812 */ /* 0x000fc800078ec0ff */
[----:B------:R-:W-:-:S07]  /*1f70*/  ISETP.NE.AND P0, PT, R24, RZ, PT ;  /* 0x000000ff1800720c */ /* 0x000fce0003f05270 */
[----:B------:R-:W-:Y:S06]  /*1f80*/  @!P1 BRA `(.L_x_54) ;  /* 0x0000000000549947 */ /* 0x000fec0003800000 */
[----:B------:R-:W-:-:S05]  /*1f90*/  IADD3 R4, P1, PT, R2, UR7, RZ ;  /* 0x0000000702047c10 */ /* 0x000fca000ff3e0ff */
[----:B------:R-:W-:Y:S01]  /*1fa0*/  IMAD.X R5, RZ, RZ, UR8, P1 ;  /* 0x00000008ff057e24 */ /* 0x000fe200088e06ff */
[----:B------:R-:W-:-:S04]  /*1fb0*/  LEA R20, P1, R4, UR12, 0x3 ;  /* 0x0000000c04147c11 */ /* 0x000fc8000f8218ff */
[----:B------:R-:W-:-:S05]  /*1fc0*/  LEA.HI.X R21, R4, UR13, R5, 0x3, P1 ;  /* 0x0000000d04157c11 */ /* 0x000fca00088f1c05 */
        /* <DEDUP_REMOVED lines=8> */
[----:B------:R-:W-:Y:S01]  /*2050*/  VIADD R2, R2, 0x1000 ;  /* 0x0000100002027836 */ /* 0x000fe20000000000 */
[----:B--2---:R-:W-:-:S08]  /*2060*/  DADD R22, R8, R22 ;  /* 0x0000000008167229 */ /* 0x004fd00000000016 */
[----:B---3--:R-:W-:-:S08]  /*2070*/  DADD R16, R22, R16 ;  /* 0x0000000016107229 */ /* 0x008fd00000000010 */
[----:B----4-:R-:W-:-:S08]  /*2080*/  DADD R14, R16, R14 ;  /* 0x00000000100e7229 */ /* 0x010fd0000000000e */
[----:B-----5:R-:W-:-:S08]  /*2090*/  DADD R12, R14, R12 ;  /* 0x000000000e0c7229 */ /* 0x020fd0000000000c */
[----:B------:R-:W-:-:S08]  /*20a0*/  DADD R10, R12, R10 ;  /* 0x000000000c0a7229 */ /* 0x000fd0000000000a */
[----:B------:R-:W-:-:S08]  /*20b0*/  DADD R6, R10, R6 ;  /* 0x000000000a067229 */ /* 0x000fd00000000006 */
[----:B------:R-:W-:-:S08]  /*20c0*/  DADD R4, R6, R4 ;  /* 0x0000000006047229 */ /* 0x000fd00000000004 */
[----:B------:R-:W-:-:S11]  /*20d0*/  DADD R8, R4, R18 ;  /* 0x0000000004087229 */ /* 0x000fd60000000012 */
.L_x_54:
[----:B------:R-:W-:Y:S05]  /*20e0*/  BSYNC.RECONVERGENT B2 ;  /* 0x0000000000027941 */ /* 0x000fea0003800200 */
.L_x_53:
[----:B------:R-:W-:Y:S05]  /*20f0*/  @!P0 BRA `(.L_x_49) ;  /* 0x0000000000908947 */ /* 0x000fea0003800000 */
[----:B------:R-:W-:Y:S01]  /*2100*/  ISETP.GE.U32.AND P1, PT, R24, 0x4, PT ;  /* 0x000000041800780c */ /* 0x000fe20003f26070 */
[----:B------:R-:W-:Y:S01]  /*2110*/  BSSY.RECONVERGENT B2, `(.L_x_55) ;  /* 0x0000010000027945 */ /* 0x000fe20003800200 */
[----:B------:R-:W-:-:S11]  /*2120*/  LOP3.LUT P0, RZ, R3, 0x3, RZ, 0xc0, !PT ;  /* 0x0000000303ff7812 */ /* 0x000fd6000780c0ff */
[----:B------:R-:W-:Y:S05]  /*2130*/  @!P1 BRA `(.L_x_56) ;  /* 0x0000000000349947 */ /* 0x000fea0003800000 */
[----:B------:R-:W-:-:S05]  /*2140*/  IADD3 R3, P1, PT, R2, UR7, RZ ;  /* 0x0000000702037c10 */ /* 0x000fca000ff3e0ff */
[----:B------:R-:W-:Y:S01]  /*2150*/  IMAD.X R6, RZ, RZ, UR8, P1 ;  /* 0x00000008ff067e24 */ /* 0x000fe200088e06ff */
[----:B------:R-:W-:-:S04]  /*2160*/  LEA R4, P1, R3, UR12, 0x3 ;  /* 0x0000000c03047c11 */ /* 0x000fc8000f8218ff */
[----:B------:R-:W-:-:S05]  /*2170*/  LEA.HI.X R5, R3, UR13, R6, 0x3, P1 ;  /* 0x0000000d03057c11 */ /* 0x000fca00088f1c06 */
[----:B------:R-:W2:Y:S04]  /*2180*/  LDG.E.64 R6, desc[UR16][R4.64] ;  /* 0x0000001004067981 */ /* 0x000ea8000c1e1b00 */
[----:B------:R-:W3:Y:S04]  /*2190*/  LDG.E.64 R10, desc[UR16][R4.64+0x1000] ;  /* 0x00100010040a7981 */ /* 0x000ee8000c1e1b00 */
[----:B------:R-:W4:Y:S04]  /*21a0*/  LDG.E.64 R12, desc[UR16][R4.64+0x2000] ;  /* 0x00200010040c7981 */ /* 0x000f28000c1e1b00 */
[----:B------:R-:W5:Y:S01]  /*21b0*/  LDG.E.64 R14, desc[UR16][R4.64+0x3000] ;  /* 0x00300010040e7981 */ /* 0x000f62000c1e1b00 */
[----:B------:R-:W-:Y:S01]  /*21c0*/  VIADD R2, R2, 0x800 ;  /* 0x0000080002027836 */ /* 0x000fe20000000000 */
[----:B--2---:R-:W-:-:S08]  /*21d0*/  DADD R6, R8, R6 ;  /* 0x0000000008067229 */ /* 0x004fd00000000006 */
[----:B---3--:R-:W-:-:S08]  /*21e0*/  DADD R6, R6, R10 ;  /* 0x0000000006067229 */ /* 0x008fd0000000000a */
[----:B----4-:R-:W-:-:S08]  /*21f0*/  DADD R6, R6, R12 ;  /* 0x0000000006067229 */ /* 0x010fd0000000000c */
[----:B-----5:R-:W-:-:S11]  /*2200*/  DADD R8, R6, R14 ;  /* 0x0000000006087229 */ /* 0x020fd6000000000e */
.L_x_56:
[----:B------:R-:W-:Y:S05]  /*2210*/  BSYNC.RECONVERGENT B2 ;  /* 0x0000000000027941 */ /* 0x000fea0003800200 */
.L_x_55:
[----:B------:R-:W-:Y:S05]  /*2220*/  @!P0 BRA `(.L_x_49) ;  /* 0x0000000000448947 */ /* 0x000fea0003800000 */
[----:B------:R-:W-:Y:S02]  /*2230*/  LOP3.LUT R0, R0, 0xffff, RZ, 0xc0, !PT ;  /* 0x0000ffff00007812 */ /* 0x000fe400078ec0ff */
[----:B------:R-:W-:Y:S02]  /*2240*/  IADD3 R2, P0, PT, R2, UR9, RZ ;  /* 0x0000000902027c10 */ /* 0x000fe4000ff1e0ff */
[----:B------:R-:W-:Y:S02]  /*2250*/  LEA.HI R0, R0, 0x1, RZ, 0x17 ;  /* 0x0000000100007811 */ /* 0x000fe400078fb8ff */
[----:B------:R-:W-:Y:S01]  /*2260*/  LEA R4, P1, R2, UR12, 0x3 ;  /* 0x0000000c02047c11 */ /* 0x000fe2000f8218ff */
[----:B------:R-:W-:Y:S01]  /*2270*/  IMAD.X R5, RZ, RZ, UR10, P0 ;  /* 0x0000000aff057e24 */ /* 0x000fe200080e06ff */
[----:B------:R-:W-:-:S04]  /*2280*/  LOP3.LUT R0, R0, 0x3, RZ, 0xc0, !PT ;  /* 0x0000000300007812 */ /* 0x000fc800078ec0ff */
[----:B------:R-:W-:Y:S01]  /*2290*/  LEA.HI.X R5, R2, UR13, R5, 0x3, P1 ;  /* 0x0000000d02057c11 */ /* 0x000fe200088f1c05 */
[----:B------:R-:W-:-:S07]  /*22a0*/  IMAD.MOV R0, RZ, RZ, -R0 ;  /* 0x000000ffff007224 */ /* 0x000fce00078e0a00 */
.L_x_57:
[----:B------:R-:W-:Y:S02]  /*22b0*/  IMAD.MOV.U32 R2, RZ, RZ, R4 ;  /* 0x000000ffff027224 */ /* 0x000fe400078e0004 */
[----:B------:R-:W-:-:S06]  /*22c0*/  IMAD.MOV.U32 R3, RZ, RZ, R5 ;  /* 0x000000ffff037224 */ /* 0x000fcc00078e0005 */
[----:B------:R-:W2:Y:S01]  /*22d0*/  LDG.E.64 R2, desc[UR16][R2.64] ;  /* 0x0000001002027981 */ /* 0x000ea2000c1e1b00 */
[----:B------:R-:W-:Y:S01]  /*22e0*/  VIADD R0, R0, 0x1 ;  /* 0x0000000100007836 */ /* 0x000fe20000000000 */
[----:B------:R-:W-:-:S04]  /*22f0*/  IADD3 R4, P1, PT, R4, 0x1000, RZ ;  /* 0x0000100004047810 */ /* 0x000fc80007f3e0ff */
[----:B------:R-:W-:Y:S01]  /*2300*/  ISETP.NE.AND P0, PT, R0, RZ, PT ;  /* 0x000000ff0000720c */ /* 0x000fe20003f05270 */
[----:B------:R-:W-:Y:S01]  /*2310*/  IMAD.X R5, RZ, RZ, R5, P1 ;  /* 0x000000ffff057224 */ /* 0x000fe200008e0605 */
[----:B--2---:R-:W-:-:S11]  /*2320*/  DADD R8, R2, R8 ;  /* 0x0000000002087229 */ /* 0x004fd60000000008 */
[----:B------:R-:W-:Y:S05]  /*2330*/  @P0 BRA `(.L_x_57) ;  /* 0xfffffffc00dc0947 */ /* 0x000fea000383ffff */
.L_x_49:
[----:B------:R-:W-:Y:S05]  /*2340*/  BSYNC.RECONVERGENT B1 ;  /* 0x0000000000017941 */ /* 0x000fea0003800200 */
.L_x_46:
[----:B------:R-:W0:Y:S01]  /*2350*/  S2R R0, SR_LANEID ;  /* 0x0000000000007919 */ /* 0x000e220000000000 */
[----:B------:R-:W-:Y:S04]  /*2360*/  SHFL.DOWN PT, R2, R8, 0x1, 0x1f ;  /* 0x08201f0008027f89 */ /* 0x000fe800000e0000 */
[----:B------:R-:W1:Y:S01]  /*2370*/  SHFL.DOWN PT, R3, R9, 0x1, 0x1f ;  /* 0x08201f0009037f89 */ /* 0x000e6200000e0000 */
[----:B------:R-:W2:Y:S01]  /*2380*/  S2R R11, SR_TID.X ;  /* 0x00000000000b7919 */ /* 0x000ea20000002100 */
        /* <DEDUP_REMOVED lines=20> */
[----:B------:R-:W-:Y:S02]  /*24d0*/  @!P1 MOV R7, 0x400 ;  /* 0x0000040000079802 */ /* 0x000fe40000000f00 */
[----:B--2---:R-:W-:Y:S01]  /*24e0*/  @!P1 SHF.R.U32.HI R6, RZ, 0x2, R11 ;  /* 0x00000002ff069819 */ /* 0x004fe2000001160b */
[----:B------:R-:W0:Y:S01]  /*24f0*/  SHFL.DOWN PT, R3, R9, 0x8, 0x1f ;  /* 0x09001f0009037f89 */ /* 0x000e2200000e0000 */
[----:B-1----:R-:W-:-:S02]  /*2500*/  @!P1 LEA R7, R10, R7, 0x18 ;  /* 0x000000070a079211 */ /* 0x002fc400078ec0ff */
[----:B------:R-:W-:-:S05]  /*2510*/  @!P1 LOP3.LUT R6, R6, 0xf8, RZ, 0xc0, !PT ;  /* 0x000000f806069812 */ /* 0x000fca00078ec0ff */
        /* <DEDUP_REMOVED lines=14> */
[----:B------:R-:W1:Y:S01]  /*2600*/  S2UR UR5, SR_CgaCtaId ;  /* 0x00000000000579c3 */ /* 0x000e620000008800 */
[----:B------:R-:W-:Y:S02]  /*2610*/  UMOV UR4, 0x400 ;  /* 0x0000040000047882 */ /* 0x000fe40000000000 */
[----:B-1----:R-:W-:-:S09]  /*2620*/  ULEA UR4, UR5, UR4, 0x18 ;  /* 0x0000000405047291 */ /* 0x002fd2000f8ec0ff */
[----:B0-----:R-:W0:Y:S04]  /*2630*/  LDS.64 R2, [UR4+0x18] ;  /* 0x00001804ff027984 */ /* 0x001e280008000a00 */
        /* <DEDUP_REMOVED lines=22> */
.L_x_45:
[----:B------:R-:W-:Y:S05]  /*27a0*/  BSYNC.RECONVERGENT B0 ;  /* 0x0000000000007941 */ /* 0x000fea0003800200 */
.L_x_30:
[----:B------:R-:W-:Y:S05]  /*27b0*/  @P0 EXIT ;  /* 0x000000000000094d */ /* 0x000fea0003800000 */
[----:B------:R-:W3:Y:S02]  /*27c0*/  LDCU.64 UR4, c[0x0][0x388] ;  /* 0x00007100ff0477ac */ /* 0x000ee40008000a00 */
[----:B---3--:R-:W-:-:S06]  /*27d0*/  UIMAD.WIDE.U32 UR4, UR18, 0x8, UR4 ;  /* 0x00000008120478a5 */ /* 0x008fcc000f8e0004 */
[----:B0-----:R-:W-:Y:S02]  /*27e0*/  IMAD.U32 R2, RZ, RZ, UR4 ;  /* 0x00000004ff027e24 */ /* 0x001fe4000f8e00ff */
[----:B--2---:R-:W-:-:S05]  /*27f0*/  IMAD.U32 R3, RZ, RZ, UR5 ;  /* 0x00000005ff037e24 */ /* 0x004fca000f8e00ff */
[----:B------:R-:W-:Y:S01]  /*2800*/  STG.E.64 desc[UR16][R2.64], R8 ;  /* 0x0000000802007986 */ /* 0x000fe2000c101b10 */
[----:B------:R-:W-:Y:S05]  /*2810*/  EXIT ;  /* 0x000000000000794d */ /* 0x000fea0003800000 */
.L_x_58:
        /* <DEDUP_REMOVED lines=14> */
.L_x_221:


//--------------------- .text._ZN3cub18CUB_300001_SM_10006detail6reduce28DeviceReduceSingleTileKernelINS2_10policy_hubIdyN4cuda3std3__44plusIdEEE10Policy1000EN6thrust24THRUST_300001_SM_1000_NS6detail15normal_iteratorINSD_10device_ptrIdEEEEPdyS9_ddNS7_10__identityEEEvT0_T1_T2_T3_T4_T6_ --------------------------
	.section	.text._ZN3cub18CUB_300001_SM_10006detail6reduce28DeviceReduceSingleTileKernelINS2_10policy_hubIdyN4cuda3std3__44plusIdEEE10Policy1000EN6thrust24THRUST_300001_SM_1000_NS6detail15normal_iteratorINSD_10device_ptrIdEEEEPdyS9_ddNS7_10__identityEEEvT0_T1_T2_T3_T4_T6_,"ax",@progbits
	.align	128
        .global         _ZN3cub18CUB_300001_SM_10006detail6reduce28DeviceReduceSingleTileKernelINS2_10policy_hubIdyN4cuda3std3__44plusIdEEE10Policy1000EN6thrust24THRUST_300001_SM_1000_NS6detail15normal_iteratorINSD_10device_ptrIdEEEEPdyS9_ddNS7_10__identityEEEvT0_T1_T2_T3_T4_T6_
        .type           _ZN3cub18CUB_300001_SM_10006detail6reduce28DeviceReduceSingleTileKernelINS2_10policy_hubIdyN4cuda3std3__44plusIdEEE10Policy1000EN6thrust24THRUST_300001_SM_1000_NS6detail15normal_iteratorINSD_10device_ptrIdEEEEPdyS9_ddNS7_10__identityEEEvT0_T1_T2_T3_T4_T6_,@function
        .size           _ZN3cub18CUB_300001_SM_10006detail6reduce28DeviceReduceSingleTileKernelINS2_10policy_hubIdyN4cuda3std3__44plusIdEEE10Policy1000EN6thrust24THRUST_300001_SM_1000_NS6detail15normal_iteratorINSD_10device_ptrIdEEEEPdyS9_ddNS7_10__identityEEEvT0_T1_T2_T3_T4_T6_,(.L_x_222 - _ZN3cub18CUB_300001_SM_10006detail6reduce28DeviceReduceSingleTileKernelINS2_10policy_hubIdyN4cuda3std3__44plusIdEEE10Policy1000EN6thrust24THRUST_300001_SM_1000_NS6detail15normal_iteratorINSD_10device_ptrIdEEEEPdyS9_ddNS7_10__identityEEEvT0_T1_T2_T3_T4_T6_)
        .other          _ZN3cub18CUB_300001_SM_10006detail6reduce28DeviceReduceSingleTileKernelINS2_10policy_hubIdyN4cuda3std3__44plusIdEEE10Policy1000EN6thrust24THRUST_300001_SM_1000_NS6detail15normal_iteratorINSD_10device_ptrIdEEEEPdyS9_ddNS7_10__identityEEEvT0_T1_T2_T3_T4_T6_,@"STO_CUDA_ENTRY STV_DEFAULT"
_ZN3cub18CUB_300001_SM_10006detail6reduce28DeviceReduceSingleTileKernelINS2_10policy_hubIdyN4cuda3std3__44plusIdEEE10Policy1000EN6thrust24THRUST_300001_SM_1000_NS6detail15normal_iteratorINSD_10device_ptrIdEEEEPdyS9_ddNS7_10__identityEEEvT0_T1_T2_T3_T4_T6_:
.text._ZN3cub18CUB_300001_SM_10006detail6reduce28DeviceReduceSingleTileKernelINS2_10policy_hubIdyN4cuda3std3__44plusIdEEE10Policy1000EN6thrust24THRUST_300001_SM_1000_NS6detail15normal_iteratorINSD_10device_ptrIdEEEEPdyS9_ddNS7_10__identityEEEvT0_T1_T2_T3_T4_T6_:
[----:B------:R-:W-:Y:S01]  /*0000*/  LDC R1, c[0x0][0x37c] ;  /* 0x0000df00ff017b82 */ /* 0x000fe20000000800 */
[----:B------:R-:W0:Y:S01]  /*0010*/  LDCU.64 UR4, c[0x0][0x390] ;  /* 0x00007200ff0477ac */ /* 0x000e220008000a00 */
[----:B------:R-:W1:Y:S01]  /*0020*/  LDCU.64 UR6, c[0x0][0x358] ;  /* 0x00006b00ff0677ac */ /* 0x000e620008000a00 */
[----:B0-----:R-:W-:Y:S02]  /*0030*/  IMAD.U32 R8, RZ, RZ, UR4 ;  /* 0x00000004ff087e24 */ /* 0x001fe4000f8e00ff */
[----:B------:R-:W-:-:S03]  /*0040*/  IMAD.U32 R9, RZ, RZ, UR5 ;  /* 0x00000005ff097e24 */ /* 0x000fc6000f8e00ff */
[----:B------:R-:W-:-:S04]  /*0050*/  ISETP.NE.U32.AND P0, PT, R8, RZ, PT ;  /* 0x000000ff0800720c */ /* 0x000fc80003f05070 */
[----:B------:R-:W-:-:S13]  /*0060*/  ISETP.NE.AND.EX P0, PT, R9, RZ, PT, P0 ;  /* 0x000000ff0900720c */ /* 0x000fda0003f05300 */
        /* <DEDUP_REMOVED lines=8> */
.L_x_59:
[----:B------:R-:W-:Y:S01]  /*00f0*/  ISETP.GT.U32.AND P0, PT, R8, 0xdff, PT ;  /* 0x00000dff0800780c */ /* 0x000fe20003f04070 */
[----:B------:R-:W-:Y:S03]  /*0100*/  BSSY.RECONVERGENT B0, `(.L_x_60) ;  /* 0x000024d000007945 */ /* 0x000fe60003800200 */
[----:B------:R-:W-:-:S13]  /*0110*/  ISETP.GT.U32.AND.EX P0, PT, R9, RZ, PT, P0 ;  /* 0x000000ff0900720c */ /* 0x000fda0003f04100 */
[----:B------:R-:W-:Y:S05]  /*0120*/  @P0 BRA `(.L_x_61) ;  /* 0x0000001400340947 */ /* 0x000fea0003800000 */
[----:B------:R-:W0:Y:S01]  /*0130*/  S2R R0, SR_TID.X ;  /* 0x0000000000007919 */ /* 0x000e220000002100 */
[----:B------:R-:W-:Y:S01]  /*0140*/  BSSY.RECONVERGENT B1, `(.L_x_62) ;  /* 0x0000009000017945 */ /* 0x000fe20003800200 */
[----:B------:R-:W-:Y:S02]  /*0150*/  CS2R R4, SRZ ;  /* 0x0000000000047805 */ /* 0x000fe4000001ff00 */
[----:B0-----:R-:W-:Y:S01]  /*0160*/  ISETP.GE.U32.AND P0, PT, R0, R8, PT ;  /* 0x000000080000720c */ /* 0x001fe20003f06070 */
[----:B------:R-:W-:-:S12]  /*0170*/  IMAD.MOV.U32 R2, RZ, RZ, R0 ;  /* 0x000000ffff027224 */ /* 0x000fd800078e0000 */
[----:B------:R-:W-:Y:S05]  /*0180*/  @P0 BRA `(.L_x_63) ;  /* 0x0000000000100947 */ /* 0x000fea0003800000 */
[----:B------:R-:W0:Y:S02]  /*0190*/  LDC.64 R4, c[0x0][0x380] ;  /* 0x0000e000ff047b82 */ /* 0x000e240000000a00 */
[----:B0-----:R-:W-:-:S06]  /*01a0*/  IMAD.WIDE.U32 R4, R0, 0x8, R4 ;  /* 0x0000000800047825 */ /* 0x001fcc00078e0004 */
[----:B------:R-:W5:Y:S01]  /*01b0*/  LDG.E.64 R4, desc[UR6][R4.64] ;  /* 0x0000000604047981 */ /* 0x000f62000c1e1b00 */
[----:B------:R-:W-:-:S07]  /*01c0*/  VIADD R2, R0, 0x200 ;  /* 0x0000020000027836 */ /* 0x000fce0000000000 */
.L_x_63:
[----:B------:R-:W-:Y:S05]  /*01d0*/  BSYNC.RECONVERGENT B1 ;  /* 0x0000000000017941 */ /* 0x000fea0003800200 */
.L_x_62:
[----:B------:R-:W-:Y:S01]  /*01e0*/  ISETP.GE.U32.AND P0, PT, R2, R8, PT ;  /* 0x000000080200720c */ /* 0x000fe20003f06070 */
[----:B------:R-:W-:-:S12]  /*01f0*/  BSSY.RECONVERGENT B1, `(.L_x_64) ;  /* 0x000006d000017945 */ /* 0x000fd80003800200 */
[----:B------:R-:W-:Y:S05]  /*0200*/  @P0 BRA `(.L_x_65) ;  /* 0x0000000400ac0947 */ /* 0x000fea0003800000 */
[----:B------:R-:W-:Y:S01]  /*0210*/  LOP3.LUT R3, RZ, R2, RZ, 0x33, !PT ;  /* 0x00000002ff037212 */ /* 0x000fe200078e33ff */
[----:B------:R-:W-:Y:S04]  /*0220*/  BSSY.RECONVERGENT B2, `(.L_x_66) ;  /* 0x0000033000027945 */ /* 0x000fe80003800200 */
[----:B------:R-:W-:-:S05]  /*0230*/  IMAD.IADD R6, R3, 0x1, R8 ;  /* 0x0000000103067824 */ /* 0x000fca00078e0208 */
[C---:B------:R-:W-:Y:S02]  /*0240*/  ISETP.GE.U32.AND P1, PT, R6.reuse, 0x1e00, PT ;  /* 0x00001e000600780c */ /* 0x040fe40003f26070 */
[----:B------:R-:W-:-:S04]  /*0250*/  LEA.HI R3, R6, 0x1, RZ, 0x17 ;  /* 0x0000000106037811 */ /* 0x000fc800078fb8ff */
[----:B------:R-:W-:-:S04]  /*0260*/  LOP3.LUT R43, R3, 0xf, RZ, 0xc0, !PT ;  /* 0x0000000f032b7812 */ /* 0x000fc800078ec0ff */
[----:B------:R-:W-:-:S03]  /*0270*/  ISETP.NE.AND P0, PT, R43, RZ, PT ;  /* 0x000000ff2b00720c */ /* 0x000fc60003f05270 */
[----:B------:R-:W-:Y:S10]  /*0280*/  @!P1 BRA `(.L_x_67) ;  /* 0x0000000000b09947 */ /* 0x000ff40003800000 */
[----:B------:R-:W0:Y:S01]  /*0290*/  LDC.64 R6, c[0x0][0x380] ;  /* 0x0000e000ff067b82 */ /* 0x000e220000000a00 */
[----:B------:R-:W-:-:S05]  /*02a0*/  LOP3.LUT R42, R3, 0xfffff0, RZ, 0xc0, !PT ;  /* 0x00fffff0032a7812 */ /* 0x000fca00078ec0ff */
[----:B------:R-:W-:Y:S02]  /*02b0*/  IMAD.MOV R42, RZ, RZ, -R42 ;  /* 0x000000ffff2a7224 */ /* 0x000fe400078e0a2a */
[----:B0-----:R-:W-:-:S03]  /*02c0*/  IMAD.WIDE.U32 R6, R2, 0x8, R6 ;  /* 0x0000000802067825 */ /* 0x001fc600078e0006 */
[----:B------:R-:W-:-:S05]  /*02d0*/  IADD3 R6, P1, PT, R6, 0x8000, RZ ;  /* 0x0000800006067810 */ /* 0x000fca0007f3e0ff */
[----:B------:R-:W-:-:S08]  /*02e0*/  IMAD.X R7, RZ, RZ, R7, P1 ;  /* 0x000000ffff077224 */ /* 0x000fd000008e0607 */
.L_x_68:
[----:B------:R-:W2:Y:S04]  /*02f0*/  LDG.E.64 R10, desc[UR6][R6.64+-0x8000] ;  /* 0xff800006060a7981 */ /* 0x000ea8000c1e1b00 */
[----:B------:R-:W3:Y:S04]  /*0300*/  LDG.E.64 R12, desc[UR6][R6.64+-0x7000] ;  /* 0xff900006060c7981 */ /* 0x000ee8000c1e1b00 */
[----:B------:R-:W4:Y:S04]  /*0310*/  LDG.E.64 R14, desc[UR6][R6.64+-0x6000] ;  /* 0xffa00006060e7981 */ /* 0x000f28000c1e1b00 */
        /* <DEDUP_REMOVED lines=12> */
[----:B------:R0:W4:Y:S01]  /*03e0*/  LDG.E.64 R40, desc[UR6][R6.64+0x7000] ;  /* 0x0070000606287981 */ /* 0x000122000c1e1b00 */
[----:B------:R-:W-:-:S02]  /*03f0*/  VIADD R42, R42, 0x10 ;  /* 0x000000102a2a7836 */ /* 0x000fc40000000000 */
[----:B------:R-:W-:-:S03]  /*0400*/  VIADD R2, R2, 0x2000 ;  /* 0x0000200002027836 */ /* 0x000fc60000000000 */
[----:B------:R-:W-:Y:S02]  /*0410*/  ISETP.NE.AND P1, PT, R42, RZ, PT ;  /* 0x000000ff2a00720c */ /* 0x000fe40003f25270 */
[----:B0-----:R-:W-:-:S05]  /*0420*/  IADD3 R6, P2, PT, R6, 0x10000, RZ ;  /* 0x0001000006067810 */ /* 0x001fca0007f5e0ff */
[----:B------:R-:W-:Y:S01]  /*0430*/  IMAD.X R7, RZ, RZ, R7, P2 ;  /* 0x000000ffff077224 */ /* 0x000fe200010e0607 */
        /* <DEDUP_REMOVED lines=16> */
[----:B------:R-:W-:Y:S10]  /*0540*/  @P1 BRA `(.L_x_68) ;  /* 0xfffffffc00681947 */ /* 0x000ff4000383ffff */
.L_x_67:
[----:B------:R-:W-:Y:S05]  /*0550*/  BSYNC.RECONVERGENT B2 ;  /* 0x0000000000027941 */ /* 0x000fea0003800200 */
.L_x_66:
[----:B------:R-:W-:Y:S05]  /*0560*/  @!P0 BRA `(.L_x_65) ;  /* 0x0000000000d48947 */ /* 0x000fea0003800000 */
[----:B------:R-:W-:Y:S01]  /*0570*/  ISETP.GE.U32.AND P0, PT, R43, 0x8, PT ;  /* 0x000000082b00780c */ /* 0x000fe20003f06070 */
[----:B------:R-:W-:Y:S01]  /*0580*/  BSSY.RECONVERGENT B2, `(.L_x_69) ;  /* 0x0000017000027945 */ /* 0x000fe20003800200 */
[----:B------:R-:W-:-:S04]  /*0590*/  LOP3.LUT R26, R3, 0x7, RZ, 0xc0, !PT ;  /* 0x00000007031a7812 */ /* 0x000fc800078ec0ff */
[----:B------:R-:W-:-:S07]  /*05a0*/  ISETP.NE.AND P1, PT, R26, RZ, PT ;  /* 0x000000ff1a00720c */ /* 0x000fce0003f25270 */
[----:B------:R-:W-:Y:S06]  /*05b0*/  @!P0 BRA `(.L_x_70) ;  /* 0x00000000004c8947 */ /* 0x000fec0003800000 */
[----:B------:R-:W0:Y:S02]  /*05c0*/  LDC.64 R6, c[0x0][0x380] ;  /* 0x0000e000ff067b82 */ /* 0x000e240000000a00 */
[----:B0-----:R-:W-:-:S05]  /*05d0*/  IMAD.WIDE R6, R2, 0x8, R6 ;  /* 0x0000000802067825 */ /* 0x001fca00078e0206 */
        /* <DEDUP_REMOVED lines=17> */
.L_x_70:
[----:B------:R-:W-:Y:S05]  /*06f0*/  BSYNC.RECONVERGENT B2 ;  /* 0x0000000000027941 */ /* 0x000fea0003800200 */
.L_x_69:
        /* <DEDUP_REMOVED lines=17> */
.L_x_72:
[----:B------:R-:W-:Y:S05]  /*0810*/  BSYNC.RECONVERGENT B2 ;  /* 0x0000000000027941 */ /* 0x000fea0003800200 */
.L_x_71:
[----:B------:R-:W-:Y:S05]  /*0820*/  @!P1 BRA `(.L_x_65) ;  /* 0x0000000000249947 */ /* 0x000fea0003800000 */
[----:B------:R-:W0:Y:S01]  /*0830*/  LDC.64 R10, c[0x0][0x380] ;  /* 0x0000e000ff0a7b82 */ /* 0x000e220000000a00 */
[----:B------:R-:W-:-:S07]  /*0840*/  IMAD.MOV R3, RZ, RZ, -R3 ;  /* 0x000000ffff037224 */ /* 0x000fce00078e0a03 */
.L_x_73:
[----:B0-----:R-:W-:-:S06]  /*0850*/  IMAD.WIDE R6, R2, 0x8, R10 ;  /* 0x0000000802067825 */ /* 0x001fcc00078e020a */
[----:B------:R-:W2:Y:S01]  /*0860*/  LDG.E.64 R6, desc[UR6][R6.64] ;  /* 0x0000000606067981 */ /* 0x000ea2000c1e1b00 */
[----:B------:R-:W-:Y:S02]  /*0870*/  VIADD R3, R3, 0x1 ;  /* 0x0000000103037836 */ /* 0x000fe40000000000 */
[----:B------:R-:W-:-:S03]  /*0880*/  VIADD R2, R2, 0x200 ;  /* 0x0000020002027836 */ /* 0x000fc60000000000 */
[----:B------:R-:W-:Y:S01]  /*0890*/  ISETP.NE.AND P0, PT, R3, RZ, PT ;  /* 0x000000ff0300720c */ /* 0x000fe20003f05270 */
[----:B--2--5:R-:W-:-:S12]  /*08a0*/  DADD R4, R6, R4 ;  /* 0x0000000006047229 */ /* 0x024fd80000000004 */
[----:B------:R-:W-:Y:S05]  /*08b0*/  @P0 BRA `(.L_x_73) ;  /* 0xfffffffc00e40947 */ /* 0x000fea000383ffff */
.L_x_65:
[----:B------:R-:W-:Y:S05]  /*08c0*/  BSYNC.RECONVERGENT B1 ;  /* 0x0000000000017941 */ /* 0x000fea0003800200 */
.L_x_64:
[----:B------:R-:W-:-:S04]  /*08d0*/  ISETP.GE.U32.AND P0, PT, R8, 0x200, PT ;  /* 0x000002000800780c */ /* 0x000fc80003f06070 */
[----:B------:R-:W-:-:S13]  /*08e0*/  ISETP.GE.U32.AND.EX P0, PT, R9, RZ, PT, P0 ;  /* 0x000000ff0900720c */ /* 0x000fda0003f06100 */
        /* <DEDUP_REMOVED lines=32> */
[----:B------:R-:W-:Y:S02]  /*0af0*/  ISETP.GT.AND P0, PT, R10, 0xf, PT ;  /* 0x0000000f0a00780c */ /* 0x000fe40003f04270 */
[----:B------:R-:W-:Y:S01]  /*0b00*/  @!P1 LOP3.LUT R8, R4, 0xf8, RZ, 0xc0, !PT ;  /* 0x000000f804089812 */ /* 0x000fe200078ec0ff */
[----:B------:R-:W0:Y:S04]  /*0b10*/  SHFL.DOWN PT, R3, R7, 0x10, 0x1f ;  /* 0x0a001f0007037f89 */ /* 0x000e2800000e0000 */
[----:B------:R-:W-:Y:S01]  /*0b20*/  @!P1 IMAD.IADD R9, R8, 0x1, R9 ;  /* 0x0000000108099824 */ /* 0x000fe200078e0209 */
[----:B0-----:R-:W-:-:S07]  /*0b30*/  DADD R4, R2, R6 ;  /* 0x0000000002047229 */ /* 0x001fce0000000006 */
[----:B------:R0:W-:Y:S01]  /*0b40*/  @!P1 STS.64 [R9+0x10], R4 ;  /* 0x0000100409009388 */ /* 0x0001e20000000a00 */
[----:B------:R-:W-:Y:S01]  /*0b50*/  BAR.SYNC.DEFER_BLOCKING 0x0 ;  /* 0x0000000000007b1d */ /* 0x000fe20000010000 */
[----:B------:R-:W-:Y:S02]  /*0b60*/  ISETP.NE.AND P1, PT, R0, RZ, PT ;  /* 0x000000ff0000720c */ /* 0x000fe40003f25270 */
[----:B------:R-:W-:Y:S02]  /*0b70*/  FSEL R2, R6, R4, P0 ;  /* 0x0000000406027208 */ /* 0x000fe40000000000 */
[----:B------:R-:W-:-:S09]  /*0b80*/  FSEL R3, R7, R5, P0 ;  /* 0x0000000507037208 */ /* 0x000fd20000000000 */
[----:B0-----:R-:W-:Y:S05]  /*0b90*/  @P1 BRA `(.L_x_75) ;  /* 0x00000018008c1947 */ /* 0x001fea0003800000 */
        /* <DEDUP_REMOVED lines=27> */
.L_x_74:
[----:B------:R-:W-:Y:S01]  /*0d50*/  LOP3.LUT R2, R0, 0x3e0, RZ, 0xc0, !PT ;  /* 0x000003e000027812 */ /* 0x000fe200078ec0ff */
[----:B------:R-:W0:Y:S03]  /*0d60*/  S2R R12, SR_LANEID ;  /* 0x00000000000c7919 */ /* 0x000e260000000000 */
[----:B------:R-:W-:Y:S01]  /*0d70*/  LOP3.LUT R7, RZ, R2, RZ, 0x33, !PT ;  /* 0x00000002ff077212 */ /* 0x000fe200078e33ff */
[----:B------:R-:W-:-:S04]  /*0d80*/  VIADD R3, R2, 0x20 ;  /* 0x0000002002037836 */ /* 0x000fc80000000000 */
[----:B------:R-:W-:Y:S01]  /*0d90*/  IMAD.IADD R7, R7, 0x1, R8 ;  /* 0x0000000107077824 */ /* 0x000fe200078e0208 */
[----:B------:R-:W-:-:S04]  /*0da0*/  ISETP.GT.U32.AND P0, PT, R3, R8, PT ;  /* 0x000000080300720c */ /* 0x000fc80003f04070 */
[----:B------:R-:W-:-:S05]  /*0db0*/  SEL R13, R7, 0x1f, P0 ;  /* 0x0000001f070d7807 */ /* 0x000fca0000000000 */
[----:B-----5:R-:W-:Y:S04]  /*0dc0*/  SHFL.DOWN PT, R2, R4, 0x1, R13 ;  /* 0x0820000004027989 */ /* 0x020fe800000e000d */
[----:B------:R-:W1:Y:S01]  /*0dd0*/  SHFL.DOWN PT, R3, R5, 0x1, R13 ;  /* 0x0820000005037989 */ /* 0x000e6200000e000d */
[C---:B0-----:R-:W-:Y:S01]  /*0de0*/  ISETP.GE.AND P0, PT, R12.reuse, R13, PT ;  /* 0x0000000d0c00720c */ /* 0x041fe20003f06270 */
[C---:B------:R-:W-:Y:S01]  /*0df0*/  VIADD R10, R12.reuse, 0x2 ;  /* 0x000000020c0a7836 */ /* 0x040fe20000000000 */
[----:B------:R-:W-:Y:S01]  /*0e00*/  ISETP.NE.AND P1, PT, R12, RZ, PT ;  /* 0x000000ff0c00720c */ /* 0x000fe20003f25270 */
[----:B-1----:R-:W-:-:S10]  /*0e10*/  DADD R2, R2, R4 ;  /* 0x0000000002027229 */ /* 0x002fd40000000004 */
[----:B------:R-:W-:Y:S01]  /*0e20*/  FSEL R6, R2, R4, !P0 ;  /* 0x0000000402067208 */ /* 0x000fe20004000000 */
[----:B------:R-:W-:Y:S01]  /*0e30*/  VIADD R4, R12, 0x4 ;  /* 0x000000040c047836 */ /* 0x000fe20000000000 */
[----:B------:R-:W-:Y:S02]  /*0e40*/  FSEL R7, R3, R5, !P0 ;  /* 0x0000000503077208 */ /* 0x000fe40004000000 */
[----:B------:R-:W-:Y:S01]  /*0e50*/  ISETP.GT.AND P0, PT, R10, R13, PT ;  /* 0x0000000d0a00720c */ /* 0x000fe20003f04270 */
[----:B------:R-:W-:Y:S04]  /*0e60*/  SHFL.DOWN PT, R2, R6, 0x2, R13 ;  /* 0x0840000006027989 */ /* 0x000fe800000e000d */
[----:B------:R-:W0:Y:S02]  /*0e70*/  SHFL.DOWN PT, R3, R7, 0x2, R13 ;  /* 0x0840000007037989 */ /* 0x000e2400000e000d */
[----:B0-----:R-:W-:-:S10]  /*0e80*/  DADD R2, R2, R6 ;  /* 0x0000000002027229 */ /* 0x001fd40000000006 */
[----:B------:R-:W-:Y:S01]  /*0e90*/  FSEL R10, R6, R2, P0 ;  /* 0x00000002060a7208 */ /* 0x000fe20000000000 */
[----:B------:R-:W-:Y:S01]  /*0ea0*/  VIADD R6, R12, 0x8 ;  /* 0x000000080c067836 */ /* 0x000fe20000000000 */
[----:B------:R-:W-:Y:S02]  /*0eb0*/  FSEL R11, R7, R3, P0 ;  /* 0x00000003070b7208 */ /* 0x000fe40000000000 */
[----:B------:R-:W-:Y:S01]  /*0ec0*/  ISETP.GT.AND P0, PT, R4, R13, PT ;  /* 0x0000000d0400720c */ /* 0x000fe20003f04270 */
[----:B------:R-:W-:Y:S04]  /*0ed0*/  SHFL.DOWN PT, R2, R10, 0x4, R13 ;  /* 0x088000000a027989 */ /* 0x000fe800000e000d */
[----:B------:R-:W0:Y:S02]  /*0ee0*/  SHFL.DOWN PT, R3, R11, 0x4, R13 ;  /* 0x088000000b037989 */ /* 0x000e2400000e000d */
[----:B0-----:R-:W-:-:S10]  /*0ef0*/  DADD R2, R2, R10 ;  /* 0x0000000002027229 */ /* 0x001fd4000000000a */
[----:B------:R-:W-:Y:S02]  /*0f00*/  FSEL R4, R10, R2, P0 ;  /* 0x000000020a047208 */ /* 0x000fe40000000000 */
[----:B------:R-:W-:Y:S02]  /*0f10*/  FSEL R5, R11, R3, P0 ;  /* 0x000000030b057208 */ /* 0x000fe40000000000 */
[----:B------:R-:W-:Y:S01]  /*0f20*/  ISETP.GT.AND P0, PT, R6, R13, PT ;  /* 0x0000000d0600720c */ /* 0x000fe20003f04270 */
[----:B------:R-:W-:Y:S01]  /*0f30*/  SHFL.DOWN PT, R2, R4, 0x8, R13 ;  /* 0x0900000004027989 */ /* 0x000fe200000e000d */
[----:B------:R-:W-:-:S03]  /*0f40*/  @!P1 MOV R10, 0x400 ;  /* 0x00000400000a9802 */ /* 0x000fc60000000f00 */
[----:B------:R-:W0:Y:S01]  /*0f50*/  SHFL.DOWN PT, R3, R5, 0x8, R13 ;  /* 0x0900000005037989 */ /* 0x000e2200000e000d */
[----:B------:R-:W1:Y:S01]  /*0f60*/  @!P1 S2R R11, SR_CgaCtaId ;  /* 0x00000000000b9919 */ /* 0x000e620000008800 */
[----:B0-----:R-:W-:-:S10]  /*0f70*/  DADD R2, R2, R4 ;  /* 0x0000000002027229 */ /* 0x001fd40000000004 */
[----:B------:R-:W-:Y:S01]  /*0f80*/  FSEL R6, R4, R2, P0 ;  /* 0x0000000204067208 */ /* 0x000fe20000000000 */
[----:B------:R-:W-:Y:S01]  /*0f90*/  VIADD R4, R12, 0x10 ;  /* 0x000000100c047836 */ /* 0x000fe20000000000 */
[----:B------:R-:W-:Y:S02]  /*0fa0*/  FSEL R7, R5, R3, P0 ;  /* 0x0000000305077208 */ /* 0x000fe40000000000 */
[----:B------:R-:W-:Y:S01]  /*0fb0*/  @!P1 SHF.R.U32.HI R5, RZ, 0x2, R0 ;  /* 0x00000002ff059819 */ /* 0x000fe20000011600 */
[----:B------:R-:W-:Y:S01]  /*0fc0*/  SHFL.DOWN PT, R2, R6, 0x10, R13 ;  /* 0x0a00000006027989 */ /* 0x000fe200000e000d */
[----:B-1----:R-:W-:Y:S02]  /*0fd0*/  @!P1 LEA R10, R11, R10, 0x18 ;  /* 0x0000000a0b0a9211 */ /* 0x002fe400078ec0ff */
[----:B------:R-:W-:Y:S01]  /*0fe0*/  @!P1 LOP3.LUT R5, R5, 0xf8, RZ, 0xc0, !PT ;  /* 0x000000f805059812 */ /* 0x000fe200078ec0ff */
[----:B------:R-:W0:Y:S01]  /*0ff0*/  SHFL.DOWN PT, R3, R7, 0x10, R13 ;  /* 0x0a00000007037989 */ /* 0x000e2200000e000d */
[----:B------:R-:W-:-:S03]  /*1000*/  ISETP.GT.AND P0, PT, R4, R13, PT ;  /* 0x0000000d0400720c */ /* 0x000fc60003f04270 */
[----:B------:R-:W-:Y:S01]  /*1010*/  @!P1 IMAD.IADD R5, R5, 0x1, R10 ;  /* 0x0000000105059824 */ /* 0x000fe200078e020a */
[----:B0-----:R-:W-:-:S10]  /*1020*/  DADD R2, R2, R6 ;  /* 0x0000000002027229 */ /* 0x001fd40000000006 */
[----:B------:R-:W-:Y:S02]  /*1030*/  FSEL R2, R6, R2, P0 ;  /* 0x0000000206027208 */ /* 0x000fe40000000000 */
[----:B------:R-:W-:-:S05]  /*1040*/  FSEL R3, R7, R3, P0 ;  /* 0x0000000307037208 */ /* 0x000fca0000000000 */
[----:B------:R0:W-:Y:S01]  /*1050*/  @!P1 STS.64 [R5+0x10], R2 ;  /* 0x0000100205009388 */ /* 0x0001e20000000a00 */
[----:B------:R-:W-:Y:S01]  /*1060*/  BAR.SYNC.DEFER_BLOCKING 0x0 ;  /* 0x0000000000007b1d */ /* 0x000fe20000010000 */
[----:B------:R-:W-:-:S13]  /*1070*/  ISETP.NE.AND P1, PT, R0, RZ, PT ;  /* 0x000000ff0000720c */ /* 0x000fda0003f25270 */
[----:B0-----:R-:W-:Y:S05]  /*1080*/  @P1 BRA `(.L_x_75) ;  /* 0x0000001400501947 */ /* 0x001fea0003800000 */
[----:B------:R-:W0:Y:S01]  /*1090*/  S2UR UR5, SR_CgaCtaId ;  /* 0x00000000000579c3 */ /* 0x000e220000008800 */
[----:B------:R-:W-:Y:S01]  /*10a0*/  UMOV UR4, 0x400 ;  /* 0x0000040000047882 */ /* 0x000fe20000000000 */
[----:B------:R-:W-:-:S04]  /*10b0*/  ISETP.GT.U32.AND P0, PT, R8, 0x20, PT ;  /* 0x000000200800780c */ /* 0x000fc80003f04070 */
[----:B------:R-:W-:Y:S01]  /*10c0*/  ISETP.GT.U32.AND.EX P0, PT, R9, RZ, PT, P0 ;  /* 0x000000ff0900720c */ /* 0x000fe20003f04100 */
[----:B0-----:R-:W-:-:S09]  /*10d0*/  ULEA UR4, UR5, UR4, 0x18 ;  /* 0x0000000405047291 */ /* 0x001fd2000f8ec0ff */
[----:B------:R-:W0:Y:S04]  /*10e0*/  LDS.64 R4, [UR4+0x18] ;  /* 0x00001804ff047984 */ /* 0x000e280008000a00 */
[----:B------:R-:W1:Y:S01]  /*10f0*/  LDS.128 R12, [UR4+0x20] ;  /* 0x00002004ff0c7984 */ /* 0x000e620008000c00 */
[----:B0-----:R-:W-:-:S10]  /*1100*/  DADD R4, R2, R4 ;  /* 0x0000000002047229 */ /* 0x001fd40000000004 */
[----:B------:R-:W-:Y:S02]  /*1110*/  FSEL R2, R4, R2, P0 ;  /* 0x0000000204027208 */ /* 0x000fe40000000000 */
[----:B------:R-:W-:Y:S02]  /*1120*/  FSEL R3, R5, R3, P0 ;  /* 0x0000000305037208 */ /* 0x000fe40000000000 */
[----:B------:R-:W0:Y:S01]  /*1130*/  LDS.128 R4, [UR4+0x30] ;  /* 0x00003004ff047984 */ /* 0x000e220008000c00 */
[----:B------:R-:W-:-:S03]  /*1140*/  ISETP.GT.U32.AND P0, PT, R8, 0x40, PT ;  /* 0x000000400800780c */ /* 0x000fc60003f04070 */
[----:B-1----:R-:W-:Y:S01]  /*1150*/  DADD R12, R12, R2 ;  /* 0x000000000c0c7229 */ /* 0x002fe20000000002 */
[----:B------:R-:W-:-:S09]  /*1160*/  ISETP.GT.U32.AND.EX P0, PT, R9, RZ, PT, P0 ;  /* 0x000000ff0900720c */ /* 0x000fd20003f04100 */
[----:B------:R-:W-:Y:S02]  /*1170*/  FSEL R2, R12, R2, P0 ;  /* 0x000000020c027208 */ /* 0x000fe40000000000 */
[----:B------:R-:W-:Y:S02]  /*1180*/  FSEL R3, R13, R3, P0 ;  /* 0x000000030d037208 */ /* 0x000fe40000000000 */
[----:B------:R-:W-:-:S04]  /*1190*/  ISETP.GT.U32.AND P0, PT, R8, 0x60, PT ;  /* 0x000000600800780c */ /* 0x000fc80003f04070 */
[----:B------:R-:W-:Y:S01]  /*11a0*/  DADD R14, R2, R14 ;  /* 0x00000000020e7229 */ /* 0x000fe2000000000e */
[----:B------:R-:W-:-:S09]  /*11b0*/  ISETP.GT.U32.AND.EX P0, PT, R9, RZ, PT, P0 ;  /* 0x000000ff0900720c */ /* 0x000fd20003f04100 */
[----:B------:R-:W-:Y:S02]  /*11c0*/  FSEL R2, R14, R2, P0 ;  /* 0x000000020e027208 */ /* 0x000fe40000000000 */
[----:B------:R-:W-:Y:S02]  /*11d0*/  FSEL R3, R15, R3, P0 ;  /* 0x000000030f037208 */ /* 0x000fe40000000000 */
[----:B------:R-:W1:Y:S01]  /*11e0*/  LDS.128 R12, [UR4+0x40] ;  /* 0x00004004ff0c7984 */ /* 0x000e620008000c00 */
[----:B------:R-:W-:-:S03]  /*11f0*/  ISETP.GT.U32.AND P0, PT, R8, 0x80, PT ;  /* 0x000000800800780c */ /* 0x000fc60003f04070 */
[----:B0-----:R-:W-:Y:S01]  /*1200*/  DADD R4, R4, R2 ;  /* 0x0000000004047229 */ /* 0x001fe20000000002 */
        /* <DEDUP_REMOVED lines=52> */
[----:B------:R-:W-:-:S04]  /*1550*/  ISETP.GT.U32.AND P0, PT, R8, 0x1c0, PT ;  /* 0x000001c00800780c */ /* 0x000fc80003f04070 */
        /* <DEDUP_REMOVED lines=8> */
[----:B------:R-:W-:Y:S01]  /*15e0*/  FSEL R3, R15, R3, P0 ;  /* 0x000000030f037208 */ /* 0x000fe20000000000 */
[----:B------:R-:W-:Y:S06]  /*15f0*/  BRA `(.L_x_75) ;  /* 0x0000000c00f47947 */ /* 0x000fec0003800000 */
.L_x_61:
[----:B------:R-:W0:Y:S01]  /*1600*/  S2R R0, SR_TID.X ;  /* 0x0000000000007919 */ /* 0x000e220000002100 */
[----:B------:R-:W0:Y:S02]  /*1610*/  LDC.64 R4, c[0x0][0x380] ;  /* 0x0000e000ff047b82 */ /* 0x000e240000000a00 */
[----:B0-----:R-:W-:-:S05]  /*1620*/  IMAD.WIDE.U32 R4, R0, 0x8, R4 ;  /* 0x0000000800047825 */ /* 0x001fca00078e0004 */
[----:B------:R-:W2:Y:S04]  /*1630*/  LDG.E.64 R2, desc[UR6][R4.64] ;  /* 0x0000000604027981 */ /* 0x000ea8000c1e1b00 */
[----:B------:R-:W2:Y:S04]  /*1640*/  LDG.E.64 R6, desc[UR6][R4.64+0x1000] ;  /* 0x0010000604067981 */ /* 0x000ea8000c1e1b00 */
[----:B------:R-:W3:Y:S04]  /*1650*/  LDG.E.64 R10, desc[UR6][R4.64+0x2000] ;  /* 0x00200006040a7981 */ /* 0x000ee8000c1e1b00 */
[----:B------:R-:W4:Y:S04]  /*1660*/  LDG.E.64 R12, desc[UR6][R4.64+0x3000] ;  /* 0x00300006040c7981 */ /* 0x000f28000c1e1b00 */
[----:B------:R-:W5:Y:S04]  /*1670*/  LDG.E.64 R14, desc[UR6][R4.64+0x4000] ;  /* 0x00400006040e7981 */ /* 0x000f68000c1e1b00 */
[----:B------:R-:W5:Y:S04]  /*1680*/  LDG.E.64 R16, desc[UR6][R4.64+0x5000] ;  /* 0x0050000604107981 */ /* 0x000f68000c1e1b00 */
[----:B------:R-:W5:Y:S01]  /*1690*/  LDG.E.64 R18, desc[UR6][R4.64+0x6000] ;  /* 0x0060000604127981 */ /* 0x000f62000c1e1b00 */
[----:B--2---:R-:W-:-:S08]  /*16a0*/  DADD R2, R2, R6 ;  /* 0x0000000002027229 */ /* 0x004fd00000000006 */
[----:B---3--:R-:W-:-:S08]  /*16b0*/  DADD R2, R10, R2 ;  /* 0x000000000a027229 */ /* 0x008fd00000000002 */
[----:B----4-:R-:W-:Y:S01]  /*16c0*/  DADD R2, R12, R2 ;  /* 0x000000000c027229 */ /* 0x010fe20000000002 */
[----:B------:R-:W-:-:S04]  /*16d0*/  IADD3 R12, P1, PT, R8, -0xe00, RZ ;  /* 0xfffff200080c7810 */ /* 0x000fc80007f3e0ff */
[----:B------:R-:W-:Y:S02]  /*16e0*/  ISETP.GE.U32.AND P0, PT, R12, 0xe00, PT ;  /* 0x00000e000c00780c */ /* 0x000fe40003f06070 */
[----:B------:R-:W-:Y:S01]  /*16f0*/  IADD3.X R13, PT, PT, R9, -0x1, RZ, P1, !PT ;  /* 0xffffffff090d7810 */ /* 0x000fe20000ffe4ff */
[----:B-----5:R-:W-:-:S03]  /*1700*/  DADD R2, R14, R2 ;  /* 0x000000000e027229 */ /* 0x020fc60000000002 */
[----:B------:R-:W-:-:S05]  /*1710*/  ISETP.GE.U32.AND.EX P0, PT, R13, RZ, PT, P0 ;  /* 0x000000ff0d00720c */ /* 0x000fca0003f06100 */
[----:B------:R-:W-:-:S08]  /*1720*/  DADD R2, R16, R2 ;  /* 0x0000000010027229 */ /* 0x000fd00000000002 */
[----:B------:R-:W-:Y:S01]  /*1730*/  DADD R6, R18, R2 ;  /* 0x0000000012067229 */ /* 0x000fe20000000002 */
[----:B------:R-:W-:Y:S02]  /*1740*/  IMAD.MOV.U32 R3, RZ, RZ, 0xe00 ;  /* 0x00000e00ff037424 */ /* 0x000fe400078e00ff */
[----:B------:R-:W-:Y:S01]  /*1750*/  IMAD.MOV.U32 R2, RZ, RZ, RZ ;  /* 0x000000ffff027224 */ /* 0x000fe200078e00ff */
[----:B------:R-:W-:Y:S07]  /*1760*/  @!P0 BRA `(.L_x_76) ;  /* 0x0000000000748947 */ /* 0x000fee0003800000 */
[----:B------:R-:W0:Y:S01]  /*1770*/  LDC.64 R8, c[0x0][0x390] ;  /* 0x0000e400ff087b82 */ /* 0x000e220000000a00 */
[----:B------:R-:W-:Y:S02]  /*1780*/  IMAD.MOV.U32 R3, RZ, RZ, 0xe00 ;  /* 0x00000e00ff037424 */ /* 0x000fe400078e00ff */
[----:B------:R-:W-:-:S07]  /*1790*/  IMAD.MOV.U32 R2, RZ, RZ, RZ ;  /* 0x000000ffff027224 */ /* 0x000fce00078e00ff */
.L_x_78:
[----:B------:R-:W-:-:S04]  /*17a0*/  LEA R16, P0, R3, R4, 0x3 ;  /* 0x0000000403107211 */ /* 0x000fc800078018ff */
[----:B------:R-:W-:-:S05]  /*17b0*/  LEA.HI.X R17, R3, R5, R2, 0x3, P0 ;  /* 0x0000000503117211 */ /* 0x000fca00000f1c02 */
[----:B------:R-:W2:Y:S04]  /*17c0*/  LDG.E.64 R18, desc[UR6][R16.64] ;  /* 0x0000000610127981 */ /* 0x000ea8000c1e1b00 */
[----:B------:R-:W3:Y:S04]  /*17d0*/  LDG.E.64 R20, desc[UR6][R16.64+0x1000] ;  /* 0x0010000610147981 */ /* 0x000ee8000c1e1b00 */
[----:B------:R-:W4:Y:S04]  /*17e0*/  LDG.E.64 R22, desc[UR6][R16.64+0x2000] ;  /* 0x0020000610167981 */ /* 0x000f28000c1e1b00 */
[----:B------:R-:W5:Y:S04]  /*17f0*/  LDG.E.64 R24, desc[UR6][R16.64+0x3000] ;  /* 0x0030000610187981 */ /* 0x000f68000c1e1b00 */
[----:B------:R-:W5:Y:S04]  /*1800*/  LDG.E.64 R26, desc[UR6][R16.64+0x4000] ;  /* 0x00400006101a7981 */ /* 0x000f68000c1e1b00 */
[----:B------:R-:W5:Y:S04]  /*1810*/  LDG.E.64 R10, desc[UR6][R16.64+0x5000] ;  /* 0x00500006100a7981 */ /* 0x000f68000c1e1b00 */
[----:B------:R-:W5:Y:S01]  /*1820*/  LDG.E.64 R14, desc[UR6][R16.64+0x6000] ;  /* 0x00600006100e7981 */ /* 0x000f62000c1e1b00 */
[----:B--2---:R-:W-:Y:S01]  /*1830*/  DADD R18, R18, R6 ;  /* 0x0000000012127229 */ /* 0x004fe20000000006 */
[----:B0-----:R-:W-:-:S04]  /*1840*/  IADD3 R6, P1, PT, -R3, R8, RZ ;  /* 0x0000000803067210 */ /* 0x001fc80007f3e1ff */
[----:B------:R-:W-:Y:S01]  /*1850*/  ISETP.GE.U32.AND P0, PT, R6, 0xe00, PT ;  /* 0x00000e000600780c */ /* 0x000fe20003f06070 */
[----:B------:R-:W-:Y:S02]  /*1860*/  IMAD.X R6, R9, 0x1, ~R2, P1 ;  /* 0x0000000109067824 */ /* 0x000fe400008e0e02 */
[----:B---3--:R-:W-:-:S03]  /*1870*/  DADD R18, R20, R18 ;  /* 0x0000000014127229 */ /* 0x008fc60000000012 */
[----:B------:R-:W-:-:S05]  /*1880*/  ISETP.GE.U32.AND.EX P0, PT, R6, RZ, PT, P0 ;  /* 0x000000ff0600720c */ /* 0x000fca0003f06100 */
[----:B----4-:R-:W-:-:S08]  /*1890*/  DADD R18, R22, R18 ;  /* 0x0000000016127229 */ /* 0x010fd00000000012 */
[----:B-----5:R-:W-:-:S08]  /*18a0*/  DADD R18, R24, R18 ;  /* 0x0000000018127229 */ /* 0x020fd00000000012 */
[----:B------:R-:W-:-:S08]  /*18b0*/  DADD R18, R26, R18 ;  /* 0x000000001a127229 */ /* 0x000fd00000000012 */
[----:B------:R-:W-:-:S08]  /*18c0*/  DADD R10, R10, R18 ;  /* 0x000000000a0a7229 */ /* 0x000fd00000000012 */
[----:B------:R-:W-:Y:S01]  /*18d0*/  DADD R6, R14, R10 ;  /* 0x000000000e067229 */ /* 0x000fe2000000000a */
[----:B------:R-:W-:Y:S10]  /*18e0*/  @!P0 BRA `(.L_x_77) ;  /* 0x0000000800208947 */ /* 0x000ff40003800000 */
[----:B------:R-:W-:-:S05]  /*18f0*/  IADD3 R3, P0, PT, R3, 0xe00, RZ ;  /* 0x00000e0003037810 */ /* 0x000fca0007f1e0ff */
[----:B------:R-:W-:Y:S01]  /*1900*/  IMAD.X R2, RZ, RZ, R2, P0 ;  /* 0x000000ffff027224 */ /* 0x000fe200000e0602 */
[----:B------:R-:W-:-:S04]  /*1910*/  ISETP.GT.U32.AND P0, PT, R3, R12, PT ;  /* 0x0000000c0300720c */ /* 0x000fc80003f04070 */
[----:B------:R-:W-:-:S13]  /*1920*/  ISETP.GT.U32.AND.EX P0, PT, R2, R13, PT, P0 ;  /* 0x0000000d0200720c */ /* 0x000fda0003f04100 */
[----:B------:R-:W-:Y:S05]  /*1930*/  @!P0 BRA `(.L_x_78) ;  /* 0xfffffffc00988947 */ /* 0x000fea000383ffff */
.L_x_76:
[----:B------:R-:W-:Y:S01]  /*1940*/  IMAD.IADD R5, R8, 0x1, -R3 ;  /* 0x0000000108057824 */ /* 0x000fe200078e0a03 */
[----:B------:R-:W-:Y:S01]  /*1950*/  ISETP.GE.U32.AND P1, PT, R3, R8, PT ;  /* 0x000000080300720c */ /* 0x000fe20003f26070 */
[----:B------:R-:W-:Y:S03]  /*1960*/  BSSY.RECONVERGENT B1, `(.L_x_77) ;  /* 0x0000080000017945 */ /* 0x000fe60003800200 */
[----:B------:R-:W-:-:S04]  /*1970*/  ISETP.GE.AND P0, PT, R0, R5, PT ;  /* 0x000000050000720c */ /* 0x000fc80003f06270 */
[----:B------:R-:W-:-:S13]  /*1980*/  ISETP.GE.U32.OR.EX P0, PT, R2, R9, P0, P1 ;  /* 0x000000090200720c */ /* 0x000fda0000706510 */
[----:B------:R-:W-:Y:S05]  /*1990*/  @P0 BRA `(.L_x_79) ;  /* 0x0000000400f00947 */ /* 0x000fea0003800000 */
[----:B------:R-:W-:Y:S01]  /*19a0*/  LOP3.LUT R4, RZ, R0, RZ, 0x33, !PT ;  /* 0x00000000ff047212 */ /* 0x000fe200078e33ff */
[----:B------:R-:W-:Y:S01]  /*19b0*/  BSSY.RECONVERGENT B2, `(.L_x_80) ;  /* 0x0000038000027945 */ /* 0x000fe20003800200 */
[----:B------:R-:W-:Y:S02]  /*19c0*/  IMAD.MOV.U32 R42, RZ, RZ, R0 ;  /* 0x000000ffff2a7224 */ /* 0x000fe400078e0000 */
[----:B------:R-:W-:-:S04]  /*19d0*/  IADD3 R8, PT, PT, -R3, R8, R4 ;  /* 0x0000000803087210 */ /* 0x000fc80007ffe104 */
[C---:B------:R-:W-:Y:S02]  /*19e0*/  ISETP.GE.U32.AND P1, PT, R8.reuse, 0x1e00, PT ;  /* 0x00001e000800780c */ /* 0x040fe40003f26070 */
[----:B------:R-:W-:-:S04]  /*19f0*/  LEA.HI R4, R8, 0x1, RZ, 0x17 ;  /* 0x0000000108047811 */ /* 0x000fc800078fb8ff */
[----:B------:R-:W-:-:S04]  /*1a00*/  LOP3.LUT R5, R4, 0xf, RZ, 0xc0, !PT ;  /* 0x0000000f04057812 */ /* 0x000fc800078ec0ff */
[----:B------:R-:W-:-:S03]  /*1a10*/  ISETP.NE.AND P0, PT, R5, RZ, PT ;  /* 0x000000ff0500720c */ /* 0x000fc60003f05270 */
[----:B------:R-:W-:Y:S10]  /*1a20*/  @!P1 BRA `(.L_x_81) ;  /* 0x0000000000c09947 */ /* 0x000ff40003800000 */
[----:B------:R-:W0:Y:S01]  /*1a30*/  LDCU.64 UR4, c[0x0][0x380] ;  /* 0x00007000ff0477ac */ /* 0x000e220008000a00 */
[----:B------:R-:W-:Y:S01]  /*1a40*/  IADD3 R9, P2, PT, R0, R3, RZ ;  /* 0x0000000300097210 */ /* 0x000fe20007f5e0ff */
[----:B------:R-:W-:Y:S01]  /*1a50*/  IMAD.MOV.U32 R42, RZ, RZ, R0 ;  /* 0x000000ffff2a7224 */ /* 0x000fe200078e0000 */
[----:B------:R-:W-:-:S03]  /*1a60*/  LOP3.LUT R43, R4, 0xfffff0, RZ, 0xc0, !PT ;  /* 0x00fffff0042b7812 */ /* 0x000fc600078ec0ff */
[----:B------:R-:W-:Y:S02]  /*1a70*/  IMAD.X R10, RZ, RZ, R2, P2 ;  /* 0x000000ffff0a7224 */ /* 0x000fe400010e0602 */
[----:B------:R-:W-:Y:S01]  /*1a80*/  IMAD.MOV R43, RZ, RZ, -R43 ;  /* 0x000000ffff2b7224 */ /* 0x000fe200078e0a2b */
[----:B0-----:R-:W-:-:S04]  /*1a90*/  LEA R8, P1, R9, UR4, 0x3 ;  /* 0x0000000409087c11 */ /* 0x001fc8000f8218ff */
[----:B------:R-:W-:Y:S02]  /*1aa0*/  IADD3 R8, P2, PT, R8, 0x8000, RZ ;  /* 0x0000800008087810 */ /* 0x000fe40007f5e0ff */
[----:B------:R-:W-:-:S05]  /*1ab0*/  LEA.HI.X R9, R9, UR5, R10, 0x3, P1 ;  /* 0x0000000509097c11 */ /* 0x000fca00088f1c0a */
[----:B------:R-:W-:-:S07]  /*1ac0*/  IMAD.X R9, RZ, RZ, R9, P2 ;  /* 0x000000ffff097224 */ /* 0x000fce00010e0609 */
.L_x_82:
[----:B------:R-:W2:Y:S04]  /*1ad0*/  LDG.E.64 R10, desc[UR6][R8.64+-0x8000] ;  /* 0xff800006080a7981 */ /* 0x000ea8000c1e1b00 */
[----:B------:R-:W3:Y:S04]  /*1ae0*/  LDG.E.64 R12, desc[UR6][R8.64+-0x7000] ;  /* 0xff900006080c7981 */ /* 0x000ee8000c1e1b00 */
[----:B------:R-:W4:Y:S04]  /*1af0*/  LDG.E.64 R14, desc[UR6][R8.64+-0x6000] ;  /* 0xffa00006080e7981 */ /* 0x000f28000c1e1b00 */
[----:B------:R-:W5:Y:S04]  /*1b00*/  LDG.E.64 R16, desc[UR6][R8.64+-0x5000] ;  /* 0xffb0000608107981 */ /* 0x000f68000c1e1b00 */
        /* <DEDUP_REMOVED lines=11> */
[----:B------:R0:W5:Y:S01]  /*1bc0*/  LDG.E.64 R40, desc[UR6][R8.64+0x7000] ;  /* 0x0070000608287981 */ /* 0x000162000c1e1b00 */
[----:B------:R-:W-:-:S02]  /*1bd0*/  VIADD R43, R43, 0x10 ;  /* 0x000000102b2b7836 */ /* 0x000fc40000000000 */
        /* <DEDUP_REMOVED lines=21> */
.L_x_81:
[----:B------:R-:W-:Y:S05]  /*1d30*/  BSYNC.RECONVERGENT B2 ;  /* 0x0000000000027941 */ /* 0x000fea0003800200 */
.L_x_80:
[----:B------:R-:W-:Y:S05]  /*1d40*/  @!P0 BRA `(.L_x_79) ;  /* 0x0000000400048947 */ /* 0x000fea0003800000 */
[----:B------:R-:W-:Y:S01]  /*1d50*/  ISETP.GE.U32.AND P1, PT, R5, 0x8, PT ;  /* 0x000000080500780c */ /* 0x000fe20003f26070 */
[----:B------:R-:W-:Y:S01]  /*1d60*/  BSSY.RECONVERGENT B2, `(.L_x_83) ;  /* 0x000001a000027945 */ /* 0x000fe20003800200 */
[----:B------:R-:W-:-:S04]  /*1d70*/  LOP3.LUT R26, R4, 0x7, RZ, 0xc0, !PT ;  /* 0x00000007041a7812 */ /* 0x000fc800078ec0ff */
[----:B------:R-:W-:-:S07]  /*1d80*/  ISETP.NE.AND P0, PT, R26, RZ, PT ;  /* 0x000000ff1a00720c */ /* 0x000fce0003f05270 */
[----:B------:R-:W-:Y:S06]  /*1d90*/  @!P1 BRA `(.L_x_84) ;  /* 0x0000000000589947 */ /* 0x000fec0003800000 */
[----:B------:R-:W0:Y:S01]  /*1da0*/  LDCU.64 UR4, c[0x0][0x380] ;  /* 0x00007000ff0477ac */ /* 0x000e220008000a00 */
[----:B------:R-:W-:-:S05]  /*1db0*/  IADD3 R5, P1, PT, R42, R3, RZ ;  /* 0x000000032a057210 */ /* 0x000fca0007f3e0ff */
[----:B------:R-:W-:Y:S01]  /*1dc0*/  IMAD.X R10, RZ, RZ, R2, P1 ;  /* 0x000000ffff0a7224 */ /* 0x000fe200008e0602 */
[----:B0-----:R-:W-:-:S04]  /*1dd0*/  LEA R8, P1, R5, UR4, 0x3 ;  /* 0x0000000405087c11 */ /* 0x001fc8000f8218ff */
        /* <DEDUP_REMOVED lines=18> */
.L_x_84:
[----:B------:R-:W-:Y:S05]  /*1f00*/  BSYNC.RECONVERGENT B2 ;  /* 0x0000000000027941 */ /* 0x000fea0003800200 */
.L_x_83:
        /* <DEDUP_REMOVED lines=20> */
.L_x_86:
[----:B------:R-:W-:Y:S05]  /*2050*/  BSYNC.RECONVERGENT B2 ;  /* 0x0000000000027941 */ /* 0x000fea0003800200 */
.L_x_85:
[----:B------:R-:W-:Y:S05]  /*2060*/  @!P0 BRA `(.L_x_79) ;  /* 0x00000000003c8947 */ /* 0x000fea0003800000 */
[----:B------:R-:W0:Y:S01]  /*2070*/  LDCU.64 UR4, c[0x0][0x380] ;  /* 0x00007000ff0477ac */ /* 0x000e220008000a00 */
[----:B------:R-:W-:Y:S01]  /*2080*/  IADD3 R3, P0, PT, R42, R3, RZ ;  /* 0x000000032a037210 */ /* 0x000fe20007f1e0ff */
[----:B------:R-:W-:-:S04]  /*2090*/  IMAD.MOV R4, RZ, RZ, -R16 ;  /* 0x000000ffff047224 */ /* 0x000fc800078e0a10 */
[----:B------:R-:W-:Y:S01]  /*20a0*/  IMAD.X R2, RZ, RZ, R2, P0 ;  /* 0x000000ffff027224 */ /* 0x000fe200000e0602 */
[----:B0-----:R-:W-:-:S04]  /*20b0*/  LEA R5, P1, R3, UR4, 0x3 ;  /* 0x0000000403057c11 */ /* 0x001fc8000f8218ff */
[----:B------:R-:W-:-:S09]  /*20c0*/  LEA.HI.X R8, R3, UR5, R2, 0x3, P1 ;  /* 0x0000000503087c11 */ /* 0x000fd200088f1c02 */
.L_x_87:
        /* <DEDUP_REMOVED lines=9> */
.L_x_79:
[----:B------:R-:W-:Y:S05]  /*2160*/  BSYNC.RECONVERGENT B1 ;  /* 0x0000000000017941 */ /* 0x000fea0003800200 */
.L_x_77:
        /* <DEDUP_REMOVED lines=40> */
[----:B------:R-:W-:-:S03]  /*23f0*/  FSEL R5, R5, R3, P0 ;  /* 0x0000000305057208 */ /* 0x000fc60000000000 */
[----:B0-----:R-:W-:Y:S02]  /*2400*/  IMAD.MOV.U32 R2, RZ, RZ, R0 ;  /* 0x000000ffff027224 */ /* 0x001fe400078e0000 */
[----:B------:R-:W-:-:S04]  /*2410*/  IMAD.MOV.U32 R3, RZ, RZ, R5 ;  /* 0x000000ffff037224 */ /* 0x000fc800078e0005 */
[----:B------:R-:W-:Y:S05]  /*2420*/  @P1 BRA `(.L_x_75) ;  /* 0x0000000000681947 */ /* 0x000fea0003800000 */
        /* <DEDUP_REMOVED lines=26> */
.L_x_75:
[----:B------:R-:W-:Y:S05]  /*25d0*/  BSYNC.RECONVERGENT B0 ;  /* 0x0000000000007941 */ /* 0x000fea0003800200 */
.L_x_60:
[----:B------:R-:W-:Y:S05]  /*25e0*/  @P1 EXIT ;  /* 0x000000000000194d */ /* 0x000fea0003800000 */
[----:B------:R-:W0:Y:S01]  /*25f0*/  LDCU.64 UR4, c[0x0][0x3a0] ;  /* 0x00007400ff0477ac */ /* 0x000e220008000a00 */
[----:B------:R-:W1:Y:S01]  /*2600*/  LDC.64 R4, c[0x0][0x388] ;  /* 0x0000e200ff047b82 */ /* 0x000e620000000a00 */
[----:B0-----:R-:W-:-:S07]  /*2610*/  DADD R2, R2, UR4 ;  /* 0x0000000402027e29 */ /* 0x001fce0008000000 */
[----:B-1----:R-:W-:Y:S01]  /*2620*/  STG.E.64 desc[UR6][R4.64], R2 ;  /* 0x0000000204007986 */ /* 0x002fe2000c101b06 */
[----:B------:R-:W-:Y:S05]  /*2630*/  EXIT ;  /* 0x000000000000794d */ /* 0x000fea0003800000 */
.L_x_88:
        /* <DEDUP_REMOVED lines=12> */
.L_x_222:


//--------------------- .text._ZN3cub18CUB_300001_SM_10006detail6reduce28DeviceReduceSingleTileKernelINS2_10policy_hubIdjN4cuda3std3__44plusIdEEE10Policy1000EPdSC_iS9_ddNS7_10__identityEEEvT0_T1_T2_T3_T4_T6_ --------------------------
	.section	.text._ZN3cub18CUB_300001_SM_10006detail6reduce28DeviceReduceSingleTileKernelINS2_10policy_hubIdjN4cuda3std3__44plusIdEEE10Policy1000EPdSC_iS9_ddNS7_10__identityEEEvT0_T1_T2_T3_T4_T6_,"ax",@progbits
	.align	128
        .global         _ZN3cub18CUB_300001_SM_10006detail6reduce28DeviceReduceSingleTileKernelINS2_10policy_hubIdjN4cuda3std3__44plusIdEEE10Policy1000EPdSC_iS9_ddNS7_10__identityEEEvT0_T1_T2_T3_T4_T6_
        .type           _ZN3cub18CUB_300001_SM_10006detail6reduce28DeviceReduceSingleTileKernelINS2_10policy_hubIdjN4cuda3std3__44plusIdEEE10Policy1000EPdSC_iS9_ddNS7_10__identityEEEvT0_T1_T2_T3_T4_T6_,@function
        .size           _ZN3cub18CUB_300001_SM_10006detail6reduce28DeviceReduceSingleTileKernelINS2_10policy_hubIdjN4cuda3std3__44plusIdEEE10Policy1000EPdSC_iS9_ddNS7_10__identityEEEvT0_T1_T2_T3_T4_T6_,(.L_x_223 - _ZN3cub18CUB_300001_SM_10006detail6reduce28DeviceReduceSingleTileKernelINS2_10policy_hubIdjN4cuda3std3__44plusIdEEE10Policy1000EPdSC_iS9_ddNS7_10__identityEEEvT0_T1_T2_T3_T4_T6_)
        .other          _ZN3cub18CUB_300001_SM_10006detail6reduce28DeviceReduceSingleTileKernelINS2_10policy_hubIdjN4cuda3std3__44plusIdEEE10Policy1000EPdSC_iS9_ddNS7_10__identityEEEvT0_T1_T2_T3_T4_T6_,@"STO_CUDA_ENTRY STV_DEFAULT"
_ZN3cub18CUB_300001_SM_10006detail6reduce28DeviceReduceSingleTileKernelINS2_10policy_hubIdjN4cuda3std3__44plusIdEEE10Policy1000EPdSC_iS9_ddNS7_10__identityEEEvT0_T1_T2_T3_T4_T6_:
.text._ZN3cub18CUB_300001_SM_10006detail6reduce28DeviceReduceSingleTileKernelINS2_10policy_hubIdjN4cuda3std3__44plusIdEEE10Policy1000EPdSC_iS9_ddNS7_10__identityEEEvT0_T1_T2_T3_T4_T6_:
        /* <DEDUP_REMOVED lines=13> */
.L_x_89:
        /* <DEDUP_REMOVED lines=13> */
.L_x_93:
[----:B------:R-:W-:Y:S05]  /*01a0*/  BSYNC.RECONVERGENT B1 ;  /* 0x0000000000017941 */ /* 0x000fea0003800200 */
.L_x_92:
[----:B------:R-:W-:Y:S01]  /*01b0*/  ISETP.GE.AND P0, PT, R5, R4, PT ;  /* 0x000000040500720c */ /* 0x000fe20003f06270 */
[----:B------:R-:W-:-:S12]  /*01c0*/  BSSY.RECONVERGENT B1, `(.L_x_94) ;  /* 0x0000078000017945 */ /* 0x000fd80003800200 */
[----:B------:R-:W-:Y:S05]  /*01d0*/  @P0 BRA `(.L_x_95) ;  /* 0x0000000400d80947 */ /* 0x000fea0003800000 */
[----:B------:R-:W-:Y:S01]  /*01e0*/  LOP3.LUT R9, RZ, R5, RZ, 0x33, !PT ;  /* 0x00000005ff097212 */ /* 0x000fe200078e33ff */
[----:B------:R-:W-:Y:S04]  /*01f0*/  BSSY.RECONVERGENT B2, `(.L_x_96) ;  /* 0x0000019000027945 */ /* 0x000fe80003800200 */
[----:B------:R-:W-:-:S04]  /*0200*/  IMAD.IADD R9, R9, 0x1, R4 ;  /* 0x0000000109097824 */ /* 0x000fc800078e0204 */
[C---:B------:R-:W-:Y:S01]  /*0210*/  IMAD.HI.U32 R0, R9.reuse, -0x33333333, RZ ;  /* 0xcccccccd09007827 */ /* 0x040fe200078e00ff */
[----:B------:R-:W-:-:S04]  /*0220*/  ISETP.GE.U32.AND P0, PT, R9, 0x780, PT ;  /* 0x000007800900780c */ /* 0x000fc80003f06070 */
[----:B------:R-:W-:-:S04]  /*0230*/  SHF.R.U32.HI R0, RZ, 0x9, R0 ;  /* 0x00000009ff007819 */ /* 0x000fc80000011600 */
[----:B------:R-:W-:-:S04]  /*0240*/  LOP3.LUT R2, R0, 0x3, RZ, 0xc0, !PT ;  /* 0x0000000300027812 */ /* 0x000fc800078ec0ff */
[----:B------:R-:W-:-:S13]  /*0250*/  ISETP.NE.AND P1, PT, R2, 0x3, PT ;  /* 0x000000030200780c */ /* 0x000fda0003f25270 */
[----:B------:R-:W-:Y:S05]  /*0260*/  @!P1 BRA `(.L_x_97) ;  /* 0x0000000000449947 */ /* 0x000fea0003800000 */
[----:B------:R-:W0:Y:S01]  /*0270*/  LDC.64 R8, c[0x0][0x380] ;  /* 0x0000e000ff087b82 */ /* 0x000e220000000a00 */
[----:B------:R-:W-:-:S05]  /*0280*/  VIADD R0, R0, 0x1 ;  /* 0x0000000100007836 */ /* 0x000fca0000000000 */
[----:B------:R-:W-:-:S05]  /*0290*/  LOP3.LUT R0, R0, 0x3, RZ, 0xc0, !PT ;  /* 0x0000000300007812 */ /* 0x000fca00078ec0ff */
[----:B------:R-:W-:Y:S02]  /*02a0*/  IMAD.MOV R0, RZ, RZ, -R0 ;  /* 0x000000ffff007224 */ /* 0x000fe400078e0a00 */
[----:B0-----:R-:W-:-:S04]  /*02b0*/  IMAD.WIDE.U32 R8, R5, 0x8, R8 ;  /* 0x0000000805087825 */ /* 0x001fc800078e0008 */
[----:B------:R-:W-:Y:S02]  /*02c0*/  IMAD.MOV.U32 R2, RZ, RZ, R8 ;  /* 0x000000ffff027224 */ /* 0x000fe400078e0008 */
[----:B------:R-:W-:-:S07]  /*02d0*/  IMAD.MOV.U32 R11, RZ, RZ, R9 ;  /* 0x000000ffff0b7224 */ /* 0x000fce00078e0009 */
.L_x_98:
        /* <DEDUP_REMOVED lines=10> */
.L_x_97:
[----:B------:R-:W-:Y:S05]  /*0380*/  BSYNC.RECONVERGENT B2 ;  /* 0x0000000000027941 */ /* 0x000fea0003800200 */
.L_x_96:
        /* <DEDUP_REMOVED lines=8> */
.L_x_101:
        /* <DEDUP_REMOVED lines=43> */
.L_x_100:
[----:B------:R-:W-:Y:S05]  /*06c0*/  BSYNC.RECONVERGENT B2 ;  /* 0x0000000000027941 */ /* 0x000fea0003800200 */
.L_x_99:
        /* <DEDUP_REMOVED lines=26> */
.L_x_103:
[----:B------:R-:W-:Y:S05]  /*0870*/  BSYNC.RECONVERGENT B2 ;  /* 0x0000000000027941 */ /* 0x000fea0003800200 */
.L_x_102:
        /* <DEDUP_REMOVED lines=12> */
.L_x_95:
[----:B------:R-:W-:Y:S05]  /*0940*/  BSYNC.RECONVERGENT B1 ;  /* 0x0000000000017941 */ /* 0x000fea0003800200 */
.L_x_94:
        /* <DEDUP_REMOVED lines=47> */
[----:B------:R-:W0:Y:S04]  /*0c40*/  LDS.128 R8, [UR4+0x20] ;  /* 0x00002004ff087984 */ /* 0x000e280008000c00 */
[----:B------:R-:W1:Y:S04]  /*0c50*/  LDS.128 R16, [UR4+0x30] ;  /* 0x00003004ff107984 */ /* 0x000e680008000c00 */
[----:B--2---:R-:W2:Y:S01]  /*0c60*/  LDS.128 R4, [UR4+0x40] ;  /* 0x00004004ff047984 */ /* 0x004ea20008000c00 */
[----:B0-----:R-:W-:-:S03]  /*0c70*/  DADD R8, R12, R8 ;  /* 0x000000000c087229 */ /* 0x001fc60000000008 */
[----:B------:R-:W-:Y:S05]  /*0c80*/  LDS.128 R12, [UR4+0x60] ;  /* 0x00006004ff0c7984 */ /* 0x000fea0008000c00 */
[----:B------:R-:W-:Y:S02]  /*0c90*/  DADD R2, R8, R10 ;  /* 0x0000000008027229 */ /* 0x000fe4000000000a */
[----:B------:R-:W0:Y:S06]  /*0ca0*/  LDS.128 R8, [UR4+0x50] ;  /* 0x00005004ff087984 */ /* 0x000e2c0008000c00 */
[----:B-1----:R-:W-:-:S08]  /*0cb0*/  DADD R2, R2, R16 ;  /* 0x0000000002027229 */ /* 0x002fd00000000010 */
[----:B------:R-:W-:-:S08]  /*0cc0*/  DADD R2, R2, R18 ;  /* 0x0000000002027229 */ /* 0x000fd00000000012 */
[----:B--2---:R-:W-:-:S08]  /*0cd0*/  DADD R2, R2, R4 ;  /* 0x0000000002027229 */ /* 0x004fd00000000004 */
[----:B------:R-:W-:Y:S01]  /*0ce0*/  DADD R2, R2, R6 ;  /* 0x0000000002027229 */ /* 0x000fe20000000006 */
[----:B------:R-:W1:Y:S07]  /*0cf0*/  LDS.128 R4, [UR4+0x70] ;  /* 0x00007004ff047984 */ /* 0x000e6e0008000c00 */
[----:B0-----:R-:W-:-:S08]  /*0d00*/  DADD R2, R2, R8 ;  /* 0x0000000002027229 */ /* 0x001fd00000000008 */
[----:B------:R-:W-:Y:S01]  /*0d10*/  DADD R2, R2, R10 ;  /* 0x0000000002027229 */ /* 0x000fe2000000000a */
[----:B------:R-:W0:Y:S07]  /*0d20*/  LDS.128 R8, [UR4+0x80] ;  /* 0x00008004ff087984 */ /* 0x000e2e0008000c00 */
[----:B------:R-:W-:-:S08]  /*0d30*/  DADD R2, R2, R12 ;  /* 0x0000000002027229 */ /* 0x000fd0000000000c */
[----:B------:R-:W-:Y:S01]  /*0d40*/  DADD R2, R2, R14 ;  /* 0x0000000002027229 */ /* 0x000fe2000000000e */
[----:B------:R-:W2:Y:S07]  /*0d50*/  LDS.128 R12, [UR4+0x90] ;  /* 0x00009004ff0c7984 */ /* 0x000eae0008000c00 */
[----:B-1----:R-:W-:-:S08]  /*0d60*/  DADD R2, R2, R4 ;  /* 0x0000000002027229 */ /* 0x002fd00000000004 */
[----:B------:R-:W-:Y:S01]  /*0d70*/  DADD R2, R2, R6 ;  /* 0x0000000002027229 */ /* 0x000fe20000000006 */
[----:B------:R-:W1:Y:S07]  /*0d80*/  LDS.128 R4, [UR4+0xa0] ;  /* 0x0000a004ff047984 */ /* 0x000e6e0008000c00 */
[----:B0-----:R-:W-:Y:S01]  /*0d90*/  DADD R2, R2, R8 ;  /* 0x0000000002027229 */ /* 0x001fe20000000008 */
[----:B------:R-:W0:Y:S07]  /*0da0*/  LDS.64 R8, [UR4+0xb0] ;  /* 0x0000b004ff087984 */ /* 0x000e2e0008000a00 */
[----:B------:R-:W-:-:S08]  /*0db0*/  DADD R2, R2, R10 ;  /* 0x0000000002027229 */ /* 0x000fd0000000000a */
[----:B--2---:R-:W-:-:S08]  /*0dc0*/  DADD R2, R2, R12 ;  /* 0x0000000002027229 */ /* 0x004fd0000000000c */
[----:B------:R-:W-:-:S08]  /*0dd0*/  DADD R2, R2, R14 ;  /* 0x0000000002027229 */ /* 0x000fd0000000000e */
[----:B-1----:R-:W-:-:S08]  /*0de0*/  DADD R2, R2, R4 ;  /* 0x0000000002027229 */ /* 0x002fd00000000004 */
[----:B------:R-:W-:-:S08]  /*0df0*/  DADD R2, R2, R6 ;  /* 0x0000000002027229 */ /* 0x000fd00000000006 */
[----:B0-----:R-:W-:Y:S01]  /*0e00*/  DADD R12, R2, R8 ;  /* 0x00000000020c7229 */ /* 0x001fe20000000008 */
[----:B------:R-:W-:Y:S10]  /*0e10*/  BRA `(.L_x_105) ;  /* 0x0000001800487947 */ /* 0x000ff40003800000 */
.L_x_104:
        /* <DEDUP_REMOVED lines=32> */
[----:B------:R-:W-:Y:S01]  /*1020*/  VIADD R0, R2, 0x10 ;  /* 0x0000001002007836 */ /* 0x000fe20000000000 */
[----:B------:R-:W-:Y:S02]  /*1030*/  @!P1 SHF.R.U32.HI R2, RZ, 0x2, R3 ;  /* 0x00000002ff029819 */ /* 0x000fe40000011603 */
[----:B------:R-:W1:Y:S02]  /*1040*/  SHFL.DOWN PT, R7, R11, 0x8, R5 ;  /* 0x090000000b077989 */ /* 0x000e6400000e0005 */
[----:B------:R-:W-:Y:S01]  /*1050*/  @!P1 LOP3.LUT R2, R2, 0xf8, RZ, 0xc0, !PT ;  /* 0x000000f802029812 */ /* 0x000fe200078ec0ff */
[----:B-1----:R-:W-:-:S10]  /*1060*/  DADD R6, R6, R10 ;  /* 0x0000000006067229 */ /* 0x002fd4000000000a */
[----:B------:R-:W-:Y:S02]  /*1070*/  FSEL R8, R10, R6, P0 ;  /* 0x000000060a087208 */ /* 0x000fe40000000000 */
[----:B------:R-:W-:Y:S02]  /*1080*/  FSEL R9, R11, R7, P0 ;  /* 0x000000070b097208 */ /* 0x000fe40000000000 */
[----:B------:R-:W-:Y:S01]  /*1090*/  @!P1 MOV R10, 0x400 ;  /* 0x00000400000a9802 */ /* 0x000fe20000000f00 */
[----:B------:R-:W-:Y:S01]  /*10a0*/  SHFL.DOWN PT, R6, R8, 0x10, R5 ;  /* 0x0a00000008067989 */ /* 0x000fe200000e0005 */
[----:B------:R-:W-:Y:S02]  /*10b0*/  ISETP.GT.AND P0, PT, R0, R5, PT ;  /* 0x000000050000720c */ /* 0x000fe40003f04270 */
[----:B0-----:R-:W-:Y:S01]  /*10c0*/  @!P1 LEA R11, R13, R10, 0x18 ;  /* 0x0000000a0d0b9211 */ /* 0x001fe200078ec0ff */
        /* <DEDUP_REMOVED lines=13> */
[----:B------:R-:W0:Y:S04]  /*11a0*/  LDS.128 R16, [UR4+0x20] ;  /* 0x00002004ff107984 */ /* 0x000e280008000c00 */
[----:B-1----:R-:W1:Y:S01]  /*11b0*/  LDS.128 R8, [UR4+0x30] ;  /* 0x00003004ff087984 */ /* 0x002e620008000c00 */
[----:B0-----:R-:W-:-:S10]  /*11c0*/  DADD R16, R12, R16 ;  /* 0x000000000c107229 */ /* 0x001fd40000000010 */
[----:B------:R-:W-:Y:S02]  /*11d0*/  FSEL R2, R16, R12, P1 ;  /* 0x0000000c10027208 */ /* 0x000fe40000800000 */
[----:B------:R-:W-:Y:S02]  /*11e0*/  FSEL R3, R17, R13, P1 ;  /* 0x0000000d11037208 */ /* 0x000fe40000800000 */
[----:B------:R-:W-:Y:S01]  /*11f0*/  ISETP.GT.AND P1, PT, R4, 0x40, PT ;  /* 0x000000400400780c */ /* 0x000fe20003f24270 */
[----:B------:R-:W0:Y:S03]  /*1200*/  LDS.128 R12, [UR4+0x40] ;  /* 0x00004004ff0c7984 */ /* 0x000e260008000c00 */
        /* <DEDUP_REMOVED lines=65> */
[----:B------:R-:W1:Y:S01]  /*1620*/  LDS.64 R2, [UR4+0xb0] ;  /* 0x0000b004ff027984 */ /* 0x000e620008000a00 */
        /* <DEDUP_REMOVED lines=11> */
[----:B------:R-:W-:Y:S01]  /*16e0*/  FSEL R13, R3, R7, P1 ;  /* 0x00000007030d7208 */ /* 0x000fe20000800000 */
[----:B------:R-:W-:Y:S06]  /*16f0*/  BRA `(.L_x_105) ;  /* 0x0000001000107947 */ /* 0x000fec0003800000 */
.L_x_91:
[----:B------:R-:W0:Y:S01]  /*1700*/  S2R R0, SR_TID.X ;  /* 0x0000000000007919 */ /* 0x000e220000002100 */
[----:B------:R-:W0:Y:S02]  /*1710*/  LDC.64 R6, c[0x0][0x380] ;  /* 0x0000e000ff067b82 */ /* 0x000e240000000a00 */
[----:B0-----:R-:W-:-:S05]  /*1720*/  IMAD.WIDE.U32 R6, R0, 0x8, R6 ;  /* 0x0000000800067825 */ /* 0x001fca00078e0006 */
[----:B------:R-:W2:Y:S04]  /*1730*/  LDG.E.64.CONSTANT R20, desc[UR6][R6.64] ;  /* 0x0000000606147981 */ /* 0x000ea8000c1e9b00 */
[----:B------:R-:W2:Y:S04]  /*1740*/  LDG.E.64.CONSTANT R2, desc[UR6][R6.64+0x1400] ;  /* 0x0014000606027981 */ /* 0x000ea8000c1e9b00 */
[----:B------:R-:W3:Y:S04]  /*1750*/  LDG.E.64.CONSTANT R8, desc[UR6][R6.64+0x2800] ;  /* 0x0028000606087981 */ /* 0x000ee8000c1e9b00 */
[----:B------:R-:W4:Y:S04]  /*1760*/  LDG.E.64.CONSTANT R10, desc[UR6][R6.64+0x3c00] ;  /* 0x003c0006060a7981 */ /* 0x000f28000c1e9b00 */
[----:B------:R-:W5:Y:S04]  /*1770*/  LDG.E.64.CONSTANT R12, desc[UR6][R6.64+0x5000] ;  /* 0x00500006060c7981 */ /* 0x000f68000c1e9b00 */
[----:B------:R-:W5:Y:S04]  /*1780*/  LDG.E.64.CONSTANT R14, desc[UR6][R6.64+0x6400] ;  /* 0x00640006060e7981 */ /* 0x000f68000c1e9b00 */
[----:B------:R-:W5:Y:S04]  /*1790*/  LDG.E.64.CONSTANT R16, desc[UR6][R6.64+0x7800] ;  /* 0x0078000606107981 */ /* 0x000f68000c1e9b00 */
[----:B------:R-:W5:Y:S01]  /*17a0*/  LDG.E.64.CONSTANT R18, desc[UR6][R6.64+0x8c00] ;  /* 0x008c000606127981 */ /* 0x000f62000c1e9b00 */
[----:B------:R-:W-:Y:S01]  /*17b0*/  ISETP.GE.U32.AND P0, PT, R4, 0x2800, PT ;  /* 0x000028000400780c */ /* 0x000fe20003f06070 */
[----:B--2---:R-:W-:-:S08]  /*17c0*/  DADD R2, R20, R2 ;  /* 0x0000000014027229 */ /* 0x004fd00000000002 */
[----:B---3--:R-:W-:Y:S01]  /*17d0*/  DADD R2, R8, R2 ;  /* 0x0000000008027229 */ /* 0x008fe20000000002 */
[----:B------:R-:W-:-:S07]  /*17e0*/  IMAD.MOV.U32 R9, RZ, RZ, 0x1400 ;  /* 0x00001400ff097424 */ /* 0x000fce00078e00ff */
[----:B----4-:R-:W-:-:S08]  /*17f0*/  DADD R2, R10, R2 ;  /* 0x000000000a027229 */ /* 0x010fd00000000002 */
[----:B-----5:R-:W-:-:S08]  /*1800*/  DADD R2, R12, R2 ;  /* 0x000000000c027229 */ /* 0x020fd00000000002 */
[----:B------:R-:W-:-:S08]  /*1810*/  DADD R2, R14, R2 ;  /* 0x000000000e027229 */ /* 0x000fd00000000002 */
[----:B------:R-:W-:-:S08]  /*1820*/  DADD R2, R16, R2 ;  /* 0x0000000010027229 */ /* 0x000fd00000000002 */
[----:B------:R-:W-:Y:S01]  /*1830*/  DADD R2, R18, R2 ;  /* 0x0000000012027229 */ /* 0x000fe20000000002 */
[----:B------:R-:W-:Y:S10]  /*1840*/  @!P0 BRA `(.L_x_106) ;  /* 0x00000000006c8947 */ /* 0x000ff40003800000 */
[----:B------:R-:W0:Y:S01]  /*1850*/  LDC R26, c[0x0][0x390] ;  /* 0x0000e400ff1a7b82 */ /* 0x000e220000000800 */
[----:B------:R-:W-:Y:S02]  /*1860*/  VIADD R8, R4, 0xffffec00 ;  /* 0xffffec0004087836 */ /* 0x000fe40000000000 */
[----:B------:R-:W-:-:S07]  /*1870*/  IMAD.MOV.U32 R9, RZ, RZ, 0x1400 ;  /* 0x00001400ff097424 */ /* 0x000fce00078e00ff */
.L_x_108:
[----:B------:R-:W-:-:S05]  /*1880*/  IMAD.WIDE R12, R9, 0x8, R6 ;  /* 0x00000008090c7825 */ /* 0x000fca00078e0206 */
[----:B------:R-:W2:Y:S04]  /*1890*/  LDG.E.64.CONSTANT R4, desc[UR6][R12.64] ;  /* 0x000000060c047981 */ /* 0x000ea8000c1e9b00 */
[----:B------:R-:W3:Y:S04]  /*18a0*/  LDG.E.64.CONSTANT R14, desc[UR6][R12.64+0x1400] ;  /* 0x001400060c0e7981 */ /* 0x000ee8000c1e9b00 */
[----:B------:R-:W4:Y:S04]  /*18b0*/  LDG.E.64.CONSTANT R16, desc[UR6][R12.64+0x2800] ;  /* 0x002800060c107981 */ /* 0x000f28000c1e9b00 */
[----:B------:R-:W5:Y:S04]  /*18c0*/  LDG.E.64.CONSTANT R18, desc[UR6][R12.64+0x3c00] ;  /* 0x003c00060c127981 */ /* 0x000f68000c1e9b00 */
        /* <DEDUP_REMOVED lines=8> */
[----:B------:R-:W-:-:S08]  /*1950*/  DADD R4, R20, R4 ;  /* 0x0000000014047229 */ /* 0x000fd00000000004 */
[----:B------:R-:W-:Y:S01]  /*1960*/  DADD R22, R22, R4 ;  /* 0x0000000016167229 */ /* 0x000fe20000000004 */
[----:B0-----:R-:W-:-:S04]  /*1970*/  IMAD.MOV.U32 R4, RZ, RZ, R26 ;  /* 0x000000ffff047224 */ /* 0x001fc800078e001a */
[----:B------:R-:W-:-:S03]  /*1980*/  IMAD.IADD R2, R4, 0x1, -R9 ;  /* 0x0000000104027824 */ /* 0x000fc600078e0a09 */
[----:B------:R-:W-:Y:S02]  /*1990*/  DADD R22, R24, R22 ;  /* 0x0000000018167229 */ /* 0x000fe40000000016 */
[----:B------:R-:W-:-:S06]  /*19a0*/  ISETP.GE.AND P0, PT, R2, 0x1400, PT ;  /* 0x000014000200780c */ /* 0x000fcc0003f06270 */
[----:B------:R-:W-:-:S07]  /*19b0*/  DADD R2, R10, R22 ;  /* 0x000000000a027229 */ /* 0x000fce0000000016 */
[----:B------:R-:W-:Y:S05]  /*19c0*/  @!P0 BRA `(.L_x_107) ;  /* 0x0000000800348947 */ /* 0x000fea0003800000 */
[----:B------:R-:W-:-:S05]  /*19d0*/  VIADD R9, R9, 0x1400 ;  /* 0x0000140009097836 */ /* 0x000fca0000000000 */
[----:B------:R-:W-:-:S13]  /*19e0*/  ISETP.GT.AND P0, PT, R9, R8, PT ;  /* 0x000000080900720c */ /* 0x000fda0003f04270 */
[----:B------:R-:W-:Y:S05]  /*19f0*/  @!P0 BRA `(.L_x_108) ;  /* 0xfffffffc00a08947 */ /* 0x000fea000383ffff */
.L_x_106:
[----:B------:R-:W-:-:S13]  /*1a00*/  ISETP.GE.AND P0, PT, R9, R4, PT ;  /* 0x000000040900720c */ /* 0x000fda0003f06270 */
[----:B------:R-:W-:Y:S05]  /*1a10*/  @P0 BRA `(.L_x_107) ;  /* 0x0000000800200947 */ /* 0x000fea0003800000 */
[----:B------:R-:W-:Y:S01]  /*1a20*/  IMAD.IADD R39, R4, 0x1, -R9 ;  /* 0x0000000104277824 */ /* 0x000fe200078e0a09 */
[----:B------:R-:W-:Y:S04]  /*1a30*/  BSSY.RECONVERGENT B1, `(.L_x_107) ;  /* 0x0000086000017945 */ /* 0x000fe80003800200 */
[----:B------:R-:W-:-:S13]  /*1a40*/  ISETP.GE.AND P0, PT, R0, R39, PT ;  /* 0x000000270000720c */ /* 0x000fda0003f06270 */
[----:B------:R-:W-:Y:S05]  /*1a50*/  @P0 BRA `(.L_x_109) ;  /* 0x00000008000c0947 */ /* 0x000fea0003800000 */
[----:B------:R-:W-:Y:S01]  /*1a60*/  LOP3.LUT R5, RZ, R0, RZ, 0x33, !PT ;  /* 0x00000000ff057212 */ /* 0x000fe200078e33ff */
[----:B------:R-:W-:Y:S01]  /*1a70*/  BSSY.RECONVERGENT B2, `(.L_x_110) ;  /* 0x0000017000027945 */ /* 0x000fe20003800200 */
[----:B------:R-:W-:Y:S02]  /*1a80*/  IMAD.MOV.U32 R38, RZ, RZ, R0 ;  /* 0x000000ffff267224 */ /* 0x000fe400078e0000 */
[----:B------:R-:W-:-:S04]  /*1a90*/  IADD3 R5, PT, PT, -R9, R4, R5 ;  /* 0x0000000409057210 */ /* 0x000fc80007ffe105 */
[C---:B------:R-:W-:Y:S01]  /*1aa0*/  ISETP.GE.U32.AND P1, PT, R5.reuse, 0x780, PT ;  /* 0x000007800500780c */ /* 0x040fe20003f26070 */
[----:B------:R-:W-:-:S05]  /*1ab0*/  IMAD.HI.U32 R4, R5, -0x33333333, RZ ;  /* 0xcccccccd05047827 */ /* 0x000fca00078e00ff */
[----:B------:R-:W-:-:S04]  /*1ac0*/  SHF.R.U32.HI R4, RZ, 0x9, R4 ;  /* 0x00000009ff047819 */ /* 0x000fc80000011604 */
[----:B------:R-:W-:-:S04]  /*1ad0*/  LOP3.LUT R6, R4, 0x3, RZ, 0xc0, !PT ;  /* 0x0000000304067812 */ /* 0x000fc800078ec0ff */
[----:B------:R-:W-:-:S13]  /*1ae0*/  ISETP.NE.AND P0, PT, R6, 0x3, PT ;  /* 0x000000030600780c */ /* 0x000fda0003f05270 */
[----:B------:R-:W-:Y:S05]  /*1af0*/  @!P0 BRA `(.L_x_111) ;  /* 0x0000000000388947 */ /* 0x000fea0003800000 */
[----:B------:R-:W0:Y:S01]  /*1b00*/  LDC.64 R6, c[0x0][0x380] ;  /* 0x0000e000ff067b82 */ /* 0x000e220000000a00 */
[----:B------:R-:W-:Y:S02]  /*1b10*/  VIADD R4, R4, 0x1 ;  /* 0x0000000104047836 */ /* 0x000fe40000000000 */
[----:B------:R-:W-:Y:S02]  /*1b20*/  IMAD.IADD R11, R0, 0x1, R9 ;  /* 0x00000001000b7824 */ /* 0x000fe400078e0209 */
[----:B------:R-:W-:Y:S01]  /*1b30*/  IMAD.MOV.U32 R38, RZ, RZ, R0 ;  /* 0x000000ffff267224 */ /* 0x000fe200078e0000 */
[----:B------:R-:W-:-:S05]  /*1b40*/  LOP3.LUT R4, R4, 0x3, RZ, 0xc0, !PT ;  /* 0x0000000304047812 */ /* 0x000fca00078ec0ff */
[----:B------:R-:W-:-:S07]  /*1b50*/  IMAD.MOV R8, RZ, RZ, -R4 ;  /* 0x000000ffff087224 */ /* 0x000fce00078e0a04 */
.L_x_112:
[----:B0-----:R-:W-:-:S06]  /*1b60*/  IMAD.WIDE.U32 R4, R11, 0x8, R6 ;  /* 0x000000080b047825 */ /* 0x001fcc00078e0006 */
[----:B------:R-:W2:Y:S01]  /*1b70*/  LDG.E.64.CONSTANT R4, desc[UR6][R4.64] ;  /* 0x0000000604047981 */ /* 0x000ea2000c1e9b00 */
[----:B------:R-:W-:Y:S02]  /*1b80*/  VIADD R8, R8, 0x1 ;  /* 0x0000000108087836 */ /* 0x000fe40000000000 */
[----:B------:R-:W-:Y:S02]  /*1b90*/  VIADD R38, R38, 0x280 ;  /* 0x0000028026267836 */ /* 0x000fe40000000000 */
[----:B------:R-:W-:Y:S01]  /*1ba0*/  VIADD R11, R11, 0x280 ;  /* 0x000002800b0b7836 */ /* 0x000fe20000000000 */
[----:B------:R-:W-:Y:S01]  /*1bb0*/  ISETP.NE.AND P0, PT, R8, RZ, PT ;  /* 0x000000ff0800720c */ /* 0x000fe20003f05270 */
[----:B--2---:R-:W-:-:S12]  /*1bc0*/  DADD R2, R4, R2 ;  /* 0x0000000004027229 */ /* 0x004fd80000000002 */
[----:B------:R-:W-:Y:S05]  /*1bd0*/  @P0 BRA `(.L_x_112) ;  /* 0xfffffffc00e00947 */ /* 0x000fea000383ffff */
.L_x_111:
[----:B------:R-:W-:Y:S05]  /*1be0*/  BSYNC.RECONVERGENT B2 ;  /* 0x0000000000027941 */ /* 0x000fea0003800200 */
.L_x_110:
[----:B------:R-:W-:Y:S05]  /*1bf0*/  @!P1 BRA `(.L_x_109) ;  /* 0x0000000400a49947 */ /* 0x000fea0003800000 */
[----:B------:R-:W0:Y:S01]  /*1c00*/  LDCU.64 UR4, c[0x0][0x380] ;  /* 0x00007000ff0477ac */ /* 0x000e220008000a00 */
[----:B------:R-:W-:Y:S01]  /*1c10*/  IMAD.IADD R7, R39, 0x1, -R38 ;  /* 0x0000000127077824 */ /* 0x000fe200078e0a26 */
[C---:B------:R-:W-:Y:S01]  /*1c20*/  IADD3 R5, P0, PT, R38.reuse, R9, RZ ;  /* 0x0000000926057210 */ /* 0x040fe20007f1e0ff */
[----:B------:R-:W-:Y:S01]  /*1c30*/  BSSY.RECONVERGENT B2, `(.L_x_113) ;  /* 0x000003a000027945 */ /* 0x000fe20003800200 */
[----:B------:R-:W-:Y:S02]  /*1c40*/  IMAD.IADD R40, R38, 0x1, R9 ;  /* 0x0000000126287824 */ /* 0x000fe400078e0209 */
        /* <DEDUP_REMOVED lines=10> */
.L_x_115:
[----:B------:R-:W0:Y:S01]  /*1cf0*/  LDC.64 R30, c[0x0][0x380] ;  /* 0x0000e000ff1e7b82 */ /* 0x000e220000000a00 */
[----:B------:R-:W2:Y:S04]  /*1d00*/  LDG.E.64.CONSTANT R8, desc[UR6][R4.64+-0x1400] ;  /* 0xffec000604087981 */ /* 0x000ea8000c1e9b00 */
[----:B------:R-:W3:Y:S01]  /*1d10*/  LDG.E.64.CONSTANT R10, desc[UR6][R4.64] ;  /* 0x00000006040a7981 */ /* 0x000ee2000c1e9b00 */
[----:B------:R-:W-:-:S03]  /*1d20*/  VIADD R15, R40, 0xa00 ;  /* 0x00000a00280f7836 */ /* 0x000fc60000000000 */
[----:B------:R-:W4:Y:S04]  /*1d30*/  LDG.E.64.CONSTANT R12, desc[UR6][R4.64+0x1400] ;  /* 0x00140006040c7981 */ /* 0x000f28000c1e9b00 */
[----:B------:R-:W5:Y:S04]  /*1d40*/  LDG.E.64.CONSTANT R16, desc[UR6][R4.64+0x3c00] ;  /* 0x003c000604107981 */ /* 0x000f68000c1e9b00 */
[----:B------:R-:W5:Y:S01]  /*1d50*/  LDG.E.64.CONSTANT R18, desc[UR6][R4.64+0x5000] ;  /* 0x0050000604127981 */ /* 0x000f62000c1e9b00 */
[----:B------:R-:W-:-:S03]  /*1d60*/  VIADD R23, R40, 0x1400 ;  /* 0x0000140028177836 */ /* 0x000fc60000000000 */
[----:B------:R-:W5:Y:S01]  /*1d70*/  LDG.E.64.CONSTANT R20, desc[UR6][R4.64+0x6400] ;  /* 0x0064000604147981 */ /* 0x000f62000c1e9b00 */
[----:B0-----:R-:W-:-:S03]  /*1d80*/  IMAD.WIDE.U32 R6, R40, 0x8, R30 ;  /* 0x0000000828067825 */ /* 0x001fc600078e001e */
[----:B------:R-:W5:Y:S04]  /*1d90*/  LDG.E.64.CONSTANT R24, desc[UR6][R4.64+0x8c00] ;  /* 0x008c000604187981 */ /* 0x000f68000c1e9b00 */
[----:B------:R-:W5:Y:S04]  /*1da0*/  LDG.E.64.CONSTANT R26, desc[UR6][R4.64+0xa000] ;  /* 0x00a00006041a7981 */ /* 0x000f68000c1e9b00 */
[----:B------:R-:W2:Y:S01]  /*1db0*/  LDG.E.64.CONSTANT R6, desc[UR6][R6.64] ;  /* 0x0000000606067981 */ /* 0x000ea2000c1e9b00 */
[----:B------:R-:W-:-:S03]  /*1dc0*/  IMAD.WIDE.U32 R14, R15, 0x8, R30 ;  /* 0x000000080f0e7825 */ /* 0x000fc600078e001e */
[----:B------:R-:W5:Y:S04]  /*1dd0*/  LDG.E.64.CONSTANT R28, desc[UR6][R4.64+0xb400] ;  /* 0x00b40006041c7981 */ /* 0x000f68000c1e9b00 */
[----:B------:R-:W5:Y:S01]  /*1de0*/  LDG.E.64.CONSTANT R14, desc[UR6][R14.64] ;  /* 0x000000060e0e7981 */ /* 0x000f62000c1e9b00 */
[----:B------:R-:W-:-:S03]  /*1df0*/  IMAD.WIDE.U32 R22, R23, 0x8, R30 ;  /* 0x0000000817167825 */ /* 0x000fc600078e001e */
[----:B------:R-:W5:Y:S04]  /*1e00*/  LDG.E.64.CONSTANT R34, desc[UR6][R4.64+0xf000] ;  /* 0x00f0000604227981 */ /* 0x000f68000c1e9b00 */
[----:B------:R-:W5:Y:S01]  /*1e10*/  LDG.E.64.CONSTANT R22, desc[UR6][R22.64] ;  /* 0x0000000616167981 */ /* 0x000f62000c1e9b00 */
[----:B------:R-:W-:-:S03]  /*1e20*/  VIADD R33, R40, 0x1e00 ;  /* 0x00001e0028217836 */ /* 0x000fc60000000000 */
[----:B------:R-:W5:Y:S01]  /*1e30*/  LDG.E.64.CONSTANT R36, desc[UR6][R4.64+0x10400] ;  /* 0x0104000604247981 */ /* 0x000f62000c1e9b00 */
[----:B------:R-:W-:-:S03]  /*1e40*/  IMAD.WIDE.U32 R30, R33, 0x8, R30 ;  /* 0x00000008211e7825 */ /* 0x000fc600078e001e */
[----:B------:R0:W5:Y:S04]  /*1e50*/  LDG.E.64.CONSTANT R32, desc[UR6][R4.64+0xdc00] ;  /* 0x00dc000604207981 */ /* 0x000168000c1e9b00 */
[----:B------:R-:W5:Y:S01]  /*1e60*/  LDG.E.64.CONSTANT R30, desc[UR6][R30.64] ;  /* 0x000000061e1e7981 */ /* 0x000f62000c1e9b00 */
[----:B------:R-:W-:-:S05]  /*1e70*/  VIADD R38, R38, 0x2800 ;  /* 0x0000280026267836 */ /* 0x000fca0000000000 */
[----:B------:R-:W-:Y:S02]  /*1e80*/  ISETP.GE.AND P1, PT, R38, R41, PT ;  /* 0x000000292600720c */ /* 0x000fe40003f26270 */
[----:B0-----:R-:W-:Y:S01]  /*1e90*/  IADD3 R4, P2, PT, R4, 0x14000, RZ ;  /* 0x0001400004047810 */ /* 0x001fe20007f5e0ff */
[----:B------:R-:W-:-:S04]  /*1ea0*/  VIADD R40, R40, 0x2800 ;  /* 0x0000280028287836 */ /* 0x000fc80000000000 */
[----:B------:R-:W-:Y:S01]  /*1eb0*/  IMAD.X R5, RZ, RZ, R5, P2 ;  /* 0x000000ffff057224 */ /* 0x000fe200010e0605 */
[----:B--2---:R-:W-:-:S08]  /*1ec0*/  DADD R6, R6, R2 ;  /* 0x0000000006067229 */ /* 0x004fd00000000002 */
[----:B------:R-:W-:-:S08]  /*1ed0*/  DADD R6, R6, R8 ;  /* 0x0000000006067229 */ /* 0x000fd00000000008 */
        /* <DEDUP_REMOVED lines=15> */
.L_x_114:
[----:B------:R-:W-:Y:S05]  /*1fd0*/  BSYNC.RECONVERGENT B2 ;  /* 0x0000000000027941 */ /* 0x000fea0003800200 */
.L_x_113:
[----:B------:R-:W-:Y:S01]  /*1fe0*/  IMAD.IADD R6, R39, 0x1, -R38 ;  /* 0x0000000127067824 */ /* 0x000fe200078e0a26 */
[----:B------:R-:W-:Y:S04]  /*1ff0*/  BSSY.RECONVERGENT B2, `(.L_x_116) ;  /* 0x000001d000027945 */ /* 0x000fe80003800200 */
[----:B------:R-:W-:-:S13]  /*2000*/  ISETP.GT.AND P1, PT, R6, 0xa00, PT ;  /* 0x00000a000600780c */ /* 0x000fda0003f24270 */
[----:B------:R-:W-:Y:S05]  /*2010*/  @!P1 BRA `(.L_x_117) ;  /* 0x0000000000689947 */ /* 0x000fea0003800000 */
[----:B------:R-:W0:Y:S01]  /*2020*/  LDC.64 R14, c[0x0][0x380] ;  /* 0x0000e000ff0e7b82 */ /* 0x000e220000000a00 */
[----:B------:R-:W2:Y:S04]  /*2030*/  LDG.E.64.CONSTANT R8, desc[UR6][R4.64+-0x1400] ;  /* 0xffec000604087981 */ /* 0x000ea8000c1e9b00 */
[----:B------:R-:W3:Y:S01]  /*2040*/  LDG.E.64.CONSTANT R10, desc[UR6][R4.64] ;  /* 0x00000006040a7981 */ /* 0x000ee2000c1e9b00 */
[----:B------:R-:W-:-:S03]  /*2050*/  VIADD R17, R40, 0xa00 ;  /* 0x00000a0028117836 */ /* 0x000fc60000000000 */
[----:B------:R-:W4:Y:S04]  /*2060*/  LDG.E.64.CONSTANT R12, desc[UR6][R4.64+0x1400] ;  /* 0x00140006040c7981 */ /* 0x000f28000c1e9b00 */
[----:B------:R-:W5:Y:S04]  /*2070*/  LDG.E.64.CONSTANT R18, desc[UR6][R4.64+0x5000] ;  /* 0x0050000604127981 */ /* 0x000f68000c1e9b00 */
[----:B------:R1:W5:Y:S01]  /*2080*/  LDG.E.64.CONSTANT R20, desc[UR6][R4.64+0x6400] ;  /* 0x0064000604147981 */ /* 0x000362000c1e9b00 */
[----:B0-----:R-:W-:-:S06]  /*2090*/  IMAD.WIDE.U32 R6, R40, 0x8, R14 ;  /* 0x0000000828067825 */ /* 0x001fcc00078e000e */
[----:B------:R-:W2:Y:S01]  /*20a0*/  LDG.E.64.CONSTANT R6, desc[UR6][R6.64] ;  /* 0x0000000606067981 */ /* 0x000ea2000c1e9b00 */
[----:B------:R-:W-:-:S03]  /*20b0*/  IMAD.WIDE.U32 R14, R17, 0x8, R14 ;  /* 0x00000008110e7825 */ /* 0x000fc600078e000e */
[----:B------:R-:W5:Y:S04]  /*20c0*/  LDG.E.64.CONSTANT R16, desc[UR6][R4.64+0x3c00] ;  /* 0x003c000604107981 */ /* 0x000f68000c1e9b00 */
[----:B------:R-:W5:Y:S01]  /*20d0*/  LDG.E.64.CONSTANT R14, desc[UR6][R14.64] ;  /* 0x000000060e0e7981 */ /* 0x000f62000c1e9b00 */
[----:B------:R-:W-:Y:S01]  /*20e0*/  PLOP3.LUT P0, PT, PT, PT, PT, 0x8, 0x80 ;  /* 0x000000000080781c */ /* 0x000fe20003f0e170 */
[----:B------:R-:W-:Y:S02]  /*20f0*/  VIADD R38, R38, 0x1400 ;  /* 0x0000140026267836 */ /* 0x000fe40000000000 */
[----:B------:R-:W-:Y:S01]  /*2100*/  VIADD R40, R40, 0x1400 ;  /* 0x0000140028287836 */ /* 0x000fe20000000000 */
[----:B--2---:R-:W-:-:S08]  /*2110*/  DADD R2, R2, R6 ;  /* 0x0000000002027229 */ /* 0x004fd00000000006 */
[----:B------:R-:W-:-:S08]  /*2120*/  DADD R2, R2, R8 ;  /* 0x0000000002027229 */ /* 0x000fd00000000008 */
[----:B---3--:R-:W-:-:S08]  /*2130*/  DADD R2, R2, R10 ;  /* 0x0000000002027229 */ /* 0x008fd0000000000a */
[----:B----4-:R-:W-:-:S08]  /*2140*/  DADD R2, R2, R12 ;  /* 0x0000000002027229 */ /* 0x010fd0000000000c */
[----:B-----5:R-:W-:-:S08]  /*2150*/  DADD R2, R2, R14 ;  /* 0x0000000002027229 */ /* 0x020fd0000000000e */
[----:B------:R-:W-:Y:S01]  /*2160*/  DADD R2, R2, R16 ;  /* 0x0000000002027229 */ /* 0x000fe20000000010 */
[----:B------:R-:W-:-:S07]  /*2170*/  IADD3 R6, P1, PT, R4, 0xa000, RZ ;  /* 0x0000a00004067810 */ /* 0x000fce0007f3e0ff */
[----:B------:R-:W-:Y:S01]  /*2180*/  DADD R2, R2, R18 ;  /* 0x0000000002027229 */ /* 0x000fe20000000012 */
[----:B-1----:R-:W-:Y:S02]  /*2190*/  IMAD.X R5, RZ, RZ, R5, P1 ;  /* 0x000000ffff057224 */ /* 0x002fe400008e0605 */
[----:B------:R-:W-:-:S05]  /*21a0*/  IMAD.MOV.U32 R4, RZ, RZ, R6 ;  /* 0x000000ffff047224 */ /* 0x000fca00078e0006 */
[----:B------:R-:W-:-:S11]  /*21b0*/  DADD R2, R2, R20 ;  /* 0x0000000002027229 */ /* 0x000fd60000000014 */
.L_x_117:
[----:B------:R-:W-:Y:S05]  /*21c0*/  BSYNC.RECONVERGENT B2 ;  /* 0x0000000000027941 */ /* 0x000fea0003800200 */
.L_x_116:
[----:B------:R-:W-:-:S13]  /*21d0*/  ISETP.LT.OR P0, PT, R38, R39, P0 ;  /* 0x000000272600720c */ /* 0x000fda0000701670 */
[----:B------:R-:W-:Y:S05]  /*21e0*/  @!P0 BRA `(.L_x_109) ;  /* 0x0000000000288947 */ /* 0x000fea0003800000 */
[----:B------:R-:W0:Y:S01]  /*21f0*/  LDC.64 R6, c[0x0][0x380] ;  /* 0x0000e000ff067b82 */ /* 0x000e220000000a00 */
[----:B------:R-:W2:Y:S04]  /*2200*/  LDG.E.64.CONSTANT R8, desc[UR6][R4.64] ;  /* 0x0000000604087981 */ /* 0x000ea8000c1e9b00 */
[----:B------:R-:W3:Y:S01]  /*2210*/  LDG.E.64.CONSTANT R10, desc[UR6][R4.64+0x1400] ;  /* 0x00140006040a7981 */ /* 0x000ee2000c1e9b00 */
[----:B0-----:R-:W-:-:S03]  /*2220*/  IMAD.WIDE.U32 R40, R40, 0x8, R6 ;  /* 0x0000000828287825 */ /* 0x001fc600078e0006 */
[----:B------:R-:W4:Y:S04]  /*2230*/  LDG.E.64.CONSTANT R6, desc[UR6][R4.64+-0x1400] ;  /* 0xffec000604067981 */ /* 0x000f28000c1e9b00 */
[----:B------:R-:W5:Y:S02]  /*2240*/  LDG.E.64.CONSTANT R40, desc[UR6][R40.64] ;  /* 0x0000000628287981 */ /* 0x000f64000c1e9b00 */
[----:B-----5:R-:W-:-:S08]  /*2250*/  DADD R2, R2, R40 ;  /* 0x0000000002027229 */ /* 0x020fd00000000028 */
[----:B----4-:R-:W-:-:S08]  /*2260*/  DADD R2, R2, R6 ;  /* 0x0000000002027229 */ /* 0x010fd00000000006 */
[----:B--2---:R-:W-:-:S08]  /*2270*/  DADD R2, R2, R8 ;  /* 0x0000000002027229 */ /* 0x004fd00000000008 */
[----:B---3--:R-:W-:-:S11]  /*2280*/  DADD R2, R2, R10 ;  /* 0x0000000002027229 */ /* 0x008fd6000000000a */
.L_x_109:
[----:B------:R-:W-:Y:S05]  /*2290*/  BSYNC.RECONVERGENT B1 ;  /* 0x0000000000017941 */ /* 0x000fea0003800200 */
.L_x_107:
        /* <DEDUP_REMOVED lines=16> */
[----:B------:R-:W-:Y:S01]  /*23a0*/  SHFL.DOWN PT, R2, R4, 0x4, 0x1f ;  /* 0x08801f0004027f89 */ /* 0x000fe200000e0000 */
[----:B------:R-:W-:Y:S02]  /*23b0*/  @!P1 MOV R7, 0x400 ;  /* 0x0000040000079802 */ /* 0x000fe40000000f00 */
[----:B------:R-:W-:Y:S01]  /*23c0*/  @!P1 SHF.R.U32.HI R6, RZ, 0x2, R0 ;  /* 0x00000002ff069819 */ /* 0x000fe20000011600 */
[----:B------:R-:W0:Y:S01]  /*23d0*/  SHFL.DOWN PT, R3, R5, 0x4, 0x1f ;  /* 0x08801f0005037f89 */ /* 0x000e2200000e0000 */
[----:B-1----:R-:W-:-:S02]  /*23e0*/  @!P1 LEA R7, R12, R7, 0x18 ;  /* 0x000000070c079211 */ /* 0x002fc400078ec0ff */
[----:B------:R-:W-:-:S05]  /*23f0*/  @!P1 LOP3.LUT R6, R6, 0xf8, RZ, 0xc0, !PT ;  /* 0x000000f806069812 */ /* 0x000fca00078ec0ff */
[----:B------:R-:W-:Y:S01]  /*2400*/  @!P1 IMAD.IADD R7, R6, 0x1, R7 ;  /* 0x0000000106079824 */ /* 0x000fe200078e0207 */
        /* <DEDUP_REMOVED lines=22> */
[----:B------:R-:W1:Y:S04]  /*2570*/  LDS.128 R8, [UR4+0x20] ;  /* 0x00002004ff087984 */ /* 0x000e680008000c00 */
[----:B------:R-:W2:Y:S04]  /*2580*/  LDS.128 R16, [UR4+0x30] ;  /* 0x00003004ff107984 */ /* 0x000ea80008000c00 */
[----:B0-----:R-:W0:Y:S01]  /*2590*/  LDS.128 R4, [UR4+0x40] ;  /* 0x00004004ff047984 */ /* 0x001e220008000c00 */
[----:B-1----:R-:W-:-:S03]  /*25a0*/  DADD R8, R12, R8 ;  /* 0x000000000c087229 */ /* 0x002fc60000000008 */
[----:B------:R-:W-:Y:S05]  /*25b0*/  LDS.128 R12, [UR4+0x60] ;  /* 0x00006004ff0c7984 */ /* 0x000fea0008000c00 */
[----:B------:R-:W-:Y:S02]  /*25c0*/  DADD R2, R8, R10 ;  /* 0x0000000008027229 */ /* 0x000fe4000000000a */
[----:B------:R-:W1:Y:S06]  /*25d0*/  LDS.128 R8, [UR4+0x50] ;  /* 0x00005004ff087984 */ /* 0x000e6c0008000c00 */
[----:B--2---:R-:W-:-:S08]  /*25e0*/  DADD R2, R2, R16 ;  /* 0x0000000002027229 */ /* 0x004fd00000000010 */
[----:B------:R-:W-:-:S08]  /*25f0*/  DADD R2, R2, R18 ;  /* 0x0000000002027229 */ /* 0x000fd00000000012 */
[----:B0-----:R-:W-:-:S08]  /*2600*/  DADD R2, R2, R4 ;  /* 0x0000000002027229 */ /* 0x001fd00000000004 */
[----:B------:R-:W-:Y:S01]  /*2610*/  DADD R2, R2, R6 ;  /* 0x0000000002027229 */ /* 0x000fe20000000006 */
[----:B------:R-:W0:Y:S07]  /*2620*/  LDS.128 R4, [UR4+0x70] ;  /* 0x00007004ff047984 */ /* 0x000e2e0008000c00 */
[----:B-1----:R-:W-:-:S08]  /*2630*/  DADD R2, R2, R8 ;  /* 0x0000000002027229 */ /* 0x002fd00000000008 */
[----:B------:R-:W-:Y:S01]  /*2640*/  DADD R2, R2, R10 ;  /* 0x0000000002027229 */ /* 0x000fe2000000000a */
[----:B------:R-:W1:Y:S07]  /*2650*/  LDS.128 R8, [UR4+0x80] ;  /* 0x00008004ff087984 */ /* 0x000e6e0008000c00 */
[----:B------:R-:W-:-:S08]  /*2660*/  DADD R2, R2, R12 ;  /* 0x0000000002027229 */ /* 0x000fd0000000000c */
[----:B------:R-:W-:Y:S01]  /*2670*/  DADD R2, R2, R14 ;  /* 0x0000000002027229 */ /* 0x000fe2000000000e */
[----:B------:R-:W2:Y:S07]  /*2680*/  LDS.128 R12, [UR4+0x90] ;  /* 0x00009004ff0c7984 */ /* 0x000eae0008000c00 */
[----:B0-----:R-:W-:-:S08]  /*2690*/  DADD R2, R2, R4 ;  /* 0x0000000002027229 */ /* 0x001fd00000000004 */
[----:B------:R-:W-:Y:S01]  /*26a0*/  DADD R2, R2, R6 ;  /* 0x0000000002027229 */ /* 0x000fe20000000006 */
[----:B------:R-:W0:Y:S07]  /*26b0*/  LDS.128 R4, [UR4+0xa0] ;  /* 0x0000a004ff047984 */ /* 0x000e2e0008000c00 */
[----:B-1----:R-:W-:Y:S01]  /*26c0*/  DADD R2, R2, R8 ;  /* 0x0000000002027229 */ /* 0x002fe20000000008 */
[----:B------:R-:W1:Y:S07]  /*26d0*/  LDS.64 R8, [UR4+0xb0] ;  /* 0x0000b004ff087984 */ /* 0x000e6e0008000a00 */
[----:B------:R-:W-:-:S08]  /*26e0*/  DADD R2, R2, R10 ;  /* 0x0000000002027229 */ /* 0x000fd0000000000a */
[----:B--2---:R-:W-:-:S08]  /*26f0*/  DADD R2, R2, R12 ;  /* 0x0000000002027229 */ /* 0x004fd0000000000c */
[----:B------:R-:W-:-:S08]  /*2700*/  DADD R2, R2, R14 ;  /* 0x0000000002027229 */ /* 0x000fd0000000000e */
[----:B0-----:R-:W-:-:S08]  /*2710*/  DADD R2, R2, R4 ;  /* 0x0000000002027229 */ /* 0x001fd00000000004 */
[----:B------:R-:W-:-:S08]  /*2720*/  DADD R2, R2, R6 ;  /* 0x0000000002027229 */ /* 0x000fd00000000006 */
[----:B-1----:R-:W-:-:S11]  /*2730*/  DADD R12, R2, R8 ;  /* 0x00000000020c7229 */ /* 0x002fd60000000008 */
.L_x_105:
[----:B------:R-:W-:Y:S05]  /*2740*/  BSYNC.RECONVERGENT B0 ;  /* 0x0000000000007941 */ /* 0x000fea0003800200 */
.L_x_90:
[----:B------:R-:W-:Y:S05]  /*2750*/  @P0 EXIT ;  /* 0x000000000000094d */ /* 0x000fea0003800000 */
[----:B------:R-:W1:Y:S01]  /*2760*/  LDCU.64 UR4, c[0x0][0x398] ;  /* 0x00007300ff0477ac */ /* 0x000e620008000a00 */
[----:B0-----:R-:W0:Y:S01]  /*2770*/  LDC.64 R2, c[0x0][0x388] ;  /* 0x0000e200ff027b82 */ /* 0x001e220000000a00 */
[----:B-1----:R-:W-:-:S07]  /*2780*/  DADD R12, R12, UR4 ;  /* 0x000000040c0c7e29 */ /* 0x002fce0008000000 */
[----:B0-----:R-:W-:Y:S01]  /*2790*/  STG.E.64 desc[UR6][R2.64], R12 ;  /* 0x0000000c02007986 */ /* 0x001fe2000c101b06 */
[----:B------:R-:W-:Y:S05]  /*27a0*/  EXIT ;  /* 0x000000000000794d */ /* 0x000fea0003800000 */
.L_x_118:
        /* <DEDUP_REMOVED lines=13> */
.L_x_223:


//--------------------- .text._ZN3cub18CUB_300001_SM_10006detail6reduce18DeviceReduceKernelINS2_10policy_hubIdjN4cuda3std3__44plusIdEEE10Policy1000EN6thrust24THRUST_300001_SM_1000_NS6detail15normal_iteratorINSD_10device_ptrIdEEEEjS9_dNS7_10__identityEEEvT0_PT3_T1_NS0_13GridEvenShareISN_EET2_T4_ --------------------------
	.section	.text._ZN3cub18CUB_300001_SM_10006detail6reduce18DeviceReduceKernelINS2_10policy_hubIdjN4cuda3std3__44plusIdEEE10Policy1000EN6thrust24THRUST_300001_SM_1000_NS6detail15normal_iteratorINSD_10device_ptrIdEEEEjS9_dNS7_10__identityEEEvT0_PT3_T1_NS0_13GridEvenShareISN_EET2_T4_,"ax",@progbits
	.align	128
        .global         _ZN3cub18CUB_300001_SM_10006detail6reduce18DeviceReduceKernelINS2_10policy_hubIdjN4cuda3std3__44plusIdEEE10Policy1000EN6thrust24THRUST_300001_SM_1000_NS6detail15normal_iteratorINSD_10device_ptrIdEEEEjS9_dNS7_10__identityEEEvT0_PT3_T1_NS0_13GridEvenShareISN_EET2_T4_
        .type           _ZN3cub18CUB_300001_SM_10006detail6reduce18DeviceReduceKernelINS2_10policy_hubIdjN4cuda3std3__44plusIdEEE10Policy1000EN6thrust24THRUST_300001_SM_1000_NS6detail15normal_iteratorINSD_10device_ptrIdEEEEjS9_dNS7_10__identityEEEvT0_PT3_T1_NS0_13GridEvenShareISN_EET2_T4_,@function
        .size           _ZN3cub18CUB_300001_SM_10006detail6reduce18DeviceReduceKernelINS2_10policy_hubIdjN4cuda3std3__44plusIdEEE10Policy1000EN6thrust24THRUST_300001_SM_1000_NS6detail15normal_iteratorINSD_10device_ptrIdEEEEjS9_dNS7_10__identityEEEvT0_PT3_T1_NS0_13GridEvenShareISN_EET2_T4_,(.L_x_224 - _ZN3cub18CUB_300001_SM_10006detail6reduce18DeviceReduceKernelINS2_10policy_hubIdjN4cuda3std3__44plusIdEEE10Policy1000EN6thrust24THRUST_300001_SM_1000_NS6detail15normal_iteratorINSD_10device_ptrIdEEEEjS9_dNS7_10__identityEEEvT0_PT3_T1_NS0_13GridEvenShareISN_EET2_T4_)
        .other          _ZN3cub18CUB_300001_SM_10006detail6reduce18DeviceReduceKernelINS2_10policy_hubIdjN4cuda3std3__44plusIdEEE10Policy1000EN6thrust24THRUST_300001_SM_1000_NS6detail15normal_iteratorINSD_10device_ptrIdEEEEjS9_dNS7_10__identityEEEvT0_PT3_T1_NS0_13GridEvenShareISN_EET2_T4_,@"STO_CUDA_ENTRY STV_DEFAULT"
_ZN3cub18CUB_300001_SM_10006detail6reduce18DeviceReduceKernelINS2_10policy_hubIdjN4cuda3std3__44plusIdEEE10Policy1000EN6thrust24THRUST_300001_SM_1000_NS6detail15normal_iteratorINSD_10device_ptrIdEEEEjS9_dNS7_10__identityEEEvT0_PT3_T1_NS0_13GridEvenShareISN_EET2_T4_:
.text._ZN3cub18CUB_300001_SM_10006detail6reduce18DeviceReduceKernelINS2_10policy_hubIdjN4cuda3std3__44plusIdEEE10Policy1000EN6thrust24THRUST_300001_SM_1000_NS6detail15normal_iteratorINSD_10device_ptrIdEEEEjS9_dNS7_10__identityEEEvT0_PT3_T1_NS0_13GridEvenShareISN_EET2_T4_:
[----:B------:R-:W-:Y:S08]  /*0000*/  LDC R1, c[0x0][0x37c] ;  /* 0x0000df00ff017b82 */ /* 0x000ff00000000800 */
[----:B------:R-:W0:Y:S01]  /*0010*/  S2UR UR9, SR_CTAID.X ;  /* 0x00000000000979c3 */ /* 0x000e220000002500 */
[----:B------:R-:W1:Y:S01]  /*0020*/  LDCU.64 UR12, c[0x0][0x3a8] ;  /* 0x00007500ff0c77ac */ /* 0x000e620008000a00 */
[----:B------:R-:W-:Y:S01]  /*0030*/  BSSY.RECONVERGENT B0, `(.L_x_119) ;  /* 0x00002d4000007945 */ /* 0x000fe20003800200 */
[----:B------:R-:W2:Y:S01]  /*0040*/  LDCU.64 UR10, c[0x0][0x358] ;  /* 0x00006b00ff0a77ac */ /* 0x000ea20008000a00 */
[----:B-1----:R-:W-:Y:S01]  /*0050*/  IMAD.U32 R4, RZ, RZ, UR12 ;  /* 0x0000000cff047e24 */ /* 0x002fe2000f8e00ff */
[----:B------:R-:W-:-:S02]  /*0060*/  UIMAD UR8, UR13, 0x1400, URZ ;  /* 0x000014000d0878a4 */ /* 0x000fc4000f8e02ff */
[----:B0-----:R-:W-:-:S06]  /*0070*/  UIMAD UR4, UR9, 0x1400, URZ ;  /* 0x00001400090478a4 */ /* 0x001fcc000f8e02ff */
[----:B------:R-:W-:-:S05]  /*0080*/  VIADD R0, R4, -UR4 ;  /* 0x8000000404007c36 */ /* 0x000fca0008000000 */
[----:B------:R-:W-:-:S13]  /*0090*/  ISETP.GT.U32.AND P0, PT, R0, 0x13ff, PT ;  /* 0x000013ff0000780c */ /* 0x000fda0003f04070 */
[----:B--2---:R-:W-:Y:S05]  /*00a0*/  @P0 BRA `(.L_x_120) ;  /* 0x0000001800380947 */ /* 0x004fea0003800000 */
[----:B------:R-:W0:Y:S01]  /*00b0*/  S2R R3, SR_TID.X ;  /* 0x0000000000037919 */ /* 0x000e220000002100 */
[----:B------:R-:W-:Y:S01]  /*00c0*/  BSSY.RECONVERGENT B1, `(.L_x_121) ;  /* 0x000000a000017945 */ /* 0x000fe20003800200 */
[----:B------:R-:W-:Y:S02]  /*00d0*/  CS2R R20, SRZ ;  /* 0x0000000000147805 */ /* 0x000fe4000001ff00 */
[----:B0-----:R-:W-:Y:S01]  /*00e0*/  ISETP.GE.U32.AND P0, PT, R3, R0, PT ;  /* 0x000000000300720c */ /* 0x001fe20003f06070 */
[----:B------:R-:W-:-:S12]  /*00f0*/  IMAD.MOV.U32 R19, RZ, RZ, R3 ;  /* 0x000000ffff137224 */ /* 0x000fd800078e0003 */
[----:B------:R-:W-:Y:S05]  /*0100*/  @P0 BRA `(.L_x_122) ;  /* 0x0000000000140947 */ /* 0x000fea0003800000 */
[----:B------:R-:W0:Y:S01]  /*0110*/  LDC.64 R20, c[0x0][0x380] ;  /* 0x0000e000ff147b82 */ /* 0x000e220000000a00 */
[----:B------:R-:W-:-:S04]  /*0120*/  VIADD R5, R3, UR4 ;  /* 0x0000000403057c36 */ /* 0x000fc80008000000 */
[----:B0-----:R-:W-:-:S06]  /*0130*/  IMAD.WIDE.U32 R20, R5, 0x8, R20 ;  /* 0x0000000805147825 */ /* 0x001fcc00078e0014 */
[----:B------:R-:W5:Y:S01]  /*0140*/  LDG.E.64 R20, desc[UR10][R20.64] ;  /* 0x0000000a14147981 */ /* 0x000f62000c1e1b00 */
[----:B------:R-:W-:-:S07]  /*0150*/  VIADD R19, R3, 0x280 ;  /* 0x0000028003137836 */ /* 0x000fce0000000000 */
.L_x_122:
[----:B------:R-:W-:Y:S05]  /*0160*/  BSYNC.RECONVERGENT B1 ;  /* 0x0000000000017941 */ /* 0x000fea0003800200 */
.L_x_121:
[----:B------:R-:W-:Y:S01]  /*0170*/  ISETP.GE.U32.AND P0, PT, R19, R0, PT ;  /* 0x000000001300720c */ /* 0x000fe20003f06070 */
[----:B------:R-:W-:-:S12]  /*0180*/  BSSY.RECONVERGENT B1, `(.L_x_123) ;  /* 0x00000a5000017945 */ /* 0x000fd80003800200 */
[----:B------:R-:W-:Y:S05]  /*0190*/  @P0 BRA `(.L_x_124) ;  /* 0x00000008008c0947 */ /* 0x000fea0003800000 */
[----:B------:R-:W-:Y:S01]  /*01a0*/  LOP3.LUT R5, RZ, R19, RZ, 0x33, !PT ;  /* 0x00000013ff057212 */ /* 0x000fe200078e33ff */
[----:B------:R-:W-:Y:S03]  /*01b0*/  BSSY.RECONVERGENT B2, `(.L_x_125) ;  /* 0x0000053000027945 */ /* 0x000fe60003800200 */
[----:B------:R-:W-:-:S04]  /*01c0*/  IADD3 R5, PT, PT, R4, -UR4, R5 ;  /* 0x8000000404057c10 */ /* 0x000fc8000fffe005 */
[C---:B------:R-:W-:Y:S01]  /*01d0*/  ISETP.GE.U32.AND P0, PT, R5.reuse, 0x2580, PT ;  /* 0x000025800500780c */ /* 0x040fe20003f06070 */
[----:B------:R-:W-:-:S05]  /*01e0*/  IMAD.HI.U32 R4, R5, -0x33333333, RZ ;  /* 0xcccccccd05047827 */ /* 0x000fca00078e00ff */
[----:B------:R-:W-:-:S04]  /*01f0*/  LEA.HI R4, R4, 0x1, RZ, 0x17 ;  /* 0x0000000104047811 */ /* 0x000fc800078fb8ff */
[----:B------:R-:W-:-:S03]  /*0200*/  LOP3.LUT R5, R4, 0xf, RZ, 0xc0, !PT ;  /* 0x0000000f04057812 */ /* 0x000fc600078ec0ff */
[----:B------:R-:W-:Y:S05]  /*0210*/  @!P0 BRA `(.L_x_126) ;  /* 0x0000000400308947 */ /* 0x000fea0003800000 */
[----:B------:R-:W-:Y:S01]  /*0220*/  LOP3.LUT R24, R4, 0xfffff0, RZ, 0xc0, !PT ;  /* 0x00fffff004187812 */ /* 0x000fe200078ec0ff */
[----:B------:R-:W-:Y:S01]  /*0230*/  BSSY.RECONVERGENT B3, `(.L_x_127) ;  /* 0x0000049000037945 */ /* 0x000fe20003800200 */
[C---:B------:R-:W-:Y:S02]  /*0240*/  VIADD R2, R19.reuse, 0x1400 ;  /* 0x0000140013027836 */ /* 0x040fe40000000000 */
[----:B------:R-:W-:Y:S02]  /*0250*/  VIADD R25, R19, UR4 ;  /* 0x0000000413197c36 */ /* 0x000fe40008000000 */
[----:B------:R-:W-:-:S07]  /*0260*/  IMAD.MOV R24, RZ, RZ, -R24 ;  /* 0x000000ffff187224 */ /* 0x000fce00078e0a18 */
.L_x_128:
[----:B------:R-:W0:Y:S02]  /*0270*/  LDC.64 R22, c[0x0][0x380] ;  /* 0x0000e000ff167b82 */ /* 0x000e240000000a00 */
[----:B0-----:R-:W-:-:S06]  /*0280*/  IMAD.WIDE.U32 R18, R25, 0x8, R22 ;  /* 0x0000000819127825 */ /* 0x001fcc00078e0016 */
[----:B------:R-:W2:Y:S01]  /*0290*/  LDG.E.64 R18, desc[UR10][R18.64] ;  /* 0x0000000a12127981 */ /* 0x000ea2000c1e1b00 */
[C---:B------:R-:W-:Y:S02]  /*02a0*/  VIADD R7, R25.reuse, 0x280 ;  /* 0x0000028019077836 */ /* 0x040fe40000000000 */
[----:B------:R-:W-:Y:S02]  /*02b0*/  VIADD R17, R25, 0x500 ;  /* 0x0000050019117836 */ /* 0x000fe40000000000 */
[----:B------:R-:W-:-:S04]  /*02c0*/  IMAD.WIDE.U32 R6, R7, 0x8, R22 ;  /* 0x0000000807067825 */ /* 0x000fc800078e0016 */
[--C-:B------:R-:W-:Y:S02]  /*02d0*/  IMAD.WIDE.U32 R16, R17, 0x8, R22.reuse ;  /* 0x0000000811107825 */ /* 0x100fe400078e0016 */
[----:B------:R-:W3:Y:S02]  /*02e0*/  LDG.E.64 R6, desc[UR10][R6.64] ;  /* 0x0000000a06067981 */ /* 0x000ee4000c1e1b00 */
[C---:B------:R-:W-:Y:S02]  /*02f0*/  VIADD R15, R25.reuse, 0x780 ;  /* 0x00000780190f7836 */ /* 0x040fe40000000000 */
[----:B------:R-:W4:Y:S01]  /*0300*/  LDG.E.64 R16, desc[UR10][R16.64] ;  /* 0x0000000a10107981 */ /* 0x000f22000c1e1b00 */
[----:B------:R-:W-:Y:S02]  /*0310*/  VIADD R13, R25, 0xa00 ;  /* 0x00000a00190d7836 */ /* 0x000fe40000000000 */
[----:B------:R-:W-:-:S04]  /*0320*/  IMAD.WIDE.U32 R14, R15, 0x8, R22 ;  /* 0x000000080f0e7825 */ /* 0x000fc800078e0016 */
[--C-:B------:R-:W-:Y:S02]  /*0330*/  IMAD.WIDE.U32 R12, R13, 0x8, R22.reuse ;  /* 0x000000080d0c7825 */ /* 0x100fe400078e0016 */
[----:B------:R-:W4:Y:S02]  /*0340*/  LDG.E.64 R14, desc[UR10][R14.64] ;  /* 0x0000000a0e0e7981 */ /* 0x000f24000c1e1b00 */
[C---:B------:R-:W-:Y:S02]  /*0350*/  VIADD R11, R25.reuse, 0xc80 ;  /* 0x00000c80190b7836 */ /* 0x040fe40000000000 */
[----:B------:R-:W4:Y:S01]  /*0360*/  LDG.E.64 R12, desc[UR10][R12.64] ;  /* 0x0000000a0c0c7981 */ /* 0x000f22000c1e1b00 */
[----:B------:R-:W-:Y:S02]  /*0370*/  VIADD R9, R25, 0xf00 ;  /* 0x00000f0019097836 */ /* 0x000fe40000000000 */
[----:B------:R-:W-:-:S04]  /*0380*/  IMAD.WIDE.U32 R10, R11, 0x8, R22 ;  /* 0x000000080b0a7825 */ /* 0x000fc800078e0016 */
[----:B------:R-:W-:Y:S02]  /*0390*/  IMAD.WIDE.U32 R8, R9, 0x8, R22 ;  /* 0x0000000809087825 */ /* 0x000fe400078e0016 */
[----:B------:R-:W4:Y:S04]  /*03a0*/  LDG.E.64 R10, desc[UR10][R10.64] ;  /* 0x0000000a0a0a7981 */ /* 0x000f28000c1e1b00 */
[----:B------:R-:W4:Y:S01]  /*03b0*/  LDG.E.64 R8, desc[UR10][R8.64] ;  /* 0x0000000a08087981 */ /* 0x000f22000c1e1b00 */
[----:B--2--5:R-:W-:Y:S01]  /*03c0*/  DADD R18, R18, R20 ;  /* 0x0000000012127229 */ /* 0x024fe20000000014 */
[----:B------:R-:W-:-:S04]  /*03d0*/  VIADD R21, R25, 0x1180 ;  /* 0x0000118019157836 */ /* 0x000fc80000000000 */
[----:B------:R-:W-:-:S06]  /*03e0*/  IMAD.WIDE.U32 R20, R21, 0x8, R22 ;  /* 0x0000000815147825 */ /* 0x000fcc00078e0016 */
[----:B------:R-:W2:Y:S01]  /*03f0*/  LDG.E.64 R20, desc[UR10][R20.64] ;  /* 0x0000000a14147981 */ /* 0x000ea2000c1e1b00 */
[----:B---3--:R-:W-:Y:S01]  /*0400*/  DADD R18, R18, R6 ;  /* 0x0000000012127229 */ /* 0x008fe20000000006 */
[----:B------:R-:W-:-:S04]  /*0410*/  VIADD R7, R25, 0x1400 ;  /* 0x0000140019077836 */ /* 0x000fc80000000000 */
[----:B------:R-:W-:-:S03]  /*0420*/  IMAD.WIDE.U32 R6, R7, 0x8, R22 ;  /* 0x0000000807067825 */ /* 0x000fc600078e0016 */
[----:B----4-:R-:W-:Y:S01]  /*0430*/  DADD R16, R18, R16 ;  /* 0x0000000012107229 */ /* 0x010fe20000000010 */
[----:B------:R-:W-:Y:S02]  /*0440*/  VIADD R19, R25, 0x1680 ;  /* 0x0000168019137836 */ /* 0x000fe40000000000 */
[----:B------:R-:W3:Y:S02]  /*0450*/  LDG.E.64 R6, desc[UR10][R6.64] ;  /* 0x0000000a06067981 */ /* 0x000ee4000c1e1b00 */
[----:B------:R-:W-:-:S03]  /*0460*/  IMAD.WIDE.U32 R18, R19, 0x8, R22 ;  /* 0x0000000813127825 */ /* 0x000fc600078e0016 */
[----:B------:R-:W-:Y:S01]  /*0470*/  DADD R14, R16, R14 ;  /* 0x00000000100e7229 */ /* 0x000fe2000000000e */
[----:B------:R-:W-:Y:S02]  /*0480*/  VIADD R17, R25, 0x1900 ;  /* 0x0000190019117836 */ /* 0x000fe40000000000 */
[----:B------:R-:W4:Y:S02]  /*0490*/  LDG.E.64 R18, desc[UR10][R18.64] ;  /* 0x0000000a12127981 */ /* 0x000f24000c1e1b00 */
        /* <DEDUP_REMOVED lines=12> */
[----:B------:R-:W-:-:S06]  /*0560*/  IMAD.WIDE.U32 R10, R11, 0x8, R22 ;  /* 0x000000080b0a7825 */ /* 0x000fcc00078e0016 */
[----:B------:R-:W4:Y:S01]  /*0570*/  LDG.E.64 R10, desc[UR10][R10.64] ;  /* 0x0000000a0a0a7981 */ /* 0x000f22000c1e1b00 */
[C---:B------:R-:W-:Y:S01]  /*0580*/  VIADD R27, R25.reuse, 0x2580 ;  /* 0x00002580191b7836 */ /* 0x040fe20000000000 */
[----:B--2---:R-:W-:Y:S01]  /*0590*/  DADD R20, R8, R20 ;  /* 0x0000000008147229 */ /* 0x004fe20000000014 */
[----:B------:R-:W-:-:S04]  /*05a0*/  VIADD R9, R25, 0x2300 ;  /* 0x0000230019097836 */ /* 0x000fc80000000000 */
[----:B------:R-:W-:-:S04]  /*05b0*/  IMAD.WIDE.U32 R8, R9, 0x8, R22 ;  /* 0x0000000809087825 */ /* 0x000fc800078e0016 */
[----:B------:R-:W-:Y:S02]  /*05c0*/  IMAD.WIDE.U32 R22, R27, 0x8, R22 ;  /* 0x000000081b167825 */ /* 0x000fe400078e0016 */
[----:B------:R-:W2:Y:S04]  /*05d0*/  LDG.E.64 R8, desc[UR10][R8.64] ;  /* 0x0000000a08087981 */ /* 0x000ea8000c1e1b00 */
[----:B------:R-:W2:Y:S01]  /*05e0*/  LDG.E.64 R22, desc[UR10][R22.64] ;  /* 0x0000000a16167981 */ /* 0x000ea2000c1e1b00 */
[----:B---3--:R-:W-:-:S08]  /*05f0*/  DADD R6, R20, R6 ;  /* 0x0000000014067229 */ /* 0x008fd00000000006 */
[----:B----4-:R-:W-:-:S08]  /*0600*/  DADD R6, R6, R18 ;  /* 0x0000000006067229 */ /* 0x010fd00000000012 */
[----:B------:R-:W-:-:S08]  /*0610*/  DADD R6, R6, R16 ;  /* 0x0000000006067229 */ /* 0x000fd00000000010 */
[----:B------:R-:W-:Y:S01]  /*0620*/  DADD R6, R6, R14 ;  /* 0x0000000006067229 */ /* 0x000fe2000000000e */
[----:B------:R-:W-:-:S07]  /*0630*/  VIADD R24, R24, 0x10 ;  /* 0x0000001018187836 */ /* 0x000fce0000000000 */
[----:B------:R-:W-:Y:S01]  /*0640*/  DADD R6, R6, R12 ;  /* 0x0000000006067229 */ /* 0x000fe2000000000c */
[----:B------:R-:W-:-:S07]  /*0650*/  ISETP.NE.AND P0, PT, R24, RZ, PT ;  /* 0x000000ff1800720c */ /* 0x000fce0003f05270 */
[----:B------:R-:W-:Y:S01]  /*0660*/  DADD R6, R6, R10 ;  /* 0x0000000006067229 */ /* 0x000fe2000000000a */
[----:B------:R-:W-:Y:S02]  /*0670*/  VIADD R2, R2, 0x2800 ;  /* 0x0000280002027836 */ /* 0x000fe40000000000 */
[----:B------:R-:W-:-:S05]  /*0680*/  VIADD R25, R25, 0x2800 ;  /* 0x0000280019197836 */ /* 0x000fca0000000000 */
[----:B--2---:R-:W-:-:S08]  /*0690*/  DADD R6, R6, R8 ;  /* 0x0000000006067229 */ /* 0x004fd00000000008 */
[----:B------:R-:W-:Y:S01]  /*06a0*/  DADD R20, R6, R22 ;  /* 0x0000000006147229 */ /* 0x000fe20000000016 */
[----:B------:R-:W-:Y:S10]  /*06b0*/  @P0 BRA `(.L_x_128) ;  /* 0xfffffff800ec0947 */ /* 0x000ff4000383ffff */
[----:B------:R-:W-:Y:S05]  /*06c0*/  BSYNC.RECONVERGENT B3 ;  /* 0x0000000000037941 */ /* 0x000fea0003800200 */
.L_x_127:
[----:B------:R-:W-:-:S07]  /*06d0*/  VIADD R19, R2, 0xffffec00 ;  /* 0xffffec0002137836 */ /* 0x000fce0000000000 */
.L_x_126:
[----:B------:R-:W-:Y:S05]  /*06e0*/  BSYNC.RECONVERGENT B2 ;  /* 0x0000000000027941 */ /* 0x000fea0003800200 */
.L_x_125:
[----:B------:R-:W-:-:S13]  /*06f0*/  ISETP.NE.AND P0, PT, R5, RZ, PT ;  /* 0x000000ff0500720c */ /* 0x000fda0003f05270 */
[----:B------:R-:W-:Y:S05]  /*0700*/  @!P0 BRA `(.L_x_124) ;  /* 0x0000000400308947 */ /* 0x000fea0003800000 */
[----:B------:R-:W-:Y:S01]  /*0710*/  ISETP.GE.U32.AND P0, PT, R5, 0x8, PT ;  /* 0x000000080500780c */ /* 0x000fe20003f06070 */
[----:B------:R-:W-:Y:S01]  /*0720*/  BSSY.RECONVERGENT B2, `(.L_x_129) ;  /* 0x0000026000027945 */ /* 0x000fe20003800200 */
[----:B------:R-:W-:-:S04]  /*0730*/  LOP3.LUT R2, R4, 0x7, RZ, 0xc0, !PT ;  /* 0x0000000704027812 */ /* 0x000fc800078ec0ff */
[----:B------:R-:W-:-:S07]  /*0740*/  ISETP.NE.AND P1, PT, R2, RZ, PT ;  /* 0x000000ff0200720c */ /* 0x000fce0003f25270 */
[----:B------:R-:W-:Y:S06]  /*0750*/  @!P0 BRA `(.L_x_130) ;  /* 0x0000000000888947 */ /* 0x000fec0003800000 */
[----:B------:R-:W0:Y:S01]  /*0760*/  LDC.64 R22, c[0x0][0x380] ;  /* 0x0000e000ff167b82 */ /* 0x000e220000000a00 */
[----:B------:R-:W-:-:S04]  /*0770*/  VIADD R5, R19, UR4 ;  /* 0x0000000413057c36 */ /* 0x000fc80008000000 */
[C---:B------:R-:W-:Y:S02]  /*0780*/  VIADD R15, R5.reuse, 0x280 ;  /* 0x00000280050f7836 */ /* 0x040fe40000000000 */
[C---:B------:R-:W-:Y:S02]  /*0790*/  VIADD R13, R5.reuse, 0x500 ;  /* 0x00000500050d7836 */ /* 0x040fe40000000000 */
[----:B0-----:R-:W-:-:S04]  /*07a0*/  IMAD.WIDE.U32 R16, R5, 0x8, R22 ;  /* 0x0000000805107825 */ /* 0x001fc800078e0016 */
[--C-:B------:R-:W-:Y:S02]  /*07b0*/  IMAD.WIDE.U32 R14, R15, 0x8, R22.reuse ;  /* 0x000000080f0e7825 */ /* 0x100fe400078e0016 */
[----:B------:R-:W2:Y:S02]  /*07c0*/  LDG.E.64 R16, desc[UR10][R16.64] ;  /* 0x0000000a10107981 */ /* 0x000ea4000c1e1b00 */
[----:B------:R-:W-:Y:S02]  /*07d0*/  IMAD.WIDE.U32 R12, R13, 0x8, R22 ;  /* 0x000000080d0c7825 */ /* 0x000fe400078e0016 */
[----:B------:R-:W3:Y:S02]  /*07e0*/  LDG.E.64 R14, desc[UR10][R14.64] ;  /* 0x0000000a0e0e7981 */ /* 0x000ee4000c1e1b00 */
[C---:B------:R-:W-:Y:S02]  /*07f0*/  VIADD R11, R5.reuse, 0x780 ;  /* 0x00000780050b7836 */ /* 0x040fe40000000000 */
[----:B------:R-:W4:Y:S01]  /*0800*/  LDG.E.64 R12, desc[UR10][R12.64] ;  /* 0x0000000a0c0c7981 */ /* 0x000f22000c1e1b00 */
[----:B------:R-:W-:-:S02]  /*0810*/  VIADD R9, R5, 0xa00 ;  /* 0x00000a0005097836 */ /* 0x000fc40000000000 */
[----:B------:R-:W-:-:S04]  /*0820*/  IMAD.WIDE.U32 R10, R11, 0x8, R22 ;  /* 0x000000080b0a7825 */ /* 0x000fc800078e0016 */
[--C-:B------:R-:W-:Y:S02]  /*0830*/  IMAD.WIDE.U32 R8, R9, 0x8, R22.reuse ;  /* 0x0000000809087825 */ /* 0x100fe400078e0016 */
[----:B------:R-:W4:Y:S02]  /*0840*/  LDG.E.64 R10, desc[UR10][R10.64] ;  /* 0x0000000a0a0a7981 */ /* 0x000f24000c1e1b00 */
[C---:B------:R-:W-:Y:S02]  /*0850*/  VIADD R7, R5.reuse, 0xc80 ;  /* 0x00000c8005077836 */ /* 0x040fe40000000000 */
[----:B------:R-:W4:Y:S01]  /*0860*/  LDG.E.64 R8, desc[UR10][R8.64] ;  /* 0x0000000a08087981 */ /* 0x000f22000c1e1b00 */
[----:B------:R-:W-:Y:S02]  /*0870*/  VIADD R25, R5, 0xf00 ;  /* 0x00000f0005197836 */ /* 0x000fe40000000000 */
[----:B------:R-:W-:-:S04]  /*0880*/  IMAD.WIDE.U32 R6, R7, 0x8, R22 ;  /* 0x0000000807067825 */ /* 0x000fc800078e0016 */
[--C-:B------:R-:W-:Y:S02]  /*0890*/  IMAD.WIDE.U32 R24, R25, 0x8, R22.reuse ;  /* 0x0000000819187825 */ /* 0x100fe400078e0016 */
[----:B------:R-:W4:Y:S02]  /*08a0*/  LDG.E.64 R6, desc[UR10][R6.64] ;  /* 0x0000000a06067981 */ /* 0x000f24000c1e1b00 */
[----:B------:R-:W-:Y:S02]  /*08b0*/  VIADD R5, R5, 0x1180 ;  /* 0x0000118005057836 */ /* 0x000fe40000000000 */
[----:B------:R-:W4:Y:S02]  /*08c0*/  LDG.E.64 R24, desc[UR10][R24.64] ;  /* 0x0000000a18187981 */ /* 0x000f24000c1e1b00 */
[----:B------:R-:W-:-:S06]  /*08d0*/  IMAD.WIDE.U32 R22, R5, 0x8, R22 ;  /* 0x0000000805167825 */ /* 0x000fcc00078e0016 */
        /* <DEDUP_REMOVED lines=10> */
.L_x_130:
[----:B------:R-:W-:Y:S05]  /*0980*/  BSYNC.RECONVERGENT B2 ;  /* 0x0000000000027941 */ /* 0x000fea0003800200 */
.L_x_129:
        /* <DEDUP_REMOVED lines=13> */
[--C-:B------:R-:W-:Y:S02]  /*0a60*/  IMAD.WIDE.U32 R12, R13, 0x8, R8.reuse ;  /* 0x000000080d0c7825 */ /* 0x100fe400078e0008 */
[----:B------:R-:W3:Y:S02]  /*0a70*/  LDG.E.64 R10, desc[UR10][R10.64] ;  /* 0x0000000a0a0a7981 */ /* 0x000ee4000c1e1b00 */
        /* <DEDUP_REMOVED lines=8> */
[----:B------:R-:W-:-:S11]  /*0b00*/  DADD R20, R20, R8 ;  /* 0x0000000014147229 */ /* 0x000fd60000000008 */
.L_x_132:
[----:B------:R-:W-:Y:S05]  /*0b10*/  BSYNC.RECONVERGENT B2 ;  /* 0x0000000000027941 */ /* 0x000fea0003800200 */
.L_x_131:
[----:B------:R-:W-:Y:S05]  /*0b20*/  @!P1 BRA `(.L_x_124) ;  /* 0x0000000000289947 */ /* 0x000fea0003800000 */
[----:B------:R-:W0:Y:S01]  /*0b30*/  LDC.64 R6, c[0x0][0x380] ;  /* 0x0000e000ff067b82 */ /* 0x000e220000000a00 */
[----:B------:R-:W-:Y:S02]  /*0b40*/  VIADD R9, R19, UR4 ;  /* 0x0000000413097c36 */ /* 0x000fe40008000000 */
[----:B------:R-:W-:-:S07]  /*0b50*/  IMAD.MOV R2, RZ, RZ, -R4 ;  /* 0x000000ffff027224 */ /* 0x000fce00078e0a04 */
.L_x_133:
[----:B0-----:R-:W-:-:S06]  /*0b60*/  IMAD.WIDE.U32 R4, R9, 0x8, R6 ;  /* 0x0000000809047825 */ /* 0x001fcc00078e0006 */
[----:B------:R-:W2:Y:S01]  /*0b70*/  LDG.E.64 R4, desc[UR10][R4.64] ;  /* 0x0000000a04047981 */ /* 0x000ea2000c1e1b00 */
[----:B------:R-:W-:Y:S02]  /*0b80*/  VIADD R2, R2, 0x1 ;  /* 0x0000000102027836 */ /* 0x000fe40000000000 */
[----:B------:R-:W-:-:S03]  /*0b90*/  VIADD R9, R9, 0x280 ;  /* 0x0000028009097836 */ /* 0x000fc60000000000 */
[----:B------:R-:W-:Y:S01]  /*0ba0*/  ISETP.NE.AND P0, PT, R2, RZ, PT ;  /* 0x000000ff0200720c */ /* 0x000fe20003f05270 */
[----:B--2--5:R-:W-:-:S12]  /*0bb0*/  DADD R20, R4, R20 ;  /* 0x0000000004147229 */ /* 0x024fd80000000014 */
[----:B------:R-:W-:Y:S05]  /*0bc0*/  @P0 BRA `(.L_x_133) ;  /* 0xfffffffc00e40947 */ /* 0x000fea000383ffff */
.L_x_124:
[----:B------:R-:W-:Y:S05]  /*0bd0*/  BSYNC.RECONVERGENT B1 ;  /* 0x0000000000017941 */ /* 0x000fea0003800200 */
.L_x_123:
[----:B------:R-:W-:-:S13]  /*0be0*/  ISETP.GE.U32.AND P0, PT, R0, 0x280, PT ;  /* 0x000002800000780c */ /* 0x000fda0003f06070 */
        /* <DEDUP_REMOVED lines=50> */
[----:B------:R-:W1:Y:S05]  /*0f10*/  LDS.128 R4, [UR4+0x50] ;  /* 0x00005004ff047984 */ /* 0x000e6a0008000c00 */
[----:B------:R-:W-:-:S08]  /*0f20*/  DADD R16, R16, R18 ;  /* 0x0000000010107229 */ /* 0x000fd00000000012 */
[----:B--2---:R-:W-:-:S08]  /*0f30*/  DADD R12, R16, R12 ;  /* 0x00000000100c7229 */ /* 0x004fd0000000000c */
[----:B------:R-:W-:Y:S02]  /*0f40*/  DADD R2, R12, R14 ;  /* 0x000000000c027229 */ /* 0x000fe4000000000e */
[----:B------:R-:W2:Y:S06]  /*0f50*/  LDS.128 R12, [UR4+0x60] ;  /* 0x00006004ff0c7984 */ /* 0x000eac0008000c00 */
[----:B0-----:R-:W-:-:S08]  /*0f60*/  DADD R2, R2, R8 ;  /* 0x0000000002027229 */ /* 0x001fd00000000008 */
[----:B------:R-:W-:Y:S01]  /*0f70*/  DADD R2, R2, R10 ;  /* 0x0000000002027229 */ /* 0x000fe2000000000a */
[----:B------:R-:W0:Y:S07]  /*0f80*/  LDS.128 R8, [UR4+0x70] ;  /* 0x00007004ff087984 */ /* 0x000e2e0008000c00 */
        /* <DEDUP_REMOVED lines=16> */
[----:B-1----:R-:W-:Y:S01]  /*1090*/  DADD R4, R2, R4 ;  /* 0x0000000002047229 */ /* 0x002fe20000000004 */
[----:B------:R-:W-:Y:S10]  /*10a0*/  BRA `(.L_x_135) ;  /* 0x0000001c00307947 */ /* 0x000ff40003800000 */
.L_x_134:
[----:B------:R-:W-:-:S04]  /*10b0*/  LOP3.LUT R2, R3, 0x3e0, RZ, 0xc0, !PT ;  /* 0x000003e003027812 */ /* 0x000fc800078ec0ff */
[----:B------:R-:W-:Y:S01]  /*10c0*/  LOP3.LUT R7, RZ, R2, RZ, 0x33, !PT ;  /* 0x00000002ff077212 */ /* 0x000fe200078e33ff */
[----:B------:R-:W-:Y:S02]  /*10d0*/  VIADD R5, R2, 0x20 ;  /* 0x0000002002057836 */ /* 0x000fe40000000000 */
[----:B------:R-:W0:Y:S02]  /*10e0*/  S2R R2, SR_LANEID ;  /* 0x0000000000027919 */ /* 0x000e240000000000 */
[----:B------:R-:W-:Y:S01]  /*10f0*/  IMAD.IADD R7, R0, 0x1, R7 ;  /* 0x0000000100077824 */ /* 0x000fe200078e0207 */
[----:B------:R-:W-:-:S04]  /*1100*/  ISETP.GT.U32.AND P0, PT, R5, R0, PT ;  /* 0x000000000500720c */ /* 0x000fc80003f04070 */
[----:B------:R-:W-:-:S05]  /*1110*/  SEL R7, R7, 0x1f, P0 ;  /* 0x0000001f07077807 */ /* 0x000fca0000000000 */
[----:B-----5:R-:W-:Y:S04]  /*1120*/  SHFL.DOWN PT, R4, R20, 0x1, R7 ;  /* 0x0820000014047989 */ /* 0x020fe800000e0007 */
[----:B------:R-:W1:Y:S01]  /*1130*/  SHFL.DOWN PT, R5, R21, 0x1, R7 ;  /* 0x0820000015057989 */ /* 0x000e6200000e0007 */
[C---:B0-----:R-:W-:Y:S01]  /*1140*/  ISETP.GE.AND P0, PT, R2.reuse, R7, PT ;  /* 0x000000070200720c */ /* 0x041fe20003f06270 */
[----:B------:R-:W-:Y:S01]  /*1150*/  VIADD R6, R2, 0x2 ;  /* 0x0000000202067836 */ /* 0x000fe20000000000 */
[----:B-1----:R-:W-:-:S10]  /*1160*/  DADD R4, R4, R20 ;  /* 0x0000000004047229 */ /* 0x002fd40000000014 */
        /* <DEDUP_REMOVED lines=11> */
[----:B------:R-:W-:-:S03]  /*1220*/  VIADD R6, R2, 0x8 ;  /* 0x0000000802067836 */ /* 0x000fc60000000000 */
[----:B------:R-:W0:Y:S02]  /*1230*/  SHFL.DOWN PT, R5, R11, 0x4, R7 ;  /* 0x088000000b057989 */ /* 0x000e2400000e0007 */
[----:B------:R-:W-:Y:S01]  /*1240*/  ISETP.GT.AND P1, PT, R6, R7, PT ;  /* 0x000000070600720c */ /* 0x000fe20003f24270 */
[----:B0-----:R-:W-:-:S10]  /*1250*/  DADD R4, R4, R10 ;  /* 0x0000000004047229 */ /* 0x001fd4000000000a */
[----:B------:R-:W-:Y:S02]  /*1260*/  FSEL R8, R10, R4, P0 ;  /* 0x000000040a087208 */ /* 0x000fe40000000000 */
[----:B------:R-:W-:Y:S02]  /*1270*/  FSEL R9, R11, R5, P0 ;  /* 0x000000050b097208 */ /* 0x000fe40000000000 */
[C---:B------:R-:W-:Y:S01]  /*1280*/  ISETP.NE.AND P0, PT, R2.reuse, RZ, PT ;  /* 0x000000ff0200720c */ /* 0x040fe20003f05270 */
[----:B------:R-:W-:Y:S01]  /*1290*/  SHFL.DOWN PT, R4, R8, 0x8, R7 ;  /* 0x0900000008047989 */ /* 0x000fe200000e0007 */
[----:B------:R-:W-:-:S03]  /*12a0*/  VIADD R2, R2, 0x10 ;  /* 0x0000001002027836 */ /* 0x000fc60000000000 */
[----:B------:R-:W0:Y:S08]  /*12b0*/  SHFL.DOWN PT, R5, R9, 0x8, R7 ;  /* 0x0900000009057989 */ /* 0x000e3000000e0007 */
[----:B------:R-:W1:Y:S01]  /*12c0*/  @!P0 S2R R13, SR_CgaCtaId ;  /* 0x00000000000d8919 */ /* 0x000e620000008800 */
[----:B------:R-:W-:-:S04]  /*12d0*/  @!P0 SHF.R.U32.HI R6, RZ, 0x2, R3 ;  /* 0x00000002ff068819 */ /* 0x000fc80000011603 */
[----:B------:R-:W-:Y:S01]  /*12e0*/  @!P0 LOP3.LUT R6, R6, 0xf8, RZ, 0xc0, !PT ;  /* 0x000000f806068812 */ /* 0x000fe200078ec0ff */
        /* <DEDUP_REMOVED lines=18> */
[----:B------:R-:W-:Y:S01]  /*1410*/  ISETP.GT.U32.AND P1, PT, R0, 0x20, PT ;  /* 0x000000200000780c */ /* 0x000fe20003f24070 */
[----:B0-----:R-:W-:-:S09]  /*1420*/  ULEA UR4, UR5, UR4, 0x18 ;  /* 0x0000000405047291 */ /* 0x001fd2000f8ec0ff */
[----:B------:R-:W0:Y:S04]  /*1430*/  LDS.128 R12, [UR4+0x20] ;  /* 0x00002004ff0c7984 */ /* 0x000e280008000c00 */
[----:B------:R-:W1:Y:S01]  /*1440*/  LDS.128 R8, [UR4+0x30] ;  /* 0x00003004ff087984 */ /* 0x000e620008000c00 */
[----:B0-----:R-:W-:-:S10]  /*1450*/  DADD R12, R4, R12 ;  /* 0x00000000040c7229 */ /* 0x001fd4000000000c */
[----:B------:R-:W-:Y:S02]  /*1460*/  FSEL R2, R12, R4, P1 ;  /* 0x000000040c027208 */ /* 0x000fe40000800000 */
[----:B------:R-:W-:Y:S02]  /*1470*/  FSEL R3, R13, R5, P1 ;  /* 0x000000050d037208 */ /* 0x000fe40000800000 */
[----:B------:R-:W-:Y:S01]  /*1480*/  ISETP.GT.U32.AND P1, PT, R0, 0x40, PT ;  /* 0x000000400000780c */ /* 0x000fe20003f24070 */
[----:B------:R-:W0:Y:S03]  /*1490*/  LDS.128 R4, [UR4+0x40] ;  /* 0x00004004ff047984 */ /* 0x000e260008000c00 */
[----:B------:R-:W-:-:S10]  /*14a0*/  DADD R14, R2, R14 ;  /* 0x00000000020e7229 */ /* 0x000fd4000000000e */
[----:B------:R-:W-:Y:S02]  /*14b0*/  FSEL R2, R14, R2, P1 ;  /* 0x000000020e027208 */ /* 0x000fe40000800000 */
[----:B------:R-:W-:Y:S02]  /*14c0*/  FSEL R3, R15, R3, P1 ;  /* 0x000000030f037208 */ /* 0x000fe40000800000 */
[----:B------:R-:W-:-:S04]  /*14d0*/  ISETP.GT.U32.AND P1, PT, R0, 0x60, PT ;  /* 0x000000600000780c */ /* 0x000fc80003f24070 */
[----:B-1----:R-:W-:-:S10]  /*14e0*/  DADD R8, R8, R2 ;  /* 0x0000000008087229 */ /* 0x002fd40000000002 */
[----:B------:R-:W-:Y:S02]  /*14f0*/  FSEL R2, R8, R2, P1 ;  /* 0x0000000208027208 */ /* 0x000fe40000800000 */
[----:B------:R-:W-:Y:S02]  /*1500*/  FSEL R3, R9, R3, P1 ;  /* 0x0000000309037208 */ /* 0x000fe40000800000 */
[----:B------:R-:W-:-:S04]  /*1510*/  ISETP.GT.U32.AND P1, PT, R0, 0x80, PT ;  /* 0x000000800000780c */ /* 0x000fc80003f24070 */
[----:B------:R-:W-:-:S10]  /*1520*/  DADD R10, R2, R10 ;  /* 0x00000000020a7229 */ /* 0x000fd4000000000a */
[----:B------:R-:W-:Y:S02]  /*1530*/  FSEL R2, R10, R2, P1 ;  /* 0x000000020a027208 */ /* 0x000fe40000800000 */
[----:B------:R-:W-:Y:S02]  /*1540*/  FSEL R3, R11, R3, P1 ;  /* 0x000000030b037208 */ /* 0x000fe40000800000 */
[----:B------:R-:W1:Y:S01]  /*1550*/  LDS.128 R8, [UR4+0x50] ;  /* 0x00005004ff087984 */ /* 0x000e620008000c00 */
[----:B------:R-:W-:-:S03]  /*1560*/  ISETP.GT.U32.AND P1, PT, R0, 0xa0, PT ;  /* 0x000000a00000780c */ /* 0x000fc60003f24070 */
[----:B0-----:R-:W-:-:S10]  /*1570*/  DADD R4, R4, R2 ;  /* 0x0000000004047229 */ /* 0x001fd40000000002 */
[----:B------:R-:W-:Y:S02]  /*1580*/  FSEL R2, R4, R2, P1 ;  /* 0x0000000204027208 */ /* 0x000fe40000800000 */
[----:B------:R-:W-:Y:S02]  /*1590*/  FSEL R3, R5, R3, P1 ;  /* 0x0000000305037208 */ /* 0x000fe40000800000 */
[----:B------:R-:W-:-:S04]  /*15a0*/  ISETP.GT.U32.AND P1, PT, R0, 0xc0, PT ;  /* 0x000000c00000780c */ /* 0x000fc80003f24070 */
[----:B------:R-:W-:-:S10]  /*15b0*/  DADD R6, R2, R6 ;  /* 0x0000000002067229 */ /* 0x000fd40000000006 */
[----:B------:R-:W-:Y:S02]  /*15c0*/  FSEL R2, R6, R2, P1 ;  /* 0x0000000206027208 */ /* 0x000fe40000800000 */
[----:B------:R-:W-:Y:S02]  /*15d0*/  FSEL R3, R7, R3, P1 ;  /* 0x0000000307037208 */ /* 0x000fe40000800000 */
[----:B------:R-:W0:Y:S01]  /*15e0*/  LDS.128 R4, [UR4+0x60] ;  /* 0x00006004ff047984 */ /* 0x000e220008000c00 */
[----:B------:R-:W-:-:S03]  /*15f0*/  ISETP.GT.U32.AND P1, PT, R0, 0xe0, PT ;  /* 0x000000e00000780c */ /* 0x000fc60003f24070 */
        /* <DEDUP_REMOVED lines=43> */
[----:B------:R-:W1:Y:S01]  /*18b0*/  LDS.64 R2, [UR4+0xb0] ;  /* 0x0000b004ff027984 */ /* 0x000e620008000a00 */
        /* <DEDUP_REMOVED lines=8> */
[----:B------:R-:W-:-:S04]  /*1940*/  ISETP.GT.U32.AND P1, PT, R0, 0x260, PT ;  /* 0x000002600000780c */ /* 0x000fc80003f24070 */
[----:B-1----:R-:W-:-:S10]  /*1950*/  DADD R2, R2, R4 ;  /* 0x0000000002027229 */ /* 0x002fd40000000004 */
[----:B------:R-:W-:Y:S02]  /*1960*/  FSEL R4, R2, R4, P1 ;  /* 0x0000000402047208 */ /* 0x000fe40000800000 */
[----:B------:R-:W-:Y:S01]  /*1970*/  FSEL R5, R3, R5, P1 ;  /* 0x0000000503057208 */ /* 0x000fe20000800000 */
[----:B------:R-:W-:Y:S06]  /*1980*/  BRA `(.L_x_135) ;  /* 0x0000001000f87947 */ /* 0x000fec0003800000 */
.L_x_120:
[----:B------:R-:W0:Y:S01]  /*1990*/  S2R R5, SR_TID.X ;  /* 0x0000000000057919 */ /* 0x000e220000002100 */
[----:B------:R-:W1:Y:S02]  /*19a0*/  LDCU.64 UR6, c[0x0][0x380] ;  /* 0x00007000ff0677ac */ /* 0x000e640008000a00 */
[----:B-1----:R-:W-:Y:S02]  /*19b0*/  IMAD.U32 R6, RZ, RZ, UR6 ;  /* 0x00000006ff067e24 */ /* 0x002fe4000f8e00ff */
[----:B------:R-:W-:Y:S01]  /*19c0*/  IMAD.U32 R7, RZ, RZ, UR7 ;  /* 0x00000007ff077e24 */ /* 0x000fe2000f8e00ff */
[----:B0-----:R-:W-:-:S05]  /*19d0*/  IADD3 R21, PT, PT, R5, UR4, RZ ;  /* 0x0000000405157c10 */ /* 0x001fca000fffe0ff */
[----:B------:R-:W-:-:S05]  /*19e0*/  IMAD.WIDE.U32 R20, R21, 0x8, R6 ;  /* 0x0000000815147825 */ /* 0x000fca00078e0006 */
[----:B------:R-:W2:Y:S04]  /*19f0*/  LDG.E.64 R14, desc[UR10][R20.64] ;  /* 0x0000000a140e7981 */ /* 0x000ea8000c1e1b00 */
[----:B------:R-:W2:Y:S04]  /*1a00*/  LDG.E.64 R16, desc[UR10][R20.64+0x1400] ;  /* 0x0014000a14107981 */ /* 0x000ea8000c1e1b00 */
[----:B------:R-:W3:Y:S04]  /*1a10*/  LDG.E.64 R18, desc[UR10][R20.64+0x2800] ;  /* 0x0028000a14127981 */ /* 0x000ee8000c1e1b00 */
[----:B------:R-:W4:Y:S04]  /*1a20*/  LDG.E.64 R12, desc[UR10][R20.64+0x3c00] ;  /* 0x003c000a140c7981 */ /* 0x000f28000c1e1b00 */
[----:B------:R-:W5:Y:S04]  /*1a30*/  LDG.E.64 R10, desc[UR10][R20.64+0x5000] ;  /* 0x0050000a140a7981 */ /* 0x000f68000c1e1b00 */
[----:B------:R-:W5:Y:S04]  /*1a40*/  LDG.E.64 R8, desc[UR10][R20.64+0x6400] ;  /* 0x0064000a14087981 */ /* 0x000f68000c1e1b00 */
[----:B------:R-:W5:Y:S04]  /*1a50*/  LDG.E.64 R2, desc[UR10][R20.64+0x7800] ;  /* 0x0078000a14027981 */ /* 0x000f68000c1e1b00 */
[----:B------:R-:W5:Y:S01]  /*1a60*/  LDG.E.64 R28, desc[UR10][R20.64+0x8c00] ;  /* 0x008c000a141c7981 */ /* 0x000f62000c1e1b00 */
[----:B------:R-:W-:Y:S01]  /*1a70*/  ISETP.GE.U32.AND P0, PT, R0, UR8, PT ;  /* 0x0000000800007c0c */ /* 0x000fe2000bf06070 */
[----:B--2---:R-:W-:-:S08]  /*1a80*/  DADD R14, R14, R16 ;  /* 0x000000000e0e7229 */ /* 0x004fd00000000010 */
[----:B---3--:R-:W-:-:S08]  /*1a90*/  DADD R14, R18, R14 ;  /* 0x00000000120e7229 */ /* 0x008fd0000000000e */
[----:B----4-:R-:W-:-:S08]  /*1aa0*/  DADD R12, R12, R14 ;  /* 0x000000000c0c7229 */ /* 0x010fd0000000000e */
[----:B-----5:R-:W-:-:S08]  /*1ab0*/  DADD R10, R10, R12 ;  /* 0x000000000a0a7229 */ /* 0x020fd0000000000c */
[----:B------:R-:W-:-:S08]  /*1ac0*/  DADD R8, R8, R10 ;  /* 0x0000000008087229 */ /* 0x000fd0000000000a */
[----:B------:R-:W-:-:S08]  /*1ad0*/  DADD R2, R2, R8 ;  /* 0x0000000002027229 */ /* 0x000fd00000000008 */
[----:B------:R-:W-:Y:S01]  /*1ae0*/  DADD R28, R28, R2 ;  /* 0x000000001c1c7229 */ /* 0x000fe20000000002 */
[----:B------:R-:W-:Y:S10]  /*1af0*/  @!P0 BRA `(.L_x_136) ;  /* 0x0000000c00708947 */ /* 0x000ff40003800000 */
[----:B------:R-:W-:Y:S01]  /*1b00*/  UIMAD UR12, UR13, 0x1400, UR4 ;  /* 0x000014000d0c78a4 */ /* 0x000fe2000f8e0204 */
[----:B------:R-:W-:Y:S01]  /*1b10*/  VIADD R0, R4, 0xffffec00 ;  /* 0xffffec0004007836 */ /* 0x000fe20000000000 */
[----:B------:R-:W-:Y:S01]  /*1b20*/  UIADD3 UR5, UPT, UPT, UR9, UR13, URZ ;  /* 0x0000000d09057290 */ /* 0x000fe2000fffe0ff */
[----:B------:R-:W-:-:S03]  /*1b30*/  LOP3.LUT R3, RZ, R5, RZ, 0x33, !PT ;  /* 0x00000005ff037212 */ /* 0x000fc600078e33ff */
[----:B------:R-:W-:Y:S01]  /*1b40*/  ISETP.LT.U32.AND P0, PT, R0, UR12, PT ;  /* 0x0000000c00007c0c */ /* 0x000fe2000bf01070 */
[----:B------:R-:W-:Y:S01]  /*1b50*/  UIMAD UR5, UR5, 0x1400, URZ ;  /* 0x00001400050578a4 */ /* 0x000fe2000f8e02ff */
[----:B------:R-:W-:-:S05]  /*1b60*/  IADD3 R3, PT, PT, R4, -UR8, R3 ;  /* 0x8000000804037c10 */ /* 0x000fca000fffe003 */
[----:B------:R-:W-:Y:S01]  /*1b70*/  IMAD.U32 R8, RZ, RZ, UR5 ;  /* 0x00000005ff087e24 */ /* 0x000fe2000f8e00ff */
[----:B------:R-:W-:Y:S01]  /*1b80*/  UMOV UR6, UR5 ;  /* 0x0000000500067c82 */ /* 0x000fe20008000000 */
[----:B------:R-:W-:Y:S01]  /*1b90*/  VIADD R2, R3, -UR4 ;  /* 0x8000000403027c36 */ /* 0x000fe20008000000 */
[----:B------:R-:W-:Y:S02]  /*1ba0*/  UMOV UR4, URZ ;  /* 0x000000ff00047c82 */ /* 0x000fe40008000000 */
[----:B------:R-:W-:Y:S01]  /*1bb0*/  IADD3 R5, PT, PT, R8, 0x1400, R5 ;  /* 0x0000140008057810 */ /* 0x000fe20007ffe005 */
[----:B------:R-:W-:Y:S06]  /*1bc0*/  @P0 BRA `(.L_x_137) ;  /* 0x0000000000840947 */ /* 0x000fec0003800000 */
[----:B------:R-:W0:Y:S01]  /*1bd0*/  LDC R4, c[0x0][0x3a8] ;  /* 0x0000ea00ff047b82 */ /* 0x000e220000000800 */
[----:B------:R-:W1:Y:S07]  /*1be0*/  LDCU UR7, c[0x0][0x3ac] ;  /* 0x00007580ff0777ac */ /* 0x000e6e0008000800 */
[----:B------:R-:W2:Y:S02]  /*1bf0*/  LDC.64 R6, c[0x0][0x380] ;  /* 0x0000e000ff067b82 */ /* 0x000ea40000000a00 */
.L_x_138:
[----:B------:R-:W3:Y:S02]  /*1c00*/  S2R R25, SR_TID.X ;  /* 0x0000000000197919 */ /* 0x000ee40000002100 */
[----:B---3--:R-:W-:-:S04]  /*1c10*/  VIADD R25, R25, UR12 ;  /* 0x0000000c19197c36 */ /* 0x008fc80008000000 */
[----:B--2---:R-:W-:-:S05]  /*1c20*/  IMAD.WIDE.U32 R24, R25, 0x8, R6 ;  /* 0x0000000819187825 */ /* 0x004fca00078e0006 */
        /* <DEDUP_REMOVED lines=8> */
[----:B0-----:R-:W-:-:S05]  /*1cb0*/  VIADD R3, R4, -UR12 ;  /* 0x8000000c04037c36 */ /* 0x001fca0008000000 */
[----:B------:R-:W-:Y:S01]  /*1cc0*/  ISETP.GE.U32.AND P0, PT, R3, UR8, PT ;  /* 0x0000000803007c0c */ /* 0x000fe2000bf06070 */
        /* <DEDUP_REMOVED lines=8> */
[----:B------:R-:W-:Y:S10]  /*1d50*/  @!P0 BRA `(.L_x_136) ;  /* 0x0000000800d88947 */ /* 0x000ff40003800000 */
[----:B-1----:R-:W-:Y:S01]  /*1d60*/  UMOV UR13, UR7 ;  /* 0x00000007000d7c82 */ /* 0x002fe20008000000 */
[----:B------:R-:W-:Y:S01]  /*1d70*/  UIADD3 UR4, UPT, UPT, UR4, 0x1, URZ ;  /* 0x0000000104047890 */ /* 0x000fe2000fffe0ff */
[----:B------:R-:W-:Y:S01]  /*1d80*/  VIADD R2, R2, -UR8 ;  /* 0x8000000802027c36 */ /* 0x000fe20008000000 */
[----:B------:R-:W-:Y:S01]  /*1d90*/  UIMAD UR12, UR13, 0x1400, UR12 ;  /* 0x000014000d0c78a4 */ /* 0x000fe2000f8e020c */
[----:B------:R-:W-:Y:S01]  /*1da0*/  VIADD R5, R5, UR8 ;  /* 0x0000000805057c36 */ /* 0x000fe20008000000 */
[----:B------:R-:W-:-:S04]  /*1db0*/  UIADD3 UR6, UPT, UPT, UR8, UR6, URZ ;  /* 0x0000000608067290 */ /* 0x000fc8000fffe0ff */
[----:B------:R-:W-:-:S13]  /*1dc0*/  ISETP.LT.U32.AND P0, PT, R0, UR12, PT ;  /* 0x0000000c00007c0c */ /* 0x000fda000bf01070 */
[----:B------:R-:W-:Y:S05]  /*1dd0*/  @!P0 BRA `(.L_x_138) ;  /* 0xfffffffc00888947 */ /* 0x000fea000383ffff */
.L_x_137:
[----:B------:R-:W0:Y:S01]  /*1de0*/  S2R R9, SR_TID.X ;  /* 0x0000000000097919 */ /* 0x000e220000002100 */
[----:B------:R-:W-:Y:S01]  /*1df0*/  VIADD R0, R4, -UR12 ;  /* 0x8000000c04007c36 */ /* 0x000fe20008000000 */
[----:B------:R-:W-:Y:S04]  /*1e00*/  BSSY.RECONVERGENT B1, `(.L_x_136) ;  /* 0x00000ab000017945 */ /* 0x000fe80003800200 */
[----:B0-----:R-:W-:-:S04]  /*1e10*/  ISETP.GE.AND P0, PT, R9, R0, PT ;  /* 0x000000000900720c */ /* 0x001fc80003f06270 */
[----:B------:R-:W-:-:S13]  /*1e20*/  ISETP.LE.U32.OR P0, PT, R4, UR12, P0 ;  /* 0x0000000c04007c0c */ /* 0x000fda0008703470 */
[----:B------:R-:W-:Y:S05]  /*1e30*/  @P0 BRA `(.L_x_139) ;  /* 0x00000008009c0947 */ /* 0x000fea0003800000 */
[----:B------:R-:W-:Y:S01]  /*1e40*/  UIMAD UR7, UR4, UR13, URZ ;  /* 0x0000000d040772a4 */ /* 0x000fe2000f8e02ff */
[----:B------:R-:W-:Y:S01]  /*1e50*/  LOP3.LUT R3, RZ, R9, RZ, 0x33, !PT ;  /* 0x00000009ff037212 */ /* 0x000fe200078e33ff */
[----:B------:R-:W-:Y:S01]  /*1e60*/  BSSY.RECONVERGENT B2, `(.L_x_140) ;  /* 0x0000056000027945 */ /* 0x000fe20003800200 */
[----:B------:R-:W-:Y:S02]  /*1e70*/  IMAD.MOV.U32 R0, RZ, RZ, R9 ;  /* 0x000000ffff007224 */ /* 0x000fe400078e0009 */
[----:B------:R-:W-:Y:S01]  /*1e80*/  IADD3 R4, PT, PT, R4, -UR5, R3 ;  /* 0x8000000504047c10 */ /* 0x000fe2000fffe003 */
[----:B------:R-:W-:-:S04]  /*1e90*/  IMAD.U32 R3, RZ, RZ, UR7 ;  /* 0x00000007ff037e24 */ /* 0x000fc8000f8e00ff */
[----:B------:R-:W-:-:S04]  /*1ea0*/  IMAD R4, R3, -0x1400, R4 ;  /* 0xffffec0003047824 */ /* 0x000fc800078e0204 */
[C---:B------:R-:W-:Y:S01]  /*1eb0*/  IMAD.HI.U32 R3, R4.reuse, -0x33333333, RZ ;  /* 0xcccccccd04037827 */ /* 0x040fe200078e00ff */
[----:B------:R-:W-:-:S04]  /*1ec0*/  ISETP.GE.U32.AND P0, PT, R4, 0x2580, PT ;  /* 0x000025800400780c */ /* 0x000fc80003f06070 */
[----:B------:R-:W-:-:S04]  /*1ed0*/  LEA.HI R3, R3, 0x1, RZ, 0x17 ;  /* 0x0000000103037811 */ /* 0x000fc800078fb8ff */
[----:B------:R-:W-:-:S05]  /*1ee0*/  LOP3.LUT R4, R3, 0xf, RZ, 0xc0, !PT ;  /* 0x0000000f03047812 */ /* 0x000fca00078ec0ff */
[----:B------:R-:W-:Y:S05]  /*1ef0*/  @!P0 BRA `(.L_x_141) ;  /* 0x0000000400308947 */ /* 0x000fea0003800000 */
[----:B------:R-:W-:Y:S01]  /*1f00*/  IMAD.HI.U32 R0, R2, -0x33333333, RZ ;  /* 0xcccccccd02007827 */ /* 0x000fe200078e00ff */
[----:B------:R-:W-:Y:S04]  /*1f10*/  BSSY.RECONVERGENT B3, `(.L_x_142) ;  /* 0x0000049000037945 */ /* 0x000fe80003800200 */
[----:B------:R-:W-:-:S04]  /*1f20*/  LEA.HI R0, R0, 0x1, RZ, 0x17 ;  /* 0x0000000100007811 */ /* 0x000fc800078fb8ff */
[----:B------:R-:W-:Y:S02]  /*1f30*/  LOP3.LUT R26, R0, 0xfffff0, RZ, 0xc0, !PT ;  /* 0x00fffff0001a7812 */ /* 0x000fe400078ec0ff */
[----:B------:R-:W-:-:S03]  /*1f40*/  LOP3.LUT R0, R9, 0x1400, RZ, 0xfc, !PT ;  /* 0x0000140009007812 */ /* 0x000fc600078efcff */
[----:B------:R-:W-:-:S07]  /*1f50*/  IMAD.MOV R26, RZ, RZ, -R26 ;  /* 0x000000ffff1a7224 */ /* 0x000fce00078e0a1a */
.L_x_143:
[C---:B------:R-:W-:Y:S02]  /*1f60*/  VIADD R23, R5.reuse, 0xffffec00 ;  /* 0xffffec0005177836 */ /* 0x040fe40000000000 */
[----:B------:R-:W-:Y:S02]  /*1f70*/  VIADD R19, R5, 0xffffee80 ;  /* 0xffffee8005137836 */ /* 0x000fe40000000000 */
[----:B------:R-:W-:-:S04]  /*1f80*/  IMAD.WIDE.U32 R22, R23, 0x8, R6 ;  /* 0x0000000817167825 */ /* 0x000fc800078e0006 */
[--C-:B------:R-:W-:Y:S02]  /*1f90*/  IMAD.WIDE.U32 R18, R19, 0x8, R6.reuse ;  /* 0x0000000813127825 */ /* 0x100fe400078e0006 */
[----:B------:R-:W2:Y:S02]  /*1fa0*/  LDG.E.64 R22, desc[UR10][R22.64] ;  /* 0x0000000a16167981 */ /* 0x000ea4000c1e1b00 */
[C---:B------:R-:W-:Y:S02]  /*1fb0*/  VIADD R17, R5.reuse, 0xfffff100 ;  /* 0xfffff10005117836 */ /* 0x040fe40000000000 */
[----:B------:R-:W3:Y:S01]  /*1fc0*/  LDG.E.64 R18, desc[UR10][R18.64] ;  /* 0x0000000a12127981 */ /* 0x000ee2000c1e1b00 */
[----:B------:R-:W-:Y:S02]  /*1fd0*/  VIADD R15, R5, 0xfffff380 ;  /* 0xfffff380050f7836 */ /* 0x000fe40000000000 */
[----:B------:R-:W-:-:S04]  /*1fe0*/  IMAD.WIDE.U32 R16, R17, 0x8, R6 ;  /* 0x0000000811107825 */ /* 0x000fc800078e0006 */
[--C-:B------:R-:W-:Y:S02]  /*1ff0*/  IMAD.WIDE.U32 R14, R15, 0x8, R6.reuse ;  /* 0x000000080f0e7825 */ /* 0x100fe400078e0006 */
[----:B------:R-:W4:Y:S02]  /*2000*/  LDG.E.64 R16, desc[UR10][R16.64] ;  /* 0x0000000a10107981 */ /* 0x000f24000c1e1b00 */
[C---:B------:R-:W-:Y:S02]  /*2010*/  VIADD R13, R5.reuse, 0xfffff600 ;  /* 0xfffff600050d7836 */ /* 0x040fe40000000000 */
[----:B------:R-:W5:Y:S01]  /*2020*/  LDG.E.64 R14, desc[UR10][R14.64] ;  /* 0x0000000a0e0e7981 */ /* 0x000f62000c1e1b00 */
[----:B------:R-:W-:Y:S02]  /*2030*/  VIADD R11, R5, 0xfffff880 ;  /* 0xfffff880050b7836 */ /* 0x000fe40000000000 */
[----:B------:R-:W-:-:S04]  /*2040*/  IMAD.WIDE.U32 R12, R13, 0x8, R6 ;  /* 0x000000080d0c7825 */ /* 0x000fc800078e0006 */
[--C-:B------:R-:W-:Y:S02]  /*2050*/  IMAD.WIDE.U32 R10, R11, 0x8, R6.reuse ;  /* 0x000000080b0a7825 */ /* 0x100fe400078e0006 */
[----:B------:R-:W5:Y:S02]  /*2060*/  LDG.E.64 R12, desc[UR10][R12.64] ;  /* 0x0000000a0c0c7981 */ /* 0x000f64000c1e1b00 */
[C---:B------:R-:W-:Y:S02]  /*2070*/  VIADD R9, R5.reuse, 0xfffffb00 ;  /* 0xfffffb0005097836 */ /* 0x040fe40000000000 */
[----:B------:R-:W5:Y:S01]  /*2080*/  LDG.E.64 R10, desc[UR10][R10.64] ;  /* 0x0000000a0a0a7981 */ /* 0x000f62000c1e1b00 */
[----:B------:R-:W-:Y:S02]  /*2090*/  VIADD R21, R5, 0xfffffd80 ;  /* 0xfffffd8005157836 */ /* 0x000fe40000000000 */
[----:B------:R-:W-:-:S04]  /*20a0*/  IMAD.WIDE.U32 R8, R9, 0x8, R6 ;  /* 0x0000000809087825 */ /* 0x000fc800078e0006 */
[----:B------:R-:W-:Y:S02]  /*20b0*/  IMAD.WIDE.U32 R20, R21, 0x8, R6 ;  /* 0x0000000815147825 */ /* 0x000fe400078e0006 */
[----:B------:R-:W5:Y:S04]  /*20c0*/  LDG.E.64 R8, desc[UR10][R8.64] ;  /* 0x0000000a08087981 */ /* 0x000f68000c1e1b00 */
[----:B------:R-:W5:Y:S01]  /*20d0*/  LDG.E.64 R20, desc[UR10][R20.64] ;  /* 0x0000000a14147981 */ /* 0x000f62000c1e1b00 */
[----:B------:R-:W-:Y:S01]  /*20e0*/  VIADD R25, R5, 0x280 ;  /* 0x0000028005197836 */ /* 0x000fe20000000000 */
[----:B--2---:R-:W-:-:S08]  /*20f0*/  DADD R22, R22, R28 ;  /* 0x0000000016167229 */ /* 0x004fd0000000001c */
[----:B---3--:R-:W-:Y:S01]  /*2100*/  DADD R18, R22, R18 ;  /* 0x0000000016127229 */ /* 0x008fe20000000012 */
[----:B------:R-:W-:-:S06]  /*2110*/  IMAD.WIDE.U32 R22, R5, 0x8, R6 ;  /* 0x0000000805167825 */ /* 0x000fcc00078e0006 */
[----:B------:R-:W2:Y:S01]  /*2120*/  LDG.E.64 R22, desc[UR10][R22.64] ;  /* 0x0000000a16167981 */ /* 0x000ea2000c1e1b00 */
[----:B----4-:R-:W-:Y:S01]  /*2130*/  DADD R16, R18, R16 ;  /* 0x0000000012107229 */ /* 0x010fe20000000010 */
[----:B------:R-:W-:-:S04]  /*2140*/  IMAD.WIDE.U32 R18, R25, 0x8, R6 ;  /* 0x0000000819127825 */ /* 0x000fc800078e0006 */
[----:B------:R-:W-:Y:S02]  /*2150*/  VIADD R25, R5, 0x500 ;  /* 0x0000050005197836 */ /* 0x000fe40000000000 */
[----:B------:R-:W3:Y:S01]  /*2160*/  LDG.E.64 R18, desc[UR10][R18.64] ;  /* 0x0000000a12127981 */ /* 0x000ee2000c1e1b00 */
[----:B-----5:R-:W-:Y:S01]  /*2170*/  DADD R14, R16, R14 ;  /* 0x00000000100e7229 */ /* 0x020fe2000000000e */
[----:B------:R-:W-:-:S04]  /*2180*/  IMAD.WIDE.U32 R16, R25, 0x8, R6 ;  /* 0x0000000819107825 */ /* 0x000fc800078e0006 */
[----:B------:R-:W-:Y:S02]  /*2190*/  VIADD R25, R5, 0x780 ;  /* 0x0000078005197836 */ /* 0x000fe40000000000 */
[----:B------:R-:W4:Y:S01]  /*21a0*/  LDG.E.64 R16, desc[UR10][R16.64] ;  /* 0x0000000a10107981 */ /* 0x000f22000c1e1b00 */
[----:B------:R-:W-:Y:S01]  /*21b0*/  DADD R12, R14, R12 ;  /* 0x000000000e0c7229 */ /* 0x000fe2000000000c */
[----:B------:R-:W-:-:S04]  /*21c0*/  IMAD.WIDE.U32 R14, R25, 0x8, R6 ;  /* 0x00000008190e7825 */ /* 0x000fc800078e0006 */
[----:B------:R-:W-:Y:S02]  /*21d0*/  VIADD R25, R5, 0xa00 ;  /* 0x00000a0005197836 */ /* 0x000fe40000000000 */
[----:B------:R-:W5:Y:S01]  /*21e0*/  LDG.E.64 R14, desc[UR10][R14.64] ;  /* 0x0000000a0e0e7981 */ /* 0x000f62000c1e1b00 */
        /* <DEDUP_REMOVED lines=9> */
[----:B------:R-:W-:Y:S01]  /*2280*/  IMAD.WIDE.U32 R8, R25, 0x8, R6 ;  /* 0x0000000819087825 */ /* 0x000fe200078e0006 */
[----:B------:R-:W-:-:S05]  /*2290*/  IADD3 R25, PT, PT, R5, 0x1180, RZ ;  /* 0x0000118005197810 */ /* 0x000fca0007ffe0ff */
[----:B------:R-:W5:Y:S01]  /*22a0*/  LDG.E.64 R8, desc[UR10][R8.64] ;  /* 0x0000000a08087981 */ /* 0x000f62000c1e1b00 */
[----:B------:R-:W-:-:S06]  /*22b0*/  IMAD.WIDE.U32 R24, R25, 0x8, R6 ;  /* 0x0000000819187825 */ /* 0x000fcc00078e0006 */
[----:B------:R-:W5:Y:S01]  /*22c0*/  LDG.E.64 R24, desc[UR10][R24.64] ;  /* 0x0000000a18187981 */ /* 0x000f62000c1e1b00 */
[----:B------:R-:W-:Y:S02]  /*22d0*/  VIADD R26, R26, 0x10 ;  /* 0x000000101a1a7836 */ /* 0x000fe40000000000 */
[----:B------:R-:W-:Y:S02]  /*22e0*/  VIADD R0, R0, 0x2800 ;  /* 0x0000280000007836 */ /* 0x000fe40000000000 */
[----:B------:R-:W-:Y:S01]  /*22f0*/  VIADD R5, R5, 0x2800 ;  /* 0x0000280005057836 */ /* 0x000fe20000000000 */
[----:B------:R-:W-:Y:S01]  /*2300*/  ISETP.NE.AND P0, PT, R26, RZ, PT ;  /* 0x000000ff1a00720c */ /* 0x000fe20003f05270 */
        /* <DEDUP_REMOVED lines=9> */
[----:B------:R-:W-:Y:S05]  /*23a0*/  BSYNC.RECONVERGENT B3 ;  /* 0x0000000000037941 */ /* 0x000fea0003800200 */
.L_x_142:
[----:B------:R-:W-:-:S07]  /*23b0*/  VIADD R0, R0, 0xffffec00 ;  /* 0xffffec0000007836 */ /* 0x000fce0000000000 */
.L_x_141:
[----:B------:R-:W-:Y:S05]  /*23c0*/  BSYNC.RECONVERGENT B2 ;  /* 0x0000000000027941 */ /* 0x000fea0003800200 */
.L_x_140:
[----:B------:R-:W-:-:S13]  /*23d0*/  ISETP.NE.AND P0, PT, R4, RZ, PT ;  /* 0x000000ff0400720c */ /* 0x000fda0003f05270 */
[----:B------:R-:W-:Y:S05]  /*23e0*/  @!P0 BRA `(.L_x_139) ;  /* 0x0000000400308947 */ /* 0x000fea0003800000 */
[----:B------:R-:W-:Y:S01]  /*23f0*/  ISETP.GE.U32.AND P0, PT, R4, 0x8, PT ;  /* 0x000000080400780c */ /* 0x000fe20003f06070 */
[----:B------:R-:W-:Y:S01]  /*2400*/  BSSY.RECONVERGENT B2, `(.L_x_144) ;  /* 0x0000025000027945 */ /* 0x000fe20003800200 */
[----:B------:R-:W-:-:S04]  /*2410*/  LOP3.LUT R22, R3, 0x7, RZ, 0xc0, !PT ;  /* 0x0000000703167812 */ /* 0x000fc800078ec0ff */
[----:B------:R-:W-:-:S07]  /*2420*/  ISETP.NE.AND P1, PT, R22, RZ, PT ;  /* 0x000000ff1600720c */ /* 0x000fce0003f25270 */
[----:B------:R-:W-:Y:S06]  /*2430*/  @!P0 BRA `(.L_x_145) ;  /* 0x0000000000848947 */ /* 0x000fec0003800000 */
[----:B------:R-:W-:-:S04]  /*2440*/  VIADD R19, R0, UR12 ;  /* 0x0000000c00137c36 */ /* 0x000fc80008000000 */
[----:B------:R-:W-:-:S04]  /*2450*/  IMAD.WIDE.U32 R4, R19, 0x8, R6 ;  /* 0x0000000813047825 */ /* 0x000fc800078e0006 */
[C---:B------:R-:W-:Y:S02]  /*2460*/  VIADD R17, R19.reuse, 0x280 ;  /* 0x0000028013117836 */ /* 0x040fe40000000000 */
[----:B------:R-:W2:Y:S01]  /*2470*/  LDG.E.64 R4, desc[UR10][R4.64] ;  /* 0x0000000a04047981 */ /* 0x000ea2000c1e1b00 */
        /* <DEDUP_REMOVED lines=14> */
[--C-:B------:R-:W-:Y:S02]  /*2560*/  IMAD.WIDE.U32 R20, R21, 0x8, R6.reuse ;  /* 0x0000000815147825 */ /* 0x100fe400078e0006 */
[----:B------:R-:W5:Y:S02]  /*2570*/  LDG.E.64 R8, desc[UR10][R8.64] ;  /* 0x0000000a08087981 */ /* 0x000f64000c1e1b00 */
[----:B------:R-:W-:Y:S02]  /*2580*/  VIADD R19, R19, 0x1180 ;  /* 0x0000118013137836 */ /* 0x000fe40000000000 */
[----:B------:R-:W5:Y:S02]  /*2590*/  LDG.E.64 R20, desc[UR10][R20.64] ;  /* 0x0000000a14147981 */ /* 0x000f64000c1e1b00 */
[----:B------:R-:W-:-:S06]  /*25a0*/  IMAD.WIDE.U32 R18, R19, 0x8, R6 ;  /* 0x0000000813127825 */ /* 0x000fcc00078e0006 */
        /* <DEDUP_REMOVED lines=10> */
.L_x_145:
[----:B------:R-:W-:Y:S05]  /*2650*/  BSYNC.RECONVERGENT B2 ;  /* 0x0000000000027941 */ /* 0x000fea0003800200 */
.L_x_144:
[----:B------:R-:W-:Y:S05]  /*2660*/  @!P1 BRA `(.L_x_139) ;  /* 0x0000000000909947 */ /* 0x000fea0003800000 */
[----:B------:R-:W-:Y:S01]  /*2670*/  ISETP.GE.U32.AND P0, PT, R22, 0x4, PT ;  /* 0x000000041600780c */ /* 0x000fe20003f06070 */
[----:B------:R-:W-:Y:S01]  /*2680*/  BSSY.RECONVERGENT B2, `(.L_x_146) ;  /* 0x0000014000027945 */ /* 0x000fe20003800200 */
[----:B------:R-:W-:-:S11]  /*2690*/  LOP3.LUT P1, RZ, R3, 0x3, RZ, 0xc0, !PT ;  /* 0x0000000303ff7812 */ /* 0x000fd6000782c0ff */
[----:B------:R-:W-:Y:S05]  /*26a0*/  @!P0 BRA `(.L_x_147) ;  /* 0x0000000000448947 */ /* 0x000fea0003800000 */
        /* <DEDUP_REMOVED lines=8> */
[----:B------:R-:W-:Y:S02]  /*2730*/  VIADD R13, R3, 0x780 ;  /* 0x00000780030d7836 */ /* 0x000fe40000000000 */
[----:B------:R-:W4:Y:S02]  /*2740*/  LDG.E.64 R10, desc[UR10][R10.64] ;  /* 0x0000000a0a0a7981 */ /* 0x000f24000c1e1b00 */
[----:B------:R-:W-:-:S06]  /*2750*/  IMAD.WIDE.U32 R12, R13, 0x8, R6 ;  /* 0x000000080d0c7825 */ /* 0x000fcc00078e0006 */
[----:B------:R-:W5:Y:S01]  /*2760*/  LDG.E.64 R12, desc[UR10][R12.64] ;  /* 0x0000000a0c0c7981 */ /* 0x000f62000c1e1b00 */
[----:B------:R-:W-:Y:S01]  /*2770*/  VIADD R0, R0, 0xa00 ;  /* 0x00000a0000007836 */ /* 0x000fe20000000000 */
[----:B--2---:R-:W-:-:S08]  /*2780*/  DADD R28, R28, R4 ;  /* 0x000000001c1c7229 */ /* 0x004fd00000000004 */
[----:B---3--:R-:W-:-:S08]  /*2790*/  DADD R28, R28, R8 ;  /* 0x000000001c1c7229 */ /* 0x008fd00000000008 */
[----:B----4-:R-:W-:-:S08]  /*27a0*/  DADD R28, R28, R10 ;  /* 0x000000001c1c7229 */ /* 0x010fd0000000000a */
[----:B-----5:R-:W-:-:S11]  /*27b0*/  DADD R28, R28, R12 ;  /* 0x000000001c1c7229 */ /* 0x020fd6000000000c */
.L_x_147:
[----:B------:R-:W-:Y:S05]  /*27c0*/  BSYNC.RECONVERGENT B2 ;  /* 0x0000000000027941 */ /* 0x000fea0003800200 */
.L_x_146:
[----:B------:R-:W-:Y:S05]  /*27d0*/  @!P1 BRA `(.L_x_139) ;  /* 0x0000000000349947 */ /* 0x000fea0003800000 */
[----:B------:R-:W-:-:S04]  /*27e0*/  IMAD.HI.U32 R2, R2, -0x33333333, RZ ;  /* 0xcccccccd02027827 */ /* 0x000fc800078e00ff */
[----:B------:R-:W-:Y:S01]  /*27f0*/  VIADD R5, R0, UR6 ;  /* 0x0000000600057c36 */ /* 0x000fe20008000000 */
[----:B------:R-:W-:-:S04]  /*2800*/  LOP3.LUT R2, R2, 0xffff, RZ, 0xc0, !PT ;  /* 0x0000ffff02027812 */ /* 0x000fc800078ec0ff */
[----:B------:R-:W-:-:S04]  /*2810*/  LEA.HI R2, R2, 0x1, RZ, 0x17 ;  /* 0x0000000102027811 */ /* 0x000fc800078fb8ff */
[----:B------:R-:W-:-:S05]  /*2820*/  LOP3.LUT R2, R2, 0x3, RZ, 0xc0, !PT ;  /* 0x0000000302027812 */ /* 0x000fca00078ec0ff */
[----:B------:R-:W-:-:S07]  /*2830*/  IMAD.MOV R0, RZ, RZ, -R2 ;  /* 0x000000ffff007224 */ /* 0x000fce00078e0a02 */
.L_x_148:
[----:B------:R-:W-:-:S06]  /*2840*/  IMAD.WIDE.U32 R2, R5, 0x8, R6 ;  /* 0x0000000805027825 */ /* 0x000fcc00078e0006 */
[----:B------:R-:W2:Y:S01]  /*2850*/  LDG.E.64 R2, desc[UR10][R2.64] ;  /* 0x0000000a02027981 */ /* 0x000ea2000c1e1b00 */
[----:B------:R-:W-:Y:S02]  /*2860*/  VIADD R0, R0, 0x1 ;  /* 0x0000000100007836 */ /* 0x000fe40000000000 */
[----:B------:R-:W-:-:S03]  /*2870*/  VIADD R5, R5, 0x280 ;  /* 0x0000028005057836 */ /* 0x000fc60000000000 */
[----:B------:R-:W-:Y:S01]  /*2880*/  ISETP.NE.AND P0, PT, R0, RZ, PT ;  /* 0x000000ff0000720c */ /* 0x000fe20003f05270 */
[----:B--2---:R-:W-:-:S12]  /*2890*/  DADD R28, R2, R28 ;  /* 0x00000000021c7229 */ /* 0x004fd8000000001c */
[----:B------:R-:W-:Y:S05]  /*28a0*/  @P0 BRA `(.L_x_148) ;  /* 0xfffffffc00e40947 */ /* 0x000fea000383ffff */
.L_x_139:
[----:B------:R-:W-:Y:S05]  /*28b0*/  BSYNC.RECONVERGENT B1 ;  /* 0x0000000000017941 */ /* 0x000fea0003800200 */
.L_x_136:
[----:B------:R-:W0:Y:S01]  /*28c0*/  S2R R0, SR_LANEID ;  /* 0x0000000000007919 */ /* 0x000e220000000000 */
[----:B------:R-:W-:Y:S04]  /*28d0*/  SHFL.DOWN PT, R2, R28, 0x1, 0x1f ;  /* 0x08201f001c027f89 */ /* 0x000fe800000e0000 */
[----:B------:R-:W2:Y:S01]  /*28e0*/  SHFL.DOWN PT, R3, R29, 0x1, 0x1f ;  /* 0x08201f001d037f89 */ /* 0x000ea200000e0000 */
[----:B------:R-:W3:Y:S01]  /*28f0*/  S2R R11, SR_TID.X ;  /* 0x00000000000b7919 */ /* 0x000ee20000002100 */
[----:B--2---:R-:W-:Y:S01]  /*2900*/  DADD R2, R2, R28 ;  /* 0x0000000002027229 */ /* 0x004fe2000000001c */
[C---:B0-----:R-:W-:Y:S02]  /*2910*/  ISETP.GT.AND P0, PT, R0.reuse, 0x1e, PT ;  /* 0x0000001e0000780c */ /* 0x041fe40003f04270 */
[----:B------:R-:W-:-:S07]  /*2920*/  ISETP.NE.AND P1, PT, R0, RZ, PT ;  /* 0x000000ff0000720c */ /* 0x000fce0003f25270 */
[----:B------:R-:W-:Y:S02]  /*2930*/  FSEL R4, R28, R2, P0 ;  /* 0x000000021c047208 */ /* 0x000fe40000000000 */
[----:B------:R-:W-:Y:S02]  /*2940*/  FSEL R5, R29, R3, P0 ;  /* 0x000000031d057208 */ /* 0x000fe40000000000 */
[----:B------:R-:W-:Y:S01]  /*2950*/  ISETP.GT.AND P0, PT, R0, 0x1d, PT ;  /* 0x0000001d0000780c */ /* 0x000fe20003f04270 */
[----:B------:R-:W-:Y:S04]  /*2960*/  SHFL.DOWN PT, R2, R4, 0x2, 0x1f ;  /* 0x08401f0004027f89 */ /* 0x000fe800000e0000 */
[----:B------:R-:W0:Y:S01]  /*2970*/  SHFL.DOWN PT, R3, R5, 0x2, 0x1f ;  /* 0x08401f0005037f89 */ /* 0x000e2200000e0000 */
[----:B------:R-:W2:Y:S01]  /*2980*/  @!P1 S2R R10, SR_CgaCtaId ;  /* 0x00000000000a9919 */ /* 0x000ea20000008800 */
        /* <DEDUP_REMOVED lines=12> */
[----:B---3--:R-:W-:Y:S01]  /*2a50*/  @!P1 SHF.R.U32.HI R6, RZ, 0x2, R11 ;  /* 0x00000002ff069819 */ /* 0x008fe2000001160b */
[----:B------:R-:W0:Y:S01]  /*2a60*/  SHFL.DOWN PT, R3, R9, 0x8, 0x1f ;  /* 0x09001f0009037f89 */ /* 0x000e2200000e0000 */
[----:B--2---:R-:W-:-:S02]  /*2a70*/  @!P1 LEA R7, R10, R7, 0x18 ;  /* 0x000000070a079211 */ /* 0x004fc400078ec0ff */
        /* <DEDUP_REMOVED lines=19> */
[----:B------:R-:W3:Y:S04]  /*2bb0*/  LDS.128 R12, [UR4+0x30] ;  /* 0x00003004ff0c7984 */ /* 0x000ee80008000c00 */
[----:B------:R-:W4:Y:S01]  /*2bc0*/  LDS.128 R8, [UR4+0x40] ;  /* 0x00004004ff087984 */ /* 0x000f220008000c00 */
[----:B0-----:R-:W-:-:S03]  /*2bd0*/  DADD R16, R4, R16 ;  /* 0x0000000004107229 */ /* 0x001fc60000000010 */
[----:B--2---:R-:W0:Y:S05]  /*2be0*/  LDS.128 R4, [UR4+0x50] ;  /* 0x00005004ff047984 */ /* 0x004e2a0008000c00 */
[----:B------:R-:W-:-:S08]  /*2bf0*/  DADD R16, R16, R18 ;  /* 0x0000000010107229 */ /* 0x000fd00000000012 */
[----:B---3--:R-:W-:-:S08]  /*2c00*/  DADD R12, R16, R12 ;  /* 0x00000000100c7229 */ /* 0x008fd0000000000c */
[----:B------:R-:W-:Y:S02]  /*2c10*/  DADD R2, R12, R14 ;  /* 0x000000000c027229 */ /* 0x000fe4000000000e */
[----:B------:R-:W2:Y:S06]  /*2c20*/  LDS.128 R12, [UR4+0x60] ;  /* 0x00006004ff0c7984 */ /* 0x000eac0008000c00 */
[----:B----4-:R-:W-:-:S08]  /*2c30*/  DADD R2, R2, R8 ;  /* 0x0000000002027229 */ /* 0x010fd00000000008 */
[----:B------:R-:W-:Y:S01]  /*2c40*/  DADD R2, R2, R10 ;  /* 0x0000000002027229 */ /* 0x000fe2000000000a */
[----:B------:R-:W3:Y:S07]  /*2c50*/  LDS.128 R8, [UR4+0x70] ;  /* 0x00007004ff087984 */ /* 0x000eee0008000c00 */
[----:B0-----:R-:W-:-:S08]  /*2c60*/  DADD R2, R2, R4 ;  /* 0x0000000002027229 */ /* 0x001fd00000000004 */
[----:B------:R-:W-:Y:S01]  /*2c70*/  DADD R2, R2, R6 ;  /* 0x0000000002027229 */ /* 0x000fe20000000006 */
[----:B------:R-:W0:Y:S07]  /*2c80*/  LDS.128 R4, [UR4+0x80] ;  /* 0x00008004ff047984 */ /* 0x000e2e0008000c00 */
[----:B--2---:R-:W-:-:S08]  /*2c90*/  DADD R2, R2, R12 ;  /* 0x0000000002027229 */ /* 0x004fd0000000000c */
[----:B------:R-:W-:Y:S01]  /*2ca0*/  DADD R2, R2, R14 ;  /* 0x0000000002027229 */ /* 0x000fe2000000000e */
[----:B------:R-:W2:Y:S07]  /*2cb0*/  LDS.128 R12, [UR4+0x90] ;  /* 0x00009004ff0c7984 */ /* 0x000eae0008000c00 */
[----:B---3--:R-:W-:-:S08]  /*2cc0*/  DADD R2, R2, R8 ;  /* 0x0000000002027229 */ /* 0x008fd00000000008 */
[----:B------:R-:W-:Y:S01]  /*2cd0*/  DADD R2, R2, R10 ;  /* 0x0000000002027229 */ /* 0x000fe2000000000a */
[----:B------:R-:W3:Y:S07]  /*2ce0*/  LDS.128 R8, [UR4+0xa0] ;  /* 0x0000a004ff087984 */ /* 0x000eee0008000c00 */
[----:B0-----:R-:W-:Y:S01]  /*2cf0*/  DADD R2, R2, R4 ;  /* 0x0000000002027229 */ /* 0x001fe20000000004 */
[----:B------:R-:W0:Y:S07]  /*2d00*/  LDS.64 R4, [UR4+0xb0] ;  /* 0x0000b004ff047984 */ /* 0x000e2e0008000a00 */
[----:B------:R-:W-:-:S08]  /*2d10*/  DADD R2, R2, R6 ;  /* 0x0000000002027229 */ /* 0x000fd00000000006 */
[----:B--2---:R-:W-:-:S08]  /*2d20*/  DADD R2, R2, R12 ;  /* 0x0000000002027229 */ /* 0x004fd0000000000c */
[----:B------:R-:W-:-:S08]  /*2d30*/  DADD R2, R2, R14 ;  /* 0x0000000002027229 */ /* 0x000fd0000000000e */
[----:B---3--:R-:W-:-:S08]  /*2d40*/  DADD R2, R2, R8 ;  /* 0x0000000002027229 */ /* 0x008fd00000000008 */
[----:B------:R-:W-:-:S08]  /*2d50*/  DADD R2, R2, R10 ;  /* 0x0000000002027229 */ /* 0x000fd0000000000a */
[----:B0-----:R-:W-:-:S11]  /*2d60*/  DADD R4, R2, R4 ;  /* 0x0000000002047229 */ /* 0x001fd60000000004 */
.L_x_135:
[----:B-1----:R-:W-:Y:S05]  /*2d70*/  BSYNC.RECONVERGENT B0 ;  /* 0x0000000000007941 */ /* 0x002fea0003800200 */
.L_x_119:
[----:B------:R-:W-:Y:S05]  /*2d80*/  @P0 EXIT ;  /* 0x000000000000094d */ /* 0x000fea0003800000 */
[----:B------:R-:W1:Y:S02]  /*2d90*/  LDCU.64 UR4, c[0x0][0x388] ;  /* 0x00007100ff0477ac */ /* 0x000e640008000a00 */
[----:B-1----:R-:W-:-:S06]  /*2da0*/  UIMAD.WIDE.U32 UR4, UR9, 0x8, UR4 ;  /* 0x00000008090478a5 */ /* 0x002fcc000f8e0004 */
[----:B--2---:R-:W-:Y:S02]  /*2db0*/  IMAD.U32 R2, RZ, RZ, UR4 ;  /* 0x00000004ff027e24 */ /* 0x004fe4000f8e00ff */
[----:B------:R-:W-:-:S05]  /*2dc0*/  IMAD.U32 R3, RZ, RZ, UR5 ;  /* 0x00000005ff037e24 */ /* 0x000fca000f8e00ff */
[----:B------:R-:W-:Y:S01]  /*2dd0*/  STG.E.64 desc[UR10][R2.64], R4 ;  /* 0x0000000402007986 */ /* 0x000fe2000c101b0a */
[----:B------:R-:W-:Y:S05]  /*2de0*/  EXIT ;  /* 0x000000000000794d */ /* 0x000fea0003800000 */
.L_x_149:
        /* <DEDUP_REMOVED lines=9> */
.L_x_224:


//--------------------- .text._ZN3cub18CUB_300001_SM_10006detail6reduce28DeviceReduceSingleTileKernelINS2_10policy_hubIdjN4cuda3std3__44plusIdEEE10Policy1000EN6thrust24THRUST_300001_SM_1000_NS6detail15normal_iteratorINSD_10device_ptrIdEEEEPdjS9_ddNS7_10__identityEEEvT0_T1_T2_T3_T4_T6_ --------------------------
	.section	.text._ZN3cub18CUB_300001_SM_10006detail6reduce28DeviceReduceSingleTileKernelINS2_10policy_hubIdjN4cuda3std3__44plusIdEEE10Policy1000EN6thrust24THRUST_300001_SM_1000_NS6detail15normal_iteratorINSD_10device_ptrIdEEEEPdjS9_ddNS7_10__identityEEEvT0_T1_T2_T3_T4_T6_,"ax",@progbits
	.align	128
        .global         _ZN3cub18CUB_300001_SM_10006detail6reduce28DeviceReduceSingleTileKernelINS2_10policy_hubIdjN4cuda3std3__44plusIdEEE10Policy1000EN6thrust24THRUST_300001_SM_1000_NS6detail15normal_iteratorINSD_10device_ptrIdEEEEPdjS9_ddNS7_10__identityEEEvT0_T1_T2_T3_T4_T6_
        .type           _ZN3cub18CUB_300001_SM_10006detail6reduce28DeviceReduceSingleTileKernelINS2_10policy_hubIdjN4cuda3std3__44plusIdEEE10Policy1000EN6thrust24THRUST_300001_SM_1000_NS6detail15normal_iteratorINSD_10device_ptrIdEEEEPdjS9_ddNS7_10__identityEEEvT0_T1_T2_T3_T4_T6_,@function
        .size           _ZN3cub18CUB_300001_SM_10006detail6reduce28DeviceReduceSingleTileKernelINS2_10policy_hubIdjN4cuda3std3__44plusIdEEE10Policy1000EN6thrust24THRUST_300001_SM_1000_NS6detail15normal_iteratorINSD_10device_ptrIdEEEEPdjS9_ddNS7_10__identityEEEvT0_T1_T2_T3_T4_T6_,(.L_x_225 - _ZN3cub18CUB_300001_SM_10006detail6reduce28DeviceReduceSingleTileKernelINS2_10policy_hubIdjN4cuda3std3__44plusIdEEE10Policy1000EN6thrust24THRUST_300001_SM_1000_NS6detail15normal_iteratorINSD_10device_ptrIdEEEEPdjS9_ddNS7_10__identityEEEvT0_T1_T2_T3_T4_T6_)
        .other          _ZN3cub18CUB_300001_SM_10006detail6reduce28DeviceReduceSingleTileKernelINS2_10policy_hubIdjN4cuda3std3__44plusIdEEE10Policy1000EN6thrust24THRUST_300001_SM_1000_NS6detail15normal_iteratorINSD_10device_ptrIdEEEEPdjS9_ddNS7_10__identityEEEvT0_T1_T2_T3_T4_T6_,@"STO_CUDA_ENTRY STV_DEFAULT"
_ZN3cub18CUB_300001_SM_10006detail6reduce28DeviceReduceSingleTileKernelINS2_10policy_hubIdjN4cuda3std3__44plusIdEEE10Policy1000EN6thrust24THRUST_300001_SM_1000_NS6detail15normal_iteratorINSD_10device_ptrIdEEEEPdjS9_ddNS7_10__identityEEEvT0_T1_T2_T3_T4_T6_:
.text._ZN3cub18CUB_300001_SM_10006detail6reduce28DeviceReduceSingleTileKernelINS2_10policy_hubIdjN4cuda3std3__44plusIdEEE10Policy1000EN6thrust24THRUST_300001_SM_1000_NS6detail15normal_iteratorINSD_10device_ptrIdEEEEPdjS9_ddNS7_10__identityEEEvT0_T1_T2_T3_T4_T6_:
        /* <DEDUP_REMOVED lines=13> */
.L_x_150:
[----:B------:R-:W-:Y:S01]  /*00d0*/  ISETP.GT.U32.AND P0, PT, R2, 0x13ff, PT ;  /* 0x000013ff0200780c */ /* 0x000fe20003f04070 */
[----:B------:R-:W-:-:S12]  /*00e0*/  BSSY.RECONVERGENT B0, `(.L_x_151) ;  /* 0x0000280000007945 */ /* 0x000fd80003800200 */
        /* <DEDUP_REMOVED lines=11> */
.L_x_154:
[----:B------:R-:W-:Y:S05]  /*01a0*/  BSYNC.RECONVERGENT B1 ;  /* 0x0000000000017941 */ /* 0x000fea0003800200 */
.L_x_153:
[----:B------:R-:W-:Y:S01]  /*01b0*/  ISETP.GE.U32.AND P0, PT, R41, R2, PT ;  /* 0x000000022900720c */ /* 0x000fe20003f06070 */
[----:B------:R-:W-:-:S12]  /*01c0*/  BSSY.RECONVERGENT B1, `(.L_x_155) ;  /* 0x0000073000017945 */ /* 0x000fd80003800200 */
[----:B------:R-:W-:Y:S05]  /*01d0*/  @P0 BRA `(.L_x_156) ;  /* 0x0000000400c40947 */ /* 0x000fea0003800000 */
[----:B------:R-:W-:Y:S01]  /*01e0*/  LOP3.LUT R5, RZ, R41, RZ, 0x33, !PT ;  /* 0x00000029ff057212 */ /* 0x000fe200078e33ff */
[----:B------:R-:W-:Y:S04]  /*01f0*/  BSSY.RECONVERGENT B2, `(.L_x_157) ;  /* 0x0000034000027945 */ /* 0x000fe80003800200 */
[----:B------:R-:W-:-:S04]  /*0200*/  IMAD.IADD R5, R5, 0x1, R2 ;  /* 0x0000000105057824 */ /* 0x000fc800078e0202 */
[C---:B------:R-:W-:Y:S01]  /*0210*/  IMAD.HI.U32 R40, R5.reuse, -0x33333333, RZ ;  /* 0xcccccccd05287827 */ /* 0x040fe200078e00ff */
[----:B------:R-:W-:-:S04]  /*0220*/  ISETP.GE.U32.AND P1, PT, R5, 0x2580, PT ;  /* 0x000025800500780c */ /* 0x000fc80003f26070 */
[----:B------:R-:W-:-:S04]  /*0230*/  LEA.HI R40, R40, 0x1, RZ, 0x17 ;  /* 0x0000000128287811 */ /* 0x000fc800078fb8ff */
[----:B------:R-:W-:-:S04]  /*0240*/  LOP3.LUT R42, R40, 0xf, RZ, 0xc0, !PT ;  /* 0x0000000f282a7812 */ /* 0x000fc800078ec0ff */
[----:B------:R-:W-:Y:S01]  /*0250*/  ISETP.NE.AND P0, PT, R42, RZ, PT ;  /* 0x000000ff2a00720c */ /* 0x000fe20003f05270 */
[----:B------:R-:W-:-:S12]  /*0260*/  @!P1 BRA `(.L_x_158) ;  /* 0x0000000000b09947 */ /* 0x000fd80003800000 */
[----:B------:R-:W0:Y:S01]  /*0270*/  LDC.64 R4, c[0x0][0x380] ;  /* 0x0000e000ff047b82 */ /* 0x000e220000000a00 */
[----:B------:R-:W-:-:S05]  /*0280*/  LOP3.LUT R0, R40, 0xfffff0, RZ, 0xc0, !PT ;  /* 0x00fffff028007812 */ /* 0x000fca00078ec0ff */
[----:B------:R-:W-:Y:S02]  /*0290*/  IMAD.MOV R0, RZ, RZ, -R0 ;  /* 0x000000ffff007224 */ /* 0x000fe400078e0a00 */
[----:B0-----:R-:W-:-:S03]  /*02a0*/  IMAD.WIDE.U32 R4, R41, 0x8, R4 ;  /* 0x0000000829047825 */ /* 0x001fc600078e0004 */
[----:B------:R-:W-:-:S05]  /*02b0*/  IADD3 R4, P1, PT, R4, 0xa000, RZ ;  /* 0x0000a00004047810 */ /* 0x000fca0007f3e0ff */
[----:B------:R-:W-:-:S08]  /*02c0*/  IMAD.X R5, RZ, RZ, R5, P1 ;  /* 0x000000ffff057224 */ /* 0x000fd000008e0605 */
.L_x_159:
        /* <DEDUP_REMOVED lines=38> */
.L_x_158:
[----:B------:R-:W-:Y:S05]  /*0530*/  BSYNC.RECONVERGENT B2 ;  /* 0x0000000000027941 */ /* 0x000fea0003800200 */
.L_x_157:
[----:B------:R-:W-:Y:S05]  /*0540*/  @!P0 BRA `(.L_x_156) ;  /* 0x0000000000e88947 */ /* 0x000fea0003800000 */
[----:B------:R-:W-:Y:S01]  /*0550*/  ISETP.GE.U32.AND P0, PT, R42, 0x8, PT ;  /* 0x000000082a00780c */ /* 0x000fe20003f06070 */
[----:B------:R-:W-:Y:S01]  /*0560*/  BSSY.RECONVERGENT B2, `(.L_x_160) ;  /* 0x0000017000027945 */ /* 0x000fe20003800200 */
[----:B------:R-:W-:-:S04]  /*0570*/  LOP3.LUT R22, R40, 0x7, RZ, 0xc0, !PT ;  /* 0x0000000728167812 */ /* 0x000fc800078ec0ff */
[----:B------:R-:W-:-:S07]  /*0580*/  ISETP.NE.AND P1, PT, R22, RZ, PT ;  /* 0x000000ff1600720c */ /* 0x000fce0003f25270 */
[----:B------:R-:W-:Y:S06]  /*0590*/  @!P0 BRA `(.L_x_161) ;  /* 0x00000000004c8947 */ /* 0x000fec0003800000 */
[----:B------:R-:W0:Y:S02]  /*05a0*/  LDC.64 R4, c[0x0][0x380] ;  /* 0x0000e000ff047b82 */ /* 0x000e240000000a00 */
[----:B0-----:R-:W-:-:S05]  /*05b0*/  IMAD.WIDE.U32 R20, R41, 0x8, R4 ;  /* 0x0000000829147825 */ /* 0x001fca00078e0004 */
        /* <DEDUP_REMOVED lines=17> */
.L_x_161:
[----:B------:R-:W-:Y:S05]  /*06d0*/  BSYNC.RECONVERGENT B2 ;  /* 0x0000000000027941 */ /* 0x000fea0003800200 */
.L_x_160:
        /* <DEDUP_REMOVED lines=17> */
.L_x_163:
[----:B------:R-:W-:Y:S05]  /*07f0*/  BSYNC.RECONVERGENT B2 ;  /* 0x0000000000027941 */ /* 0x000fea0003800200 */
.L_x_162:
[----:B------:R-:W-:Y:S05]  /*0800*/  @!P1 BRA `(.L_x_156) ;  /* 0x0000000000389947 */ /* 0x000fea0003800000 */
[----:B------:R-:W0:Y:S01]  /*0810*/  LDC.64 R4, c[0x0][0x380] ;  /* 0x0000e000ff047b82 */ /* 0x000e220000000a00 */
[----:B------:R-:W-:Y:S02]  /*0820*/  IMAD.MOV R0, RZ, RZ, -R0 ;  /* 0x000000ffff007224 */ /* 0x000fe400078e0a00 */
[----:B0-----:R-:W-:-:S04]  /*0830*/  IMAD.WIDE.U32 R4, R41, 0x8, R4 ;  /* 0x0000000829047825 */ /* 0x001fc800078e0004 */
[----:B------:R-:W-:Y:S02]  /*0840*/  IMAD.MOV.U32 R6, RZ, RZ, R4 ;  /* 0x000000ffff067224 */ /* 0x000fe400078e0004 */
[----:B------:R-:W-:-:S07]  /*0850*/  IMAD.MOV.U32 R7, RZ, RZ, R5 ;  /* 0x000000ffff077224 */ /* 0x000fce00078e0005 */
.L_x_164:
[----:B------:R-:W-:Y:S02]  /*0860*/  IMAD.MOV.U32 R4, RZ, RZ, R6 ;  /* 0x000000ffff047224 */ /* 0x000fe400078e0006 */
[----:B------:R-:W-:-:S06]  /*0870*/  IMAD.MOV.U32 R5, RZ, RZ, R7 ;  /* 0x000000ffff057224 */ /* 0x000fcc00078e0007 */
[----:B------:R-:W2:Y:S01]  /*0880*/  LDG.E.64 R4, desc[UR6][R4.64] ;  /* 0x0000000604047981 */ /* 0x000ea2000c1e1b00 */
[----:B------:R-:W-:Y:S01]  /*0890*/  VIADD R0, R0, 0x1 ;  /* 0x0000000100007836 */ /* 0x000fe20000000000 */
[----:B------:R-:W-:-:S04]  /*08a0*/  IADD3 R6, P1, PT, R6, 0x1400, RZ ;  /* 0x0000140006067810 */ /* 0x000fc80007f3e0ff */
[----:B------:R-:W-:Y:S01]  /*08b0*/  ISETP.NE.AND P0, PT, R0, RZ, PT ;  /* 0x000000ff0000720c */ /* 0x000fe20003f05270 */
[----:B------:R-:W-:Y:S01]  /*08c0*/  IMAD.X R7, RZ, RZ, R7, P1 ;  /* 0x000000ffff077224 */ /* 0x000fe200008e0607 */
[----:B--2--5:R-:W-:-:S11]  /*08d0*/  DADD R36, R4, R36 ;  /* 0x0000000004247229 */ /* 0x024fd60000000024 */
[----:B------:R-:W-:Y:S05]  /*08e0*/  @P0 BRA `(.L_x_164) ;  /* 0xfffffffc00dc0947 */ /* 0x000fea000383ffff */
.L_x_156:
[----:B------:R-:W-:Y:S05]  /*08f0*/  BSYNC.RECONVERGENT B1 ;  /* 0x0000000000017941 */ /* 0x000fea0003800200 */
.L_x_155:
        /* <DEDUP_REMOVED lines=28> */
[----:B-1----:R-:W-:-:S03]  /*0ac0*/  @!P1 LEA R9, R13, R2, 0x18 ;  /* 0x000000020d099211 */ /* 0x002fc600078ec0ff */
[----:B------:R-:W0:Y:S02]  /*0ad0*/  SHFL.DOWN PT, R5, R11, 0x8, 0x1f ;  /* 0x09001f000b057f89 */ /* 0x000e2400000e0000 */
[----:B0-----:R-:W-:-:S10]  /*0ae0*/  DADD R4, R4, R10 ;  /* 0x0000000004047229 */ /* 0x001fd4000000000a */
[----:B------:R-:W-:Y:S02]  /*0af0*/  FSEL R6, R10, R4, P0 ;  /* 0x000000040a067208 */ /* 0x000fe40000000000 */
[----:B------:R-:W-:Y:S01]  /*0b00*/  FSEL R7, R11, R5, P0 ;  /* 0x000000050b077208 */ /* 0x000fe20000000000 */
[----:B------:R-:W-:Y:S01]  /*0b10*/  @!P1 IMAD.IADD R11, R0, 0x1, R9 ;  /* 0x00000001000b9824 */ /* 0x000fe200078e0209 */
        /* <DEDUP_REMOVED lines=14> */
[----:B------:R-:W2:Y:S04]  /*0c00*/  LDS.128 R16, [UR4+0x30] ;  /* 0x00003004ff107984 */ /* 0x000ea80008000c00 */
[----:B-1----:R-:W1:Y:S01]  /*0c10*/  LDS.128 R4, [UR4+0x40] ;  /* 0x00004004ff047984 */ /* 0x002e620008000c00 */
[----:B0-----:R-:W-:-:S03]  /*0c20*/  DADD R12, R8, R12 ;  /* 0x00000000080c7229 */ /* 0x001fc6000000000c */
[----:B------:R-:W0:Y:S05]  /*0c30*/  LDS.128 R8, [UR4+0x50] ;  /* 0x00005004ff087984 */ /* 0x000e2a0008000c00 */
[----:B------:R-:W-:-:S08]  /*0c40*/  DADD R12, R12, R14 ;  /* 0x000000000c0c7229 */ /* 0x000fd0000000000e */
[----:B--2---:R-:W-:-:S08]  /*0c50*/  DADD R12, R12, R16 ;  /* 0x000000000c0c7229 */ /* 0x004fd00000000010 */
[----:B------:R-:W-:Y:S02]  /*0c60*/  DADD R18, R12, R18 ;  /* 0x000000000c127229 */ /* 0x000fe40000000012 */
[----:B------:R-:W2:Y:S06]  /*0c70*/  LDS.128 R12, [UR4+0x60] ;  /* 0x00006004ff0c7984 */ /* 0x000eac0008000c00 */
[----:B-1----:R-:W-:-:S08]  /*0c80*/  DADD R4, R18, R4 ;  /* 0x0000000012047229 */ /* 0x002fd00000000004 */
[----:B------:R-:W-:Y:S02]  /*0c90*/  DADD R2, R4, R6 ;  /* 0x0000000004027229 */ /* 0x000fe40000000006 */
[----:B------:R-:W1:Y:S06]  /*0ca0*/  LDS.128 R4, [UR4+0x70] ;  /* 0x00007004ff047984 */ /* 0x000e6c0008000c00 */
[----:B0-----:R-:W-:-:S08]  /*0cb0*/  DADD R2, R2, R8 ;  /* 0x0000000002027229 */ /* 0x001fd00000000008 */
[----:B------:R-:W-:Y:S01]  /*0cc0*/  DADD R2, R2, R10 ;  /* 0x0000000002027229 */ /* 0x000fe2000000000a */
[----:B------:R-:W0:Y:S07]  /*0cd0*/  LDS.128 R8, [UR4+0x80] ;  /* 0x00008004ff087984 */ /* 0x000e2e0008000c00 */
[----:B--2---:R-:W-:-:S08]  /*0ce0*/  DADD R2, R2, R12 ;  /* 0x0000000002027229 */ /* 0x004fd0000000000c */
        /* <DEDUP_REMOVED lines=14> */
.L_x_165:
        /* <DEDUP_REMOVED lines=26> */
[----:B0-----:R-:W-:-:S10]  /*0f70*/  DADD R4, R4, R8 ;  /* 0x0000000004047229 */ /* 0x001fd40000000008 */
[----:B------:R-:W-:Y:S02]  /*0f80*/  FSEL R6, R8, R4, P0 ;  /* 0x0000000408067208 */ /* 0x000fe40000000000 */
[----:B------:R-:W-:Y:S01]  /*0f90*/  FSEL R7, R9, R5, P0 ;  /* 0x0000000509077208 */ /* 0x000fe20000000000 */
[----:B------:R-:W0:Y:S01]  /*0fa0*/  @!P1 S2R R8, SR_CgaCtaId ;  /* 0x0000000000089919 */ /* 0x000e220000008800 */
[----:B------:R-:W-:Y:S01]  /*0fb0*/  ISETP.GT.AND P0, PT, R0, R13, PT ;  /* 0x0000000d0000720c */ /* 0x000fe20003f04270 */
[----:B------:R-:W-:Y:S01]  /*0fc0*/  VIADD R0, R12, 0x10 ;  /* 0x000000100c007836 */ /* 0x000fe20000000000 */
[----:B------:R-:W-:Y:S04]  /*0fd0*/  SHFL.DOWN PT, R4, R6, 0x8, R13 ;  /* 0x0900000006047989 */ /* 0x000fe800000e000d */
[----:B------:R-:W1:Y:S02]  /*0fe0*/  SHFL.DOWN PT, R5, R7, 0x8, R13 ;  /* 0x0900000007057989 */ /* 0x000e6400000e000d */
[----:B-1----:R-:W-:-:S10]  /*0ff0*/  DADD R4, R4, R6 ;  /* 0x0000000004047229 */ /* 0x002fd40000000006 */
[----:B------:R-:W-:Y:S02]  /*1000*/  FSEL R10, R6, R4, P0 ;  /* 0x00000004060a7208 */ /* 0x000fe40000000000 */
[----:B------:R-:W-:Y:S02]  /*1010*/  FSEL R11, R7, R5, P0 ;  /* 0x00000005070b7208 */ /* 0x000fe40000000000 */
[----:B------:R-:W-:Y:S01]  /*1020*/  @!P1 MOV R7, 0x400 ;  /* 0x0000040000079802 */ /* 0x000fe20000000f00 */
[----:B------:R-:W-:Y:S01]  /*1030*/  SHFL.DOWN PT, R4, R10, 0x10, R13 ;  /* 0x0a0000000a047989 */ /* 0x000fe200000e000d */
[----:B------:R-:W-:Y:S02]  /*1040*/  ISETP.GT.AND P0, PT, R0, R13, PT ;  /* 0x0000000d0000720c */ /* 0x000fe40003f04270 */
        /* <DEDUP_REMOVED lines=14> */
[----:B------:R-:W-:Y:S01]  /*1130*/  ISETP.GT.U32.AND P1, PT, R2, 0x20, PT ;  /* 0x000000200200780c */ /* 0x000fe20003f24070 */
[----:B-1----:R-:W-:-:S09]  /*1140*/  ULEA UR4, UR5, UR4, 0x18 ;  /* 0x0000000405047291 */ /* 0x002fd2000f8ec0ff */
[----:B------:R-:W1:Y:S04]  /*1150*/  LDS.128 R12, [UR4+0x20] ;  /* 0x00002004ff0c7984 */ /* 0x000e680008000c00 */
[----:B0-----:R-:W0:Y:S01]  /*1160*/  LDS.128 R4, [UR4+0x30] ;  /* 0x00003004ff047984 */ /* 0x001e220008000c00 */
        /* <DEDUP_REMOVED lines=70> */
[----:B------:R-:W0:Y:S01]  /*15d0*/  LDS.64 R4, [UR4+0xb0] ;  /* 0x0000b004ff047984 */ /* 0x000e220008000a00 */
        /* <DEDUP_REMOVED lines=8> */
[----:B------:R-:W-:-:S04]  /*1660*/  ISETP.GT.U32.AND P1, PT, R2, 0x260, PT ;  /* 0x000002600200780c */ /* 0x000fc80003f24070 */
[----:B0-----:R-:W-:-:S10]  /*1670*/  DADD R4, R4, R6 ;  /* 0x0000000004047229 */ /* 0x001fd40000000006 */
[----:B------:R-:W-:Y:S02]  /*1680*/  FSEL R8, R4, R6, P1 ;  /* 0x0000000604087208 */ /* 0x000fe40000800000 */
[----:B------:R-:W-:Y:S01]  /*1690*/  FSEL R9, R5, R7, P1 ;  /* 0x0000000705097208 */ /* 0x000fe20000800000 */
[----:B------:R-:W-:Y:S06]  /*16a0*/  BRA `(.L_x_166) ;  /* 0x00000010008c7947 */ /* 0x000fec0003800000 */
.L_x_152:
[----:B------:R-:W0:Y:S01]  /*16b0*/  S2R R0, SR_TID.X ;  /* 0x0000000000007919 */ /* 0x000e220000002100 */
[----:B------:R-:W1:Y:S02]  /*16c0*/  LDCU.64 UR4, c[0x0][0x380] ;  /* 0x00007000ff0477ac */ /* 0x000e640008000a00 */
[----:B-1----:R-:W-:Y:S02]  /*16d0*/  IMAD.U32 R6, RZ, RZ, UR4 ;  /* 0x00000004ff067e24 */ /* 0x002fe4000f8e00ff */
[----:B------:R-:W-:Y:S02]  /*16e0*/  IMAD.U32 R7, RZ, RZ, UR5 ;  /* 0x00000005ff077e24 */ /* 0x000fe4000f8e00ff */
[----:B0-----:R-:W-:-:S05]  /*16f0*/  IMAD.WIDE.U32 R20, R0, 0x8, R6 ;  /* 0x0000000800147825 */ /* 0x001fca00078e0006 */
        /* <DEDUP_REMOVED lines=8> */
[----:B------:R-:W-:Y:S01]  /*1780*/  VIADD R3, R2, 0xffffec00 ;  /* 0xffffec0002037836 */ /* 0x000fe20000000000 */
[----:B------:R-:W-:-:S04]  /*1790*/  UMOV UR4, 0x1400 ;  /* 0x0000140000047882 */ /* 0x000fc80000000000 */
[----:B------:R-:W-:Y:S01]  /*17a0*/  ISETP.GE.U32.AND P0, PT, R3, 0x1400, PT ;  /* 0x000014000300780c */ /* 0x000fe20003f06070 */
        /* <DEDUP_REMOVED lines=8> */
[----:B------:R-:W0:Y:S01]  /*1830*/  LDC R2, c[0x0][0x390] ;  /* 0x0000e400ff027b82 */ /* 0x000e220000000800 */
[----:B------:R-:W-:-:S07]  /*1840*/  UMOV UR4, 0x1400 ;  /* 0x0000140000047882 */ /* 0x000fce0000000000 */
[----:B------:R-:W1:Y:S02]  /*1850*/  LDC.64 R6, c[0x0][0x380] ;  /* 0x0000e000ff067b82 */ /* 0x000e640000000a00 */
.L_x_169:
[----:B------:R-:W-:-:S04]  /*1860*/  VIADD R9, R0, UR4 ;  /* 0x0000000400097c36 */ /* 0x000fc80008000000 */
[----:B-1----:R-:W-:-:S05]  /*1870*/  IMAD.WIDE.U32 R8, R9, 0x8, R6 ;  /* 0x0000000809087825 */ /* 0x002fca00078e0006 */
        /* <DEDUP_REMOVED lines=8> */
[----:B--2---:R-:W-:-:S08]  /*1900*/  DADD R10, R10, R38 ;  /* 0x000000000a0a7229 */ /* 0x004fd00000000026 */
[----:B---3--:R-:W-:Y:S01]  /*1910*/  DADD R10, R12, R10 ;  /* 0x000000000c0a7229 */ /* 0x008fe2000000000a */
[----:B0-----:R-:W-:-:S05]  /*1920*/  VIADD R12, R2, -UR4 ;  /* 0x80000004020c7c36 */ /* 0x001fca0008000000 */
[----:B------:R-:W-:Y:S02]  /*1930*/  ISETP.GE.U32.AND P0, PT, R12, 0x1400, PT ;  /* 0x000014000c00780c */ /* 0x000fe40003f06070 */
[----:B----4-:R-:W-:-:S08]  /*1940*/  DADD R10, R14, R10 ;  /* 0x000000000e0a7229 */ /* 0x010fd0000000000a */
[----:B-----5:R-:W-:-:S08]  /*1950*/  DADD R10, R16, R10 ;  /* 0x00000000100a7229 */ /* 0x020fd0000000000a */
[----:B------:R-:W-:-:S08]  /*1960*/  DADD R10, R18, R10 ;  /* 0x00000000120a7229 */ /* 0x000fd0000000000a */
[----:B------:R-:W-:-:S08]  /*1970*/  DADD R10, R20, R10 ;  /* 0x00000000140a7229 */ /* 0x000fd0000000000a */
[----:B------:R-:W-:-:S08]  /*1980*/  DADD R10, R22, R10 ;  /* 0x00000000160a7229 */ /* 0x000fd0000000000a */
[----:B------:R-:W-:Y:S01]  /*1990*/  DADD R38, R4, R10 ;  /* 0x0000000004267229 */ /* 0x000fe2000000000a */
[----:B------:R-:W-:Y:S10]  /*19a0*/  @!P0 BRA `(.L_x_168) ;  /* 0x0000000800a48947 */ /* 0x000ff40003800000 */
[----:B------:R-:W-:-:S06]  /*19b0*/  UIADD3 UR4, UPT, UPT, UR4, 0x1400, URZ ;  /* 0x0000140004047890 */ /* 0x000fcc000fffe0ff */
[----:B------:R-:W-:-:S13]  /*19c0*/  ISETP.LT.U32.AND P0, PT, R3, UR4, PT ;  /* 0x0000000403007c0c */ /* 0x000fda000bf01070 */
[----:B------:R-:W-:Y:S05]  /*19d0*/  @!P0 BRA `(.L_x_169) ;  /* 0xfffffffc00a08947 */ /* 0x000fea000383ffff */
.L_x_167:
[----:B------:R-:W-:Y:S01]  /*19e0*/  VIADD R3, R2, -UR4 ;  /* 0x8000000402037c36 */ /* 0x000fe20008000000 */
[----:B------:R-:W-:Y:S04]  /*19f0*/  BSSY.RECONVERGENT B1, `(.L_x_168) ;  /* 0x00000a4000017945 */ /* 0x000fe80003800200 */
[----:B------:R-:W-:-:S04]  /*1a00*/  ISETP.GE.AND P0, PT, R0, R3, PT ;  /* 0x000000030000720c */ /* 0x000fc80003f06270 */
[----:B------:R-:W-:-:S13]  /*1a10*/  ISETP.LE.U32.OR P0, PT, R2, UR4, P0 ;  /* 0x0000000402007c0c */ /* 0x000fda0008703470 */
[----:B------:R-:W-:Y:S05]  /*1a20*/  @P0 BRA `(.L_x_170) ;  /* 0x0000000800800947 */ /* 0x000fea0003800000 */
[----:B------:R-:W-:Y:S01]  /*1a30*/  LOP3.LUT R3, RZ, R0, RZ, 0x33, !PT ;  /* 0x00000000ff037212 */ /* 0x000fe200078e33ff */
[----:B------:R-:W-:Y:S03]  /*1a40*/  BSSY.RECONVERGENT B2, `(.L_x_171) ;  /* 0x0000053000027945 */ /* 0x000fe60003800200 */
[----:B------:R-:W-:-:S04]  /*1a50*/  IADD3 R3, PT, PT, R2, -UR4, R3 ;  /* 0x8000000402037c10 */ /* 0x000fc8000fffe003 */
[C---:B------:R-:W-:Y:S01]  /*1a60*/  ISETP.GE.U32.AND P0, PT, R3.reuse, 0x2580, PT ;  /* 0x000025800300780c */ /* 0x040fe20003f06070 */
[----:B------:R-:W-:-:S05]  /*1a70*/  IMAD.HI.U32 R2, R3, -0x33333333, RZ ;  /* 0xcccccccd03027827 */ /* 0x000fca00078e00ff */
[----:B------:R-:W-:Y:S01]  /*1a80*/  LEA.HI R3, R2, 0x1, RZ, 0x17 ;  /* 0x0000000102037811 */ /* 0x000fe200078fb8ff */
[----:B------:R-:W-:-:S03]  /*1a90*/  IMAD.MOV.U32 R2, RZ, RZ, R0 ;  /* 0x000000ffff027224 */ /* 0x000fc600078e0000 */
[----:B------:R-:W-:-:S03]  /*1aa0*/  LOP3.LUT R4, R3, 0xf, RZ, 0xc0, !PT ;  /* 0x0000000f03047812 */ /* 0x000fc600078ec0ff */
[----:B------:R-:W-:Y:S05]  /*1ab0*/  @!P0 BRA `(.L_x_172) ;  /* 0x00000004002c8947 */ /* 0x000fea0003800000 */
[----:B------:R-:W-:Y:S01]  /*1ac0*/  LOP3.LUT R42, R3, 0xfffff0, RZ, 0xc0, !PT ;  /* 0x00fffff0032a7812 */ /* 0x000fe200078ec0ff */
[----:B------:R-:W-:Y:S01]  /*1ad0*/  BSSY.RECONVERGENT B3, `(.L_x_173) ;  /* 0x0000048000037945 */ /* 0x000fe20003800200 */
[C---:B------:R-:W-:Y:S01]  /*1ae0*/  LOP3.LUT R2, R0.reuse, 0x1400, RZ, 0xfc, !PT ;  /* 0x0000140000027812 */ /* 0x040fe200078efcff */
[----:B------:R-:W-:Y:S02]  /*1af0*/  VIADD R5, R0, UR4 ;  /* 0x0000000400057c36 */ /* 0x000fe40008000000 */
[----:B------:R-:W-:-:S07]  /*1b00*/  IMAD.MOV R42, RZ, RZ, -R42 ;  /* 0x000000ffff2a7224 */ /* 0x000fce00078e0a2a */
.L_x_174:
        /* <DEDUP_REMOVED lines=68> */
[----:B------:R-:W-:Y:S05]  /*1f50*/  BSYNC.RECONVERGENT B3 ;  /* 0x0000000000037941 */ /* 0x000fea0003800200 */
.L_x_173:
[----:B------:R-:W-:-:S07]  /*1f60*/  VIADD R2, R2, 0xffffec00 ;  /* 0xffffec0002027836 */ /* 0x000fce0000000000 */
.L_x_172:
[----:B------:R-:W-:Y:S05]  /*1f70*/  BSYNC.RECONVERGENT B2 ;  /* 0x0000000000027941 */ /* 0x000fea0003800200 */
.L_x_171:
        /* <DEDUP_REMOVED lines=40> */
.L_x_176:
[----:B------:R-:W-:Y:S05]  /*2200*/  BSYNC.RECONVERGENT B2 ;  /* 0x0000000000027941 */ /* 0x000fea0003800200 */
.L_x_175:
        /* <DEDUP_REMOVED lines=23> */
.L_x_178:
[----:B------:R-:W-:Y:S05]  /*2380*/  BSYNC.RECONVERGENT B2 ;  /* 0x0000000000027941 */ /* 0x000fea0003800200 */
.L_x_177:
[----:B------:R-:W-:Y:S05]  /*2390*/  @!P1 BRA `(.L_x_170) ;  /* 0x0000000000249947 */ /* 0x000fea0003800000 */
[----:B------:R-:W-:Y:S02]  /*23a0*/  VIADD R5, R2, UR4 ;  /* 0x0000000402057c36 */ /* 0x000fe40008000000 */
[----:B------:R-:W-:-:S07]  /*23b0*/  IMAD.MOV R4, RZ, RZ, -R3 ;  /* 0x000000ffff047224 */ /* 0x000fce00078e0a03 */
.L_x_179:
[----:B------:R-:W-:-:S06]  /*23c0*/  IMAD.WIDE.U32 R2, R5, 0x8, R6 ;  /* 0x0000000805027825 */ /* 0x000fcc00078e0006 */
[----:B------:R-:W2:Y:S01]  /*23d0*/  LDG.E.64 R2, desc[UR6][R2.64] ;  /* 0x0000000602027981 */ /* 0x000ea2000c1e1b00 */
[----:B------:R-:W-:Y:S02]  /*23e0*/  VIADD R4, R4, 0x1 ;  /* 0x0000000104047836 */ /* 0x000fe40000000000 */
[----:B------:R-:W-:-:S03]  /*23f0*/  VIADD R5, R5, 0x280 ;  /* 0x0000028005057836 */ /* 0x000fc60000000000 */
[----:B------:R-:W-:Y:S01]  /*2400*/  ISETP.NE.AND P0, PT, R4, RZ, PT ;  /* 0x000000ff0400720c */ /* 0x000fe20003f05270 */
[----:B--2---:R-:W-:-:S12]  /*2410*/  DADD R38, R2, R38 ;  /* 0x0000000002267229 */ /* 0x004fd80000000026 */
[----:B------:R-:W-:Y:S05]  /*2420*/  @P0 BRA `(.L_x_179) ;  /* 0xfffffffc00e40947 */ /* 0x000fea000383ffff */
.L_x_170:
[----:B------:R-:W-:Y:S05]  /*2430*/  BSYNC.RECONVERGENT B1 ;  /* 0x0000000000017941 */ /* 0x000fea0003800200 */
.L_x_168:
        /* <DEDUP_REMOVED lines=49> */
[----:B------:R-:W0:Y:S05]  /*2750*/  LDS.128 R8, [UR4+0x50] ;  /* 0x00005004ff087984 */ /* 0x000e2a0008000c00 */
[----:B------:R-:W-:-:S08]  /*2760*/  DADD R12, R12, R14 ;  /* 0x000000000c0c7229 */ /* 0x000fd0000000000e */
[----:B-1----:R-:W-:-:S08]  /*2770*/  DADD R12, R12, R16 ;  /* 0x000000000c0c7229 */ /* 0x002fd00000000010 */
[----:B------:R-:W-:Y:S02]  /*2780*/  DADD R18, R12, R18 ;  /* 0x000000000c127229 */ /* 0x000fe40000000012 */
[----:B------:R-:W1:Y:S06]  /*2790*/  LDS.128 R12, [UR4+0x60] ;  /* 0x00006004ff0c7984 */ /* 0x000e6c0008000c00 */
        /* <DEDUP_REMOVED lines=12> */
[----:B0-----:R-:W-:Y:S01]  /*2860*/  DADD R2, R2, R8 ;  /* 0x0000000002027229 */ /* 0x001fe20000000008 */
[----:B------:R-:W0:Y:S07]  /*2870*/  LDS.64 R8, [UR4+0xb0] ;  /* 0x0000b004ff087984 */ /* 0x000e2e0008000a00 */
[----:B------:R-:W-:-:S08]  /*2880*/  DADD R2, R2, R10 ;  /* 0x0000000002027229 */ /* 0x000fd0000000000a */
[----:B-1----:R-:W-:-:S08]  /*2890*/  DADD R2, R2, R12 ;  /* 0x0000000002027229 */ /* 0x002fd0000000000c */
[----:B------:R-:W-:-:S08]  /*28a0*/  DADD R2, R2, R14 ;  /* 0x0000000002027229 */ /* 0x000fd0000000000e */
[----:B--2---:R-:W-:-:S08]  /*28b0*/  DADD R2, R2, R4 ;  /* 0x0000000002027229 */ /* 0x004fd00000000004 */
[----:B------:R-:W-:-:S08]  /*28c0*/  DADD R2, R2, R6 ;  /* 0x0000000002027229 */ /* 0x000fd00000000006 */
[----:B0-----:R-:W-:-:S11]  /*28d0*/  DADD R8, R2, R8 ;  /* 0x0000000002087229 */ /* 0x001fd60000000008 */
.L_x_166:
[----:B------:R-:W-:Y:S05]  /*28e0*/  BSYNC.RECONVERGENT B0 ;  /* 0x0000000000007941 */ /* 0x000fea0003800200 */
.L_x_151:
[----:B------:R-:W-:Y:S05]  /*28f0*/  @P0 EXIT ;  /* 0x000000000000094d */ /* 0x000fea0003800000 */
[----:B------:R-:W0:Y:S01]  /*2900*/  LDCU.64 UR4, c[0x0][0x398] ;  /* 0x00007300ff0477ac */ /* 0x000e220008000a00 */
[----:B--2---:R-:W2:Y:S01]  /*2910*/  LDC.64 R2, c[0x0][0x388] ;  /* 0x0000e200ff027b82 */ /* 0x004ea20000000a00 */
[----:B0-----:R-:W-:-:S07]  /*2920*/  DADD R8, R8, UR4 ;  /* 0x0000000408087e29 */ /* 0x001fce0008000000 */
[----:B--2---:R-:W-:Y:S01]  /*2930*/  STG.E.64 desc[UR6][R2.64], R8 ;  /* 0x0000000802007986 */ /* 0x004fe2000c101b06 */
[----:B------:R-:W-:Y:S05]  /*2940*/  EXIT ;  /* 0x000000000000794d */ /* 0x000fea0003800000 */
.L_x_180:
        /* <DEDUP_REMOVED lines=11> */
.L_x_225:


//--------------------- .text._ZN3cub18CUB_300001_SM_10006detail8for_each13static_kernelINS2_12policy_hub_t12policy_500_tEmN6thrust24THRUST_300001_SM_1000_NS8cuda_cub20__uninitialized_fill7functorINS7_10device_ptrIdEEdEEEEvT0_T1_ --------------------------
	.section	.text._ZN3cub18CUB_300001_SM_10006detail8for_each13static_kernelINS2_12policy_hub_t12policy_500_tEmN6thrust24THRUST_300001_SM_1000_NS8cuda_cub20__uninitialized_fill7functorINS7_10device_ptrIdEEdEEEEvT0_T1_,"ax",@progbits
	.align	128
        .global         _ZN3cub18CUB_300001_SM_10006detail8for_each13static_kernelINS2_12policy_hub_t12policy_500_tEmN6thrust24THRUST_300001_SM_1000_NS8cuda_cub20__uninitialized_fill7functorINS7_10device_ptrIdEEdEEEEvT0_T1_
        .type           _ZN3cub18CUB_300001_SM_10006detail8for_each13static_kernelINS2_12policy_hub_t12policy_500_tEmN6thrust24THRUST_300001_SM_1000_NS8cuda_cub20__uninitialized_fill7functorINS7_10device_ptrIdEEdEEEEvT0_T1_,@function
        .size           _ZN3cub18CUB_300001_SM_10006detail8for_each13static_kernelINS2_12policy_hub_t12policy_500_tEmN6thrust24THRUST_300001_SM_1000_NS8cuda_cub20__uninitialized_fill7functorINS7_10device_ptrIdEEdEEEEvT0_T1_,(.L_x_226 - _ZN3cub18CUB_300001_SM_10006detail8for_each13static_kernelINS2_12policy_hub_t12policy_500_tEmN6thrust24THRUST_300001_SM_1000_NS8cuda_cub20__uninitialized_fill7functorINS7_10device_ptrIdEEdEEEEvT0_T1_)
        .other          _ZN3cub18CUB_300001_SM_10006detail8for_each13static_kernelINS2_12policy_hub_t12policy_500_tEmN6thrust24THRUST_300001_SM_1000_NS8cuda_cub20__uninitialized_fill7functorINS7_10device_ptrIdEEdEEEEvT0_T1_,@"STO_CUDA_ENTRY STV_DEFAULT"
_ZN3cub18CUB_300001_SM_10006detail8for_each13static_kernelINS2_12policy_hub_t12policy_500_tEmN6thrust24THRUST_300001_SM_1000_NS8cuda_cub20__uninitialized_fill7functorINS7_10device_ptrIdEEdEEEEvT0_T1_:
.text._ZN3cub18CUB_300001_SM_10006detail8for_each13static_kernelINS2_12policy_hub_t12policy_500_tEmN6thrust24THRUST_300001_SM_1000_NS8cuda_cub20__uninitialized_fill7functorINS7_10device_ptrIdEEdEEEEvT0_T1_:
[----:B------:R-:W-:Y:S08]  /*0000*/  LDC R1, c[0x0][0x37c] ;  /* 0x0000df00ff017b82 */ /* 0x000ff00000000800 */
[----:B------:R-:W0:Y:S01]  /*0010*/  S2UR UR4, SR_CTAID.X ;  /* 0x00000000000479c3 */ /* 0x000e220000002500 */
[----:B------:R-:W1:Y:S01]  /*0020*/  LDCU.64 UR6, c[0x0][0x380] ;  /* 0x00007000ff0677ac */ /* 0x000e620008000a00 */
[----:B------:R-:W2:Y:S01]  /*0030*/  LDCU.64 UR8, c[0x0][0x358] ;  /* 0x00006b00ff0877ac */ /* 0x000ea20008000a00 */
[----:B0-----:R-:W-:-:S04]  /*0040*/  UIMAD.WIDE.U32 UR4, UR4, 0x200, URZ ;  /* 0x00000200040478a5 */ /* 0x001fc8000f8e00ff */
[----:B-1----:R-:W-:-:S04]  /*0050*/  UIADD3 UR6, UP0, UPT, -UR4, UR6, URZ ;  /* 0x0000000604067290 */ /* 0x002fc8000ff1e1ff */
[----:B------:R-:W-:Y:S02]  /*0060*/  UIADD3.X UR7, UPT, UPT, ~UR5, UR7, URZ, UP0, !UPT ;  /* 0x0000000705077290 */ /* 0x000fe400087fe5ff */
[----:B------:R-:W-:-:S04]  /*0070*/  UISETP.GE.U32.AND UP0, UPT, UR6, 0x200, UPT ;  /* 0x000002000600788c */ /* 0x000fc8000bf06070 */
[----:B------:R-:W-:-:S09]  /*0080*/  UISETP.GE.U32.AND.EX UP0, UPT, UR7, URZ, UPT, UP0 ;  /* 0x000000ff0700728c */ /* 0x000fd2000bf06100 */
[----:B--2---:R-:W-:Y:S05]  /*0090*/  BRA.U !UP0, `(.L_x_181) ;  /* 0x0000000108287547 */ /* 0x004fea000b800000 */
[----:B------:R-:W0:Y:S01]  /*00a0*/  S2R R0, SR_TID.X ;  /* 0x0000000000007919 */ /* 0x000e220000002100 */
[----:B------:R-:W1:Y:S01]  /*00b0*/  LDCU.64 UR6, c[0x0][0x388] ;  /* 0x00007100ff0677ac */ /* 0x000e620008000a00 */
[----:B------:R-:W2:Y:S01]  /*00c0*/  LDC.64 R4, c[0x0][0x390] ;  /* 0x0000e400ff047b82 */ /* 0x000ea20000000a00 */
[----:B0-----:R-:W-:-:S05]  /*00d0*/  IADD3 R0, P0, PT, R0, UR4, RZ ;  /* 0x0000000400007c10 */ /* 0x001fca000ff1e0ff */
[----:B------:R-:W-:Y:S01]  /*00e0*/  IMAD.X R3, RZ, RZ, UR5, P0 ;  /* 0x00000005ff037e24 */ /* 0x000fe200080e06ff */
[----:B-1----:R-:W-:-:S04]  /*00f0*/  LEA R2, P0, R0, UR6, 0x3 ;  /* 0x0000000600027c11 */ /* 0x002fc8000f8018ff */
[----:B------:R-:W-:-:S05]  /*0100*/  LEA.HI.X R3, R0, UR7, R3, 0x3, P0 ;  /* 0x0000000700037c11 */ /* 0x000fca00080f1c03 */
[----:B--2---:R-:W-:Y:S04]  /*0110*/  STG.E.64 desc[UR8][R2.64], R4 ;  /* 0x0000000402007986 */ /* 0x004fe8000c101b08 */
[----:B------:R-:W-:Y:S01]  /*0120*/  STG.E.64 desc[UR8][R2.64+0x800], R4 ;  /* 0x0008000402007986 */ /* 0x000fe2000c101b08 */
[----:B------:R-:W-:Y:S05]  /*0130*/  EXIT ;  /* 0x000000000000794d */ /* 0x000fea0003800000 */
.L_x_181:
[----:B------:R-:W0:Y:S01]  /*0140*/  S2R R0, SR_TID.X ;  /* 0x0000000000007919 */ /* 0x000e220000002100 */
[----:B------:R-:W-:Y:S01]  /*0150*/  IMAD.U32 R2, RZ, RZ, UR7 ;  /* 0x00000007ff027e24 */ /* 0x000fe2000f8e00ff */
[----:B------:R-:W1:Y:S01]  /*0160*/  LDCU.64 UR10, c[0x0][0x388] ;  /* 0x00007100ff0a77ac */ /* 0x000e620008000a00 */
[----:B------:R-:W-:Y:S01]  /*0170*/  IMAD.U32 R6, RZ, RZ, UR7 ;  /* 0x00000007ff067e24 */ /* 0x000fe2000f8e00ff */
[----:B0-----:R-:W-:-:S04]  /*0180*/  ISETP.LT.U32.AND P0, PT, R0, UR6, PT ;  /* 0x0000000600007c0c */ /* 0x001fc8000bf01070 */
[----:B------:R-:W-:Y:S01]  /*0190*/  ISETP.GT.U32.AND.EX P0, PT, R2, RZ, PT, P0 ;  /* 0x000000ff0200720c */ /* 0x000fe20003f04100 */
[C---:B------:R-:W-:Y:S01]  /*01a0*/  VIADD R2, R0.reuse, 0x100 ;  /* 0x0000010000027836 */ /* 0x040fe20000000000 */
[----:B------:R-:W-:-:S04]  /*01b0*/  IADD3 R0, P2, PT, R0, UR4, RZ ;  /* 0x0000000400007c10 */ /* 0x000fc8000ff5e0ff */
[----:B------:R-:W-:Y:S01]  /*01c0*/  ISETP.LT.U32.AND P1, PT, R2, UR6, PT ;  /* 0x0000000602007c0c */ /* 0x000fe2000bf21070 */
[----:B------:R-:W-:Y:S01]  /*01d0*/  IMAD.X R3, RZ, RZ, UR5, P2 ;  /* 0x00000005ff037e24 */ /* 0x000fe200090e06ff */
[----:B-1----:R-:W-:Y:S02]  /*01e0*/  LEA R2, P2, R0, UR10, 0x3 ;  /* 0x0000000a00027c11 */ /* 0x002fe4000f8418ff */
[----:B------:R-:W-:Y:S02]  /*01f0*/  ISETP.GT.U32.AND.EX P1, PT, R6, RZ, PT, P1 ;  /* 0x000000ff0600720c */ /* 0x000fe40003f24110 */
[----:B------:R-:W-:Y:S01]  /*0200*/  LEA.HI.X R3, R0, UR11, R3, 0x3, P2 ;  /* 0x0000000b00037c11 */ /* 0x000fe200090f1c03 */
[----:B------:R-:W0:Y:S04]  /*0210*/  @P0 LDC.64 R4, c[0x0][0x390] ;  /* 0x0000e400ff040b82 */ /* 0x000e280000000a00 */
[----:B0-----:R0:W-:Y:S06]  /*0220*/  @P0 STG.E.64 desc[UR8][R2.64], R4 ;  /* 0x0000000402000986 */ /* 0x0011ec000c101b08 */
[----:B------:R-:W-:Y:S05]  /*0230*/  @!P1 EXIT ;  /* 0x000000000000994d */ /* 0x000fea0003800000 */
[----:B0-----:R-:W0:Y:S02]  /*0240*/  LDC.64 R4, c[0x0][0x390] ;  /* 0x0000e400ff047b82 */ /* 0x001e240000000a00 */
[----:B0-----:R-:W-:Y:S01]  /*0250*/  STG.E.64 desc[UR8][R2.64+0x800], R4 ;  /* 0x0008000402007986 */ /* 0x001fe2000c101b08 */
[----:B------:R-:W-:Y:S05]  /*0260*/  EXIT ;  /* 0x000000000000794d */ /* 0x000fea0003800000 */
.L_x_182:
        /* <DEDUP_REMOVED lines=9> */
.L_x_226:


//--------------------- .text._ZN3cub18CUB_300001_SM_10006detail11EmptyKernelIvEEvv --------------------------
	.section	.text._ZN3cub18CUB_300001_SM_10006detail11EmptyKernelIvEEvv,"ax",@progbits
	.align	128
        .global         _ZN3cub18CUB_300001_SM_10006detail11EmptyKernelIvEEvv
        .type           _ZN3cub18CUB_300001_SM_10006detail11EmptyKernelIvEEvv,@function
        .size           _ZN3cub18CUB_300001_SM_10006detail11EmptyKernelIvEEvv,(.L_x_227 - _ZN3cub18CUB_300001_SM_10006detail11EmptyKernelIvEEvv)
        .other          _ZN3cub18CUB_300001_SM_10006detail11EmptyKernelIvEEvv,@"STO_CUDA_ENTRY STV_DEFAULT"
_ZN3cub18CUB_300001_SM_10006detail11EmptyKernelIvEEvv:
.text._ZN3cub18CUB_300001_SM_10006detail11EmptyKernelIvEEvv:
[----:B------:R-:W-:Y:S01]  /*0000*/  LDC R1, c[0x0][0x37c] ;  /* 0x0000df00ff017b82 */ /* 0x000fe20000000800 */
[----:B------:R-:W-:Y:S05]  /*0010*/  EXIT ;  /* 0x000000000000794d */ /* 0x000fea0003800000 */
.L_x_183:
        /* <DEDUP_REMOVED lines=14> */
.L_x_227:


//--------------------- .text._Z19GPU_Residual_HelperPdS_S_S_ --------------------------
	.section	.text._Z19GPU_Residual_HelperPdS_S_S_,"ax",@progbits
	.align	128
        .global         _Z19GPU_Residual_HelperPdS_S_S_
        .type           _Z19GPU_Residual_HelperPdS_S_S_,@function
        .size           _Z19GPU_Residual_HelperPdS_S_S_,(.L_x_228 - _Z19GPU_Residual_HelperPdS_S_S_)
        .other          _Z19GPU_Residual_HelperPdS_S_S_,@"STO_CUDA_ENTRY STV_DEFAULT"
_Z19GPU_Residual_HelperPdS_S_S_:
.text._Z19GPU_Residual_HelperPdS_S_S_:
[----:B------:R-:W-:Y:S01]  /*0000*/  LDC R1, c[0x0][0x37c] ;  /* 0x0000df00ff017b82 */ /* 0x000fe20000000800 */
[----:B------:R-:W0:Y:S07]  /*0010*/  S2R R5, SR_TID.Y ;  /* 0x0000000000057919 */ /* 0x000e2e0000002200 */
[----:B------:R-:W1:Y:S01]  /*0020*/  S2UR UR4, SR_CTAID.Y ;  /* 0x00000000000479c3 */ /* 0x000e620000002600 */
[----:B------:R-:W1:Y:S01]  /*0030*/  LDCU UR5, c[0x0][0x360] ;  /* 0x00006c00ff0577ac */ /* 0x000e620008000800 */
[----:B------:R-:W2:Y:S01]  /*0040*/  S2R R7, SR_CTAID.X ;  /* 0x0000000000077919 */ /* 0x000ea20000002500 */
[----:B------:R-:W2:Y:S01]  /*0050*/  LDCU UR8, c[0x0][0x370] ;  /* 0x00006e00ff0877ac */ /* 0x000ea20008000800 */
[----:B------:R-:W3:Y:S04]  /*0060*/  S2R R4, SR_TID.X ;  /* 0x0000000000047919 */ /* 0x000ee80000002100 */
[----:B------:R-:W4:Y:S01]  /*0070*/  LDC.64 R8, c[0x0][0x380] ;  /* 0x0000e000ff087b82 */ /* 0x000f220000000a00 */
[----:B------:R-:W4:Y:S01]  /*0080*/  LDCU.64 UR6, c[0x0][0x358] ;  /* 0x00006b00ff0677ac */ /* 0x000f220008000a00 */
[----:B-1----:R-:W-:-:S06]  /*0090*/  UIMAD UR4, UR4, UR5, URZ ;  /* 0x00000005040472a4 */ /* 0x002fcc000f8e02ff */
[----:B0-----:R-:W-:-:S05]  /*00a0*/  IADD3 R0, PT, PT, R5, UR4, RZ ;  /* 0x0000000405007c10 */ /* 0x001fca000fffe0ff */
[----:B--2---:R-:W-:-:S04]  /*00b0*/  IMAD R3, R0, UR8, R7 ;  /* 0x0000000800037c24 */ /* 0x004fc8000f8e0207 */
[----:B---3--:R-:W-:-:S04]  /*00c0*/  IMAD R0, R3, UR5, R4 ;  /* 0x0000000503007c24 */ /* 0x008fc8000f8e0204 */
[----:B----4-:R-:W-:-:S06]  /*00d0*/  IMAD.WIDE R8, R0, 0x8, R8 ;  /* 0x0000000800087825 */ /* 0x010fcc00078e0208 */
[----:B------:R-:W2:Y:S01]  /*00e0*/  LDG.E.64 R8, desc[UR6][R8.64] ;  /* 0x0000000608087981 */ /* 0x000ea2000c1e1b00 */
[----:B------:R-:W-:Y:S02]  /*00f0*/  ISETP.GT.U32.AND P0, PT, R5, 0xf, PT ;  /* 0x0000000f0500780c */ /* 0x000fe40003f04070 */
[----:B------:R-:W-:Y:S01]  /*0100*/  MOV R6, 0x400 ;  /* 0x0000040000067802 */ /* 0x000fe20000000f00 */
[----:B------:R-:W0:Y:S10]  /*0110*/  S2R R11, SR_CgaCtaId ;  /* 0x00000000000b7919 */ /* 0x000e340000008800 */
[----:B------:R-:W-:Y:S01]  /*0120*/  @P0 LEA R7, R7, R4, 0x8 ;  /* 0x0000000407070211 */ /* 0x000fe200078e40ff */
[----:B------:R-:W1:Y:S03]  /*0130*/  @P0 LDC.64 R2, c[0x0][0x388] ;  /* 0x0000e200ff020b82 */ /* 0x000e660000000a00 */
[----:B------:R-:W-:-:S05]  /*0140*/  @P0 IADD3 R10, PT, PT, R7, UR4, RZ ;  /* 0x00000004070a0c10 */ /* 0x000fca000fffe0ff */
[----:B------:R-:W-:-:S05]  /*0150*/  @P0 IMAD R10, R5, 0x180, R10 ;  /* 0x00000180050a0824 */ /* 0x000fca00078e020a */
[----:B------:R-:W-:Y:S02]  /*0160*/  @P0 IADD3 R13, PT, PT, R10, -0x1800, RZ ;  /* 0xffffe8000a0d0810 */ /* 0x000fe40007ffe0ff */
[----:B0-----:R-:W-:-:S05]  /*0170*/  LEA R7, R11, R6, 0x18 ;  /* 0x000000060b077211 */ /* 0x001fca00078ec0ff */
[----:B------:R-:W-:-:S05]  /*0180*/  IMAD R11, R5, 0x90, R7 ;  /* 0x00000090050b7824 */ /* 0x000fca00078e0207 */
[C---:B------:R-:W-:Y:S01]  /*0190*/  LEA R6, R4.reuse, R11, 0x3 ;  /* 0x0000000b04067211 */ /* 0x040fe200078e18ff */
[----:B-1----:R-:W-:Y:S02]  /*01a0*/  @P0 IMAD.WIDE.U32 R10, R13, 0x8, R2 ;  /* 0x000000080d0a0825 */ /* 0x002fe400078e0002 */
[----:B------:R-:W0:Y:S02]  /*01b0*/  @!P0 LDC.64 R2, c[0x0][0x390] ;  /* 0x0000e400ff028b82 */ /* 0x000e240000000a00 */
[----:B--2---:R1:W-:Y:S06]  /*01c0*/  STS.64 [R6+0x8], R8 ;  /* 0x0000080806007388 */ /* 0x0043ec0000000a00 */
[----:B------:R-:W-:Y:S06]  /*01d0*/  BAR.SYNC.DEFER_BLOCKING 0x0 ;  /* 0x0000000000007b1d */ /* 0x000fec0000010000 */
[----:B------:R-:W2:Y:S01]  /*01e0*/  @P0 LDG.E.64 R10, desc[UR6][R10.64] ;  /* 0x000000060a0a0981 */ /* 0x000ea2000c1e1b00 */
[----:B------:R-:W-:-:S02]  /*01f0*/  @P0 IMAD R4, R4, 0x90, R7 ;  /* 0x0000009004040824 */ /* 0x000fc400078e0207 */
[----:B0-----:R-:W-:-:S04]  /*0200*/  @!P0 IMAD.WIDE R2, R0, 0x8, R2 ;  /* 0x0000000800028825 */ /* 0x001fc800078e0202 */
[----:B------:R-:W-:Y:S02]  /*0210*/  @P0 IMAD R5, R5, 0x88, R4 ;  /* 0x0000008805050824 */ /* 0x000fe400078e0204 */
[----:B------:R-:W5:Y:S04]  /*0220*/  @!P0 LDG.E.64 R2, desc[UR6][R2.64] ;  /* 0x0000000602028981 */ /* 0x000f68000c1e1b00 */
[----:B--2---:R1:W-:Y:S01]  /*0230*/  @P0 STS.64 [R5+-0x7f0], R10 ;  /* 0xfff8100a05000388 */ /* 0x0043e20000000a00 */
[----:B------:R-:W-:Y:S06]  /*0240*/  BAR.SYNC.DEFER_BLOCKING 0x0 ;  /* 0x0000000000007b1d */ /* 0x000fec0000010000 */
[----:B------:R-:W-:Y:S05]  /*0250*/  @P0 EXIT ;  /* 0x000000000000094d */ /* 0x000fea0003800000 */
[----:B-1----:R-:W-:Y:S01]  /*0260*/  LDS.64 R4, [R6+0x8] ;  /* 0x0000080006047984 */ /* 0x002fe20000000a00 */
[----:B-----5:R-:W-:-:S03]  /*0270*/  @P0 CS2R R2, SRZ ;  /* 0x0000000000020805 */ /* 0x020fc6000001ff00 */
[----:B------:R-:W0:Y:S04]  /*0280*/  LDS.64 R14, [R6+0x98] ;  /* 0x00009800060e7984 */ /* 0x000e280000000a00 */
[----:B------:R-:W1:Y:S04]  /*0290*/  LDS.64 R8, [R6+0x90] ;  /* 0x0000900006087984 */ /* 0x000e680000000a00 */
[----:B------:R-:W2:Y:S04]  /*02a0*/  LDS.64 R10, [R6+0xa0] ;  /* 0x0000a000060a7984 */ /* 0x000ea80000000a00 */
[----:B------:R-:W3:Y:S01]  /*02b0*/  LDS.64 R12, [R6+0x128] ;  /* 0x00012800060c7984 */ /* 0x000ee20000000a00 */
[----:B0-----:R-:W-:-:S08]  /*02c0*/  DFMA R4, R14, 4, -R4 ;  /* 0x401000000e04782b */ /* 0x001fd00000000804 */
[----:B-1----:R-:W-:Y:S01]  /*02d0*/  DADD R4, -R8, R4 ;  /* 0x0000000008047229 */ /* 0x002fe20000000104 */
[----:B------:R-:W0:Y:S07]  /*02e0*/  LDC.64 R8, c[0x0][0x398] ;  /* 0x0000e600ff087b82 */ /* 0x000e2e0000000a00 */
[----:B--2---:R-:W-:-:S08]  /*02f0*/  DADD R4, -R10, R4 ;  /* 0x000000000a047229 */ /* 0x004fd00000000104 */
[----:B---3--:R-:W-:-:S08]  /*0300*/  DADD R4, -R12, R4 ;  /* 0x000000000c047229 */ /* 0x008fd00000000104 */
[----:B------:R-:W-:Y:S01]  /*0310*/  DADD R2, R4, -R2 ;  /* 0x0000000004027229 */ /* 0x000fe20000000802 */
[----:B0-----:R-:W-:-:S07]  /*0320*/  IMAD.WIDE R4, R0, 0x8, R8 ;  /* 0x0000000800047825 */ /* 0x001fce00078e0208 */
[----:B------:R-:W-:-:S07]  /*0330*/  DMUL R2, R2, R2 ;  /* 0x0000000202027228 */ /* 0x000fce0000000000 */
[----:B------:R-:W-:Y:S01]  /*0340*/  STG.E.64 desc[UR6][R4.64], R2 ;  /* 0x0000000204007986 */ /* 0x000fe2000c101b06 */
[----:B------:R-:W-:Y:S05]  /*0350*/  EXIT ;  /* 0x000000000000794d */ /* 0x000fea0003800000 */
.L_x_184:
        /* <DEDUP_REMOVED lines=10> */
.L_x_228:


//--------------------- .text._Z10GPU_JacobiPdS_S_S_S_S_ --------------------------
	.section	.text._Z10GPU_JacobiPdS_S_S_S_S_,"ax",@progbits
	.align	128
        .global         _Z10GPU_JacobiPdS_S_S_S_S_
        .type           _Z10GPU_JacobiPdS_S_S_S_S_,@function
        .size           _Z10GPU_JacobiPdS_S_S_S_S_,(.L_x_229 - _Z10GPU_JacobiPdS_S_S_S_S_)
        .other          _Z10GPU_JacobiPdS_S_S_S_S_,@"STO_CUDA_ENTRY STV_DEFAULT"
_Z10GPU_JacobiPdS_S_S_S_S_:
.text._Z10GPU_JacobiPdS_S_S_S_S_:
[----:B------:R-:W-:Y:S01]  /*0000*/  LDC R1, c[0x0][0x37c] ;  /* 0x0000df00ff017b82 */ /* 0x000fe20000000800 */
[----:B------:R-:W0:Y:S07]  /*0010*/  S2R R0, SR_TID.Y ;  /* 0x0000000000007919 */ /* 0x000e2e0000002200 */
[----:B------:R-:W1:Y:S01]  /*0020*/  S2UR UR4, SR_CTAID.Y ;  /* 0x00000000000479c3 */ /* 0x000e620000002600 */
[----:B------:R-:W2:Y:S01]  /*0030*/  LDCU UR8, c[0x0][0x360] ;  /* 0x00006c00ff0877ac */ /* 0x000ea20008000800 */
[----:B------:R-:W3:Y:S01]  /*0040*/  S2R R3, SR_CTAID.X ;  /* 0x0000000000037919 */ /* 0x000ee20000002500 */
[----:B------:R-:W2:Y:S01]  /*0050*/  LDCU UR5, c[0x0][0x370] ;  /* 0x00006e00ff0577ac */ /* 0x000ea20008000800 */
[----:B------:R-:W3:Y:S04]  /*0060*/  S2R R2, SR_TID.X ;  /* 0x0000000000027919 */ /* 0x000ee80000002100 */
[----:B------:R-:W4:Y:S01]  /*0070*/  LDC.64 R10, c[0x0][0x380] ;  /* 0x0000e000ff0a7b82 */ /* 0x000f220000000a00 */
[----:B------:R-:W4:Y:S01]  /*0080*/  LDCU.64 UR6, c[0x0][0x358] ;  /* 0x00006b00ff0677ac */ /* 0x000f220008000a00 */
[----:B--2---:R-:W-:-:S02]  /*0090*/  UIMAD UR5, UR8, UR5, URZ ;  /* 0x00000005080572a4 */ /* 0x004fc4000f8e02ff */
[----:B-1----:R-:W-:-:S06]  /*00a0*/  UIMAD UR4, UR4, UR8, URZ ;  /* 0x00000008040472a4 */ /* 0x002fcc000f8e02ff */
[----:B0-----:R-:W-:Y:S01]  /*00b0*/  IADD3 R8, PT, PT, R0, UR4, RZ ;  /* 0x0000000400087c10 */ /* 0x001fe2000fffe0ff */
[----:B---3--:R-:W-:-:S04]  /*00c0*/  IMAD R5, R3, UR8, R2 ;  /* 0x0000000803057c24 */ /* 0x008fc8000f8e0202 */
[----:B------:R-:W-:-:S04]  /*00d0*/  IMAD R8, R8, UR5, R5 ;  /* 0x0000000508087c24 */ /* 0x000fc8000f8e0205 */
        /* <DEDUP_REMOVED lines=8> */
[----:B------:R-:W3:Y:S08]  /*0160*/  @!P0 LDC.64 R6, c[0x0][0x390] ;  /* 0x0000e400ff068b82 */ /* 0x000ef00000000a00 */
[----:B------:R-:W4:Y:S01]  /*0170*/  @!P0 LDC.64 R16, c[0x0][0x398] ;  /* 0x0000e600ff108b82 */ /* 0x000f220000000a00 */
[----:B0-----:R-:W-:Y:S01]  /*0180*/  LEA R5, R15, R4, 0x18 ;  /* 0x000000040f057211 */ /* 0x001fe200078ec0ff */
[----:B------:R-:W-:-:S04]  /*0190*/  @P0 IMAD R4, R0, 0x180, R9 ;  /* 0x0000018000040824 */ /* 0x000fc800078e0209 */
[----:B------:R-:W-:Y:S01]  /*01a0*/  IMAD R9, R0, 0x90, R5 ;  /* 0x0000009000097824 */ /* 0x000fe200078e0205 */
[----:B------:R-:W-:-:S04]  /*01b0*/  @P0 IADD3 R15, PT, PT, R4, -0x1800, RZ ;  /* 0xffffe800040f0810 */ /* 0x000fc80007ffe0ff */
[----:B------:R-:W-:Y:S01]  /*01c0*/  LEA R4, R2, R9, 0x3 ;  /* 0x0000000902047211 */ /* 0x000fe200078e18ff */
[----:B-1----:R-:W-:-:S04]  /*01d0*/  @P0 IMAD.WIDE.U32 R14, R15, 0x8, R12 ;  /* 0x000000080f0e0825 */ /* 0x002fc800078e000c */
[----:B---3--:R-:W-:Y:S01]  /*01e0*/  @!P0 IMAD.WIDE R12, R8, 0x8, R6 ;  /* 0x00000008080c8825 */ /* 0x008fe200078e0206 */
[----:B--2---:R0:W-:Y:S01]  /*01f0*/  STS.64 [R4+0x8], R10 ;  /* 0x0000080a04007388 */ /* 0x0041e20000000a00 */
[----:B------:R-:W-:Y:S06]  /*0200*/  BAR.SYNC.DEFER_BLOCKING 0x0 ;  /* 0x0000000000007b1d */ /* 0x000fec0000010000 */
[----:B------:R-:W2:Y:S04]  /*0210*/  @P0 LDG.E.64 R14, desc[UR6][R14.64] ;  /* 0x000000060e0e0981 */ /* 0x000ea8000c1e1b00 */
[----:B------:R0:W5:Y:S01]  /*0220*/  @!P0 LDG.E.64 R6, desc[UR6][R12.64] ;  /* 0x000000060c068981 */ /* 0x000162000c1e1b00 */
[----:B------:R-:W-:Y:S01]  /*0230*/  IMAD R5, R2, 0x90, R5 ;  /* 0x0000009002057824 */ /* 0x000fe200078e0205 */
[----:B------:R-:W-:Y:S01]  /*0240*/  @!P0 IADD3 R9, PT, PT, R8, UR5, RZ ;  /* 0x0000000508098c10 */ /* 0x000fe2000fffe0ff */
[----:B------:R-:W-:Y:S02]  /*0250*/  BSSY.RECONVERGENT B0, `(.L_x_185) ;  /* 0x0000011000007945 */ /* 0x000fe40003800200 */
[----:B------:R-:W-:-:S02]  /*0260*/  @P0 IMAD R19, R0, 0x88, R5 ;  /* 0x0000008800130824 */ /* 0x000fc400078e0205 */
[----:B----4-:R-:W-:Y:S01]  /*0270*/  @!P0 IMAD.WIDE R8, R9, 0x8, R16 ;  /* 0x0000000809088825 */ /* 0x010fe200078e0210 */
[----:B------:R-:W-:Y:S02]  /*0280*/  CS2R R16, SRZ ;  /* 0x0000000000107805 */ /* 0x000fe4000001ff00 */
[----:B--2---:R0:W-:Y:S01]  /*0290*/  @P0 STS.64 [R19+-0x7f0], R14 ;  /* 0xfff8100e13000388 */ /* 0x0041e20000000a00 */
[----:B------:R-:W-:Y:S01]  /*02a0*/  @P0 CS2R R6, SRZ ;  /* 0x0000000000060805 */ /* 0x000fe2000001ff00 */
[----:B------:R-:W-:Y:S06]  /*02b0*/  BAR.SYNC.DEFER_BLOCKING 0x0 ;  /* 0x0000000000007b1d */ /* 0x000fec0000010000 */
[----:B------:R-:W-:Y:S05]  /*02c0*/  @P0 BRA `(.L_x_186) ;  /* 0x0000000000240947 */ /* 0x000fea0003800000 */
[----:B0-----:R-:W0:Y:S04]  /*02d0*/  LDS.64 R10, [R4+0x8] ;  /* 0x00000800040a7984 */ /* 0x001e280000000a00 */
[----:B------:R-:W1:Y:S04]  /*02e0*/  LDS.64 R12, [R4+0x90] ;  /* 0x00009000040c7984 */ /* 0x000e680000000a00 */
[----:B------:R-:W2:Y:S04]  /*02f0*/  LDS.64 R14, [R4+0xa0] ;  /* 0x0000a000040e7984 */ /* 0x000ea80000000a00 */
[----:B------:R-:W3:Y:S01]  /*0300*/  LDS.64 R16, [R4+0x128] ;  /* 0x0001280004107984 */ /* 0x000ee20000000a00 */
[----:B0----5:R-:W-:-:S08]  /*0310*/  DADD R10, R10, R6 ;  /* 0x000000000a0a7229 */ /* 0x021fd00000000006 */
[----:B-1----:R-:W-:-:S08]  /*0320*/  DADD R10, R12, R10 ;  /* 0x000000000c0a7229 */ /* 0x002fd0000000000a */
[----:B--2---:R-:W-:-:S08]  /*0330*/  DADD R10, R14, R10 ;  /* 0x000000000e0a7229 */ /* 0x004fd0000000000a */
[----:B---3--:R-:W-:-:S08]  /*0340*/  DADD R16, R16, R10 ;  /* 0x0000000010107229 */ /* 0x008fd0000000000a */
[----:B------:R-:W-:-:S11]  /*0350*/  DMUL R16, R16, 0.25 ;  /* 0x3fd0000010107828 */ /* 0x000fd60000000000 */
.L_x_186:
[----:B------:R-:W-:Y:S05]  /*0360*/  BSYNC.RECONVERGENT B0 ;  /* 0x0000000000007941 */ /* 0x000fea0003800200 */
.L_x_185:
[----:B------:R-:W-:Y:S06]  /*0370*/  BAR.SYNC.DEFER_BLOCKING 0x0 ;  /* 0x0000000000007b1d */ /* 0x000fec0000010000 */
[----:B------:R-:W-:Y:S01]  /*0380*/  BSSY.RECONVERGENT B0, `(.L_x_187) ;  /* 0x000000d000007945 */ /* 0x000fe20003800200 */
[----:B------:R1:W-:Y:S01]  /*0390*/  @!P0 STS.64 [R4+0x98], R16 ;  /* 0x0000981004008388 */ /* 0x0003e20000000a00 */
[----:B------:R-:W-:Y:S06]  /*03a0*/  BAR.SYNC.DEFER_BLOCKING 0x0 ;  /* 0x0000000000007b1d */ /* 0x000fec0000010000 */
[----:B------:R-:W-:Y:S05]  /*03b0*/  @P0 BRA `(.L_x_188) ;  /* 0x0000000000240947 */ /* 0x000fea0003800000 */
[----:B0-----:R-:W0:Y:S04]  /*03c0*/  LDS.64 R10, [R4+0x8] ;  /* 0x00000800040a7984 */ /* 0x001e280000000a00 */
[----:B------:R-:W2:Y:S04]  /*03d0*/  LDS.64 R12, [R4+0x90] ;  /* 0x00009000040c7984 */ /* 0x000ea80000000a00 */
[----:B------:R-:W3:Y:S04]  /*03e0*/  LDS.64 R14, [R4+0xa0] ;  /* 0x0000a000040e7984 */ /* 0x000ee80000000a00 */
[----:B-1----:R-:W1:Y:S01]  /*03f0*/  LDS.64 R16, [R4+0x128] ;  /* 0x0001280004107984 */ /* 0x002e620000000a00 */
[----:B0----5:R-:W-:-:S08]  /*0400*/  DADD R10, R10, R6 ;  /* 0x000000000a0a7229 */ /* 0x021fd00000000006 */
[----:B--2---:R-:W-:-:S08]  /*0410*/  DADD R10, R12, R10 ;  /* 0x000000000c0a7229 */ /* 0x004fd0000000000a */
[----:B---3--:R-:W-:-:S08]  /*0420*/  DADD R10, R14, R10 ;  /* 0x000000000e0a7229 */ /* 0x008fd0000000000a */
[----:B-1----:R-:W-:-:S08]  /*0430*/  DADD R16, R16, R10 ;  /* 0x0000000010107229 */ /* 0x002fd0000000000a */
[----:B------:R-:W-:-:S11]  /*0440*/  DMUL R16, R16, 0.25 ;  /* 0x3fd0000010107828 */ /* 0x000fd60000000000 */
.L_x_188:
[----:B------:R-:W-:Y:S05]  /*0450*/  BSYNC.RECONVERGENT B0 ;  /* 0x0000000000007941 */ /* 0x000fea0003800200 */
.L_x_187:
[----:B------:R-:W-:Y:S06]  /*0460*/  BAR.SYNC.DEFER_BLOCKING 0x0 ;  /* 0x0000000000007b1d */ /* 0x000fec0000010000 */
[----:B------:R-:W-:Y:S01]  /*0470*/  BSSY.RECONVERGENT B0, `(.L_x_189) ;  /* 0x000000d000007945 */ /* 0x000fe20003800200 */
[----:B------:R2:W-:Y:S01]  /*0480*/  @!P0 STS.64 [R4+0x98], R16 ;  /* 0x0000981004008388 */ /* 0x0005e20000000a00 */
[----:B------:R-:W-:Y:S06]  /*0490*/  BAR.SYNC.DEFER_BLOCKING 0x0 ;  /* 0x0000000000007b1d */ /* 0x000fec0000010000 */
[----:B------:R-:W-:Y:S05]  /*04a0*/  @P0 BRA `(.L_x_190) ;  /* 0x0000000000240947 */ /* 0x000fea0003800000 */
[----:B0-----:R-:W0:Y:S04]  /*04b0*/  LDS.64 R10, [R4+0x8] ;  /* 0x00000800040a7984 */ /* 0x001e280000000a00 */
[----:B------:R-:W3:Y:S04]  /*04c0*/  LDS.64 R12, [R4+0x90] ;  /* 0x00009000040c7984 */ /* 0x000ee80000000a00 */
[----:B------:R-:W4:Y:S04]  /*04d0*/  LDS.64 R14, [R4+0xa0] ;  /* 0x0000a000040e7984 */ /* 0x000f280000000a00 */
[----:B-12---:R-:W1:Y:S01]  /*04e0*/  LDS.64 R16, [R4+0x128] ;  /* 0x0001280004107984 */ /* 0x006e620000000a00 */
[----:B0----5:R-:W-:-:S08]  /*04f0*/  DADD R10, R10, R6 ;  /* 0x000000000a0a7229 */ /* 0x021fd00000000006 */
[----:B---3--:R-:W-:-:S08]  /*0500*/  DADD R10, R12, R10 ;  /* 0x000000000c0a7229 */ /* 0x008fd0000000000a */
[----:B----4-:R-:W-:-:S08]  /*0510*/  DADD R10, R14, R10 ;  /* 0x000000000e0a7229 */ /* 0x010fd0000000000a */
[----:B-1----:R-:W-:-:S08]  /*0520*/  DADD R16, R16, R10 ;  /* 0x0000000010107229 */ /* 0x002fd0000000000a */
[----:B------:R-:W-:-:S11]  /*0530*/  DMUL R16, R16, 0.25 ;  /* 0x3fd0000010107828 */ /* 0x000fd60000000000 */
.L_x_190:
[----:B------:R-:W-:Y:S05]  /*0540*/  BSYNC.RECONVERGENT B0 ;  /* 0x0000000000007941 */ /* 0x000fea0003800200 */
.L_x_189:
[----:B------:R-:W-:Y:S06]  /*0550*/  BAR.SYNC.DEFER_BLOCKING 0x0 ;  /* 0x0000000000007b1d */ /* 0x000fec0000010000 */
[----:B------:R-:W-:Y:S01]  /*0560*/  BSSY.RECONVERGENT B0, `(.L_x_191) ;  /* 0x000000d000007945 */ /* 0x000fe20003800200 */
[----:B------:R3:W-:Y:S01]  /*0570*/  @!P0 STS.64 [R4+0x98], R16 ;  /* 0x0000981004008388 */ /* 0x0007e20000000a00 */
[----:B------:R-:W-:Y:S06]  /*0580*/  BAR.SYNC.DEFER_BLOCKING 0x0 ;  /* 0x0000000000007b1d */ /* 0x000fec0000010000 */
[----:B------:R-:W-:Y:S05]  /*0590*/  @P0 BRA `(.L_x_192) ;  /* 0x0000000000240947 */ /* 0x000fea0003800000 */
[----:B0-----:R-:W0:Y:S04]  /*05a0*/  LDS.64 R10, [R4+0x8] ;  /* 0x00000800040a7984 */ /* 0x001e280000000a00 */
[----:B------:R-:W4:Y:S04]  /*05b0*/  LDS.64 R12, [R4+0x90] ;  /* 0x00009000040c7984 */ /* 0x000f280000000a00 */
[----:B------:R-:W4:Y:S04]  /*05c0*/  LDS.64 R14, [R4+0xa0] ;  /* 0x0000a000040e7984 */ /* 0x000f280000000a00 */
[----:B-123--:R-:W1:Y:S01]  /*05d0*/  LDS.64 R16, [R4+0x128] ;  /* 0x0001280004107984 */ /* 0x00ee620000000a00 */
[----:B0----5:R-:W-:-:S08]  /*05e0*/  DADD R10, R10, R6 ;  /* 0x000000000a0a7229 */ /* 0x021fd00000000006 */
[----:B----4-:R-:W-:-:S08]  /*05f0*/  DADD R10, R12, R10 ;  /* 0x000000000c0a7229 */ /* 0x010fd0000000000a */
[----:B------:R-:W-:-:S08]  /*0600*/  DADD R10, R14, R10 ;  /* 0x000000000e0a7229 */ /* 0x000fd0000000000a */
[----:B-1----:R-:W-:-:S08]  /*0610*/  DADD R16, R16, R10 ;  /* 0x0000000010107229 */ /* 0x002fd0000000000a */
[----:B------:R-:W-:-:S11]  /*0620*/  DMUL R16, R16, 0.25 ;  /* 0x3fd0000010107828 */ /* 0x000fd60000000000 */
.L_x_192:
[----:B------:R-:W-:Y:S05]  /*0630*/  BSYNC.RECONVERGENT B0 ;  /* 0x0000000000007941 */ /* 0x000fea0003800200 */
.L_x_191:
[----:B------:R-:W-:Y:S06]  /*0640*/  BAR.SYNC.DEFER_BLOCKING 0x0 ;  /* 0x0000000000007b1d */ /* 0x000fec0000010000 */
[----:B------:R-:W-:Y:S01]  /*0650*/  BSSY.RECONVERGENT B0, `(.L_x_193) ;  /* 0x000000d000007945 */ /* 0x000fe20003800200 */
[----:B------:R4:W-:Y:S01]  /*0660*/  @!P0 STS.64 [R4+0x98], R16 ;  /* 0x0000981004008388 */ /* 0x0009e20000000a00 */
[----:B------:R-:W-:Y:S06]  /*0670*/  BAR.SYNC.DEFER_BLOCKING 0x0 ;  /* 0x0000000000007b1d */ /* 0x000fec0000010000 */
[----:B------:R-:W-:Y:S05]  /*0680*/  @P0 BRA `(.L_x_194) ;  /* 0x0000000000240947 */ /* 0x000fea0003800000 */
[----:B0-----:R-:W0:Y:S04]  /*0690*/  LDS.64 R10, [R4+0x8] ;  /* 0x00000800040a7984 */ /* 0x001e280000000a00 */
[----:B------:R-:W0:Y:S04]  /*06a0*/  LDS.64 R12, [R4+0x90] ;  /* 0x00009000040c7984 */ /* 0x000e280000000a00 */
[----:B------:R-:W0:Y:S04]  /*06b0*/  LDS.64 R14, [R4+0xa0] ;  /* 0x0000a000040e7984 */ /* 0x000e280000000a00 */
[----:B-1234-:R-:W1:Y:S01]  /*06c0*/  LDS.64 R16, [R4+0x128] ;  /* 0x0001280004107984 */ /* 0x01ee620000000a00 */
[----:B0----5:R-:W-:-:S08]  /*06d0*/  DADD R10, R10, R6 ;  /* 0x000000000a0a7229 */ /* 0x021fd00000000006 */
[----:B------:R-:W-:-:S08]  /*06e0*/  DADD R10, R12, R10 ;  /* 0x000000000c0a7229 */ /* 0x000fd0000000000a */
[----:B------:R-:W-:-:S08]  /*06f0*/  DADD R10, R14, R10 ;  /* 0x000000000e0a7229 */ /* 0x000fd0000000000a */
[----:B-1----:R-:W-:-:S08]  /*0700*/  DADD R16, R16, R10 ;  /* 0x0000000010107229 */ /* 0x002fd0000000000a */
[----:B------:R-:W-:-:S11]  /*0710*/  DMUL R16, R16, 0.25 ;  /* 0x3fd0000010107828 */ /* 0x000fd60000000000 */
.L_x_194:
[----:B------:R-:W-:Y:S05]  /*0720*/  BSYNC.RECONVERGENT B0 ;  /* 0x0000000000007941 */ /* 0x000fea0003800200 */
.L_x_193:
        /* <DEDUP_REMOVED lines=14> */
.L_x_196:
[----:B------:R-:W-:Y:S05]  /*0810*/  BSYNC.RECONVERGENT B0 ;  /* 0x0000000000007941 */ /* 0x000fea0003800200 */
.L_x_195:
        /* <DEDUP_REMOVED lines=14> */
.L_x_198:
[----:B------:R-:W-:Y:S05]  /*0900*/  BSYNC.RECONVERGENT B0 ;  /* 0x0000000000007941 */ /* 0x000fea0003800200 */
.L_x_197:
        /* <DEDUP_REMOVED lines=14> */
.L_x_200:
[----:B------:R-:W-:Y:S05]  /*09f0*/  BSYNC.RECONVERGENT B0 ;  /* 0x0000000000007941 */ /* 0x000fea0003800200 */
.L_x_199:
        /* <DEDUP_REMOVED lines=14> */
.L_x_202:
[----:B------:R-:W-:Y:S05]  /*0ae0*/  BSYNC.RECONVERGENT B0 ;  /* 0x0000000000007941 */ /* 0x000fea0003800200 */
.L_x_201:
        /* <DEDUP_REMOVED lines=14> */
.L_x_204:
[----:B------:R-:W-:Y:S05]  /*0bd0*/  BSYNC.RECONVERGENT B0 ;  /* 0x0000000000007941 */ /* 0x000fea0003800200 */
.L_x_203:
        /* <DEDUP_REMOVED lines=14> */
.L_x_206:
[----:B------:R-:W-:Y:S05]  /*0cc0*/  BSYNC.RECONVERGENT B0 ;  /* 0x0000000000007941 */ /* 0x000fea0003800200 */
.L_x_205:
        /* <DEDUP_REMOVED lines=14> */
.L_x_208:
[----:B------:R-:W-:Y:S05]  /*0db0*/  BSYNC.RECONVERGENT B0 ;  /* 0x0000000000007941 */ /* 0x000fea0003800200 */
.L_x_207:
        /* <DEDUP_REMOVED lines=14> */
.L_x_210:
[----:B------:R-:W-:Y:S05]  /*0ea0*/  BSYNC.RECONVERGENT B0 ;  /* 0x0000000000007941 */ /* 0x000fea0003800200 */
.L_x_209:
        /* <DEDUP_REMOVED lines=14> */
.L_x_212:
[----:B------:R-:W-:Y:S05]  /*0f90*/  BSYNC.RECONVERGENT B0 ;  /* 0x0000000000007941 */ /* 0x000fea0003800200 */
.L_x_211:
        /* <DEDUP_REMOVED lines=14> */
.L_x_214:
[----:B------:R-:W-:Y:S05]  /*1080*/  BSYNC.RECONVERGENT B0 ;  /* 0x0000000000007941 */ /* 0x000fea0003800200 */
.L_x_213:
        /* <DEDUP_REMOVED lines=14> */
.L_x_216:
[----:B------:R-:W-:Y:S05]  /*1170*/  BSYNC.RECONVERGENT B0 ;  /* 0x0000000000007941 */ /* 0x000fea0003800200 */
.L_x_215:
[----:B------:R-:W-:Y:S06]  /*1180*/  BAR.SYNC.DEFER_BLOCKING 0x0 ;  /* 0x0000000000007b1d */ /* 0x000fec0000010000 */
[----:B------:R-:W-:Y:S01]  /*1190*/  BSSY.RECONVERGENT B0, `(.L_x_217) ;  /* 0x000000e000007945 */ /* 0x000fe20003800200 */
[----:B------:R0:W-:Y:S01]  /*11a0*/  @!P0 STS.64 [R4+0x98], R16 ;  /* 0x0000981004008388 */ /* 0x0001e20000000a00 */
[----:B------:R-:W-:Y:S06]  /*11b0*/  BAR.SYNC.DEFER_BLOCKING 0x0 ;  /* 0x0000000000007b1d */ /* 0x000fec0000010000 */
[----:B------:R0:W-:Y:S01]  /*11c0*/  @!P0 STG.E.64 desc[UR6][R8.64], R16 ;  /* 0x0000001008008986 */ /* 0x0001e2000c101b06 */
[----:B------:R-:W-:Y:S05]  /*11d0*/  @!P0 BRA `(.L_x_218) ;  /* 0x0000000000248947 */ /* 0x000fea0003800000 */
[----:B------:R-:W-:Y:S01]  /*11e0*/  IMAD R5, R0, 0x78, R5 ;  /* 0x0000007800057824 */ /* 0x000fe200078e0205 */
[----:B-----5:R-:W0:Y:S01]  /*11f0*/  LDC.64 R6, c[0x0][0x3a0] ;  /* 0x0000e800ff067b82 */ /* 0x020e220000000a00 */
[----:B------:R-:W-:Y:S02]  /*1200*/  LEA R0, R3, R0, 0x1 ;  /* 0x0000000003007211 */ /* 0x000fe400078e08ff */
[----:B------:R-:W-:Y:S02]  /*1210*/  IADD3 R3, PT, PT, R2, UR4, RZ ;  /* 0x0000000402037c10 */ /* 0x000fe4000fffe0ff */
[----:B01234-:R-:W0:Y:S02]  /*1220*/  LDS.64 R4, [R5+-0x6e8] ;  /* 0xfff9180005047984 */ /* 0x01fe240000000a00 */
[----:B------:R-:W-:-:S04]  /*1230*/  LEA R0, R0, R3, 0x7 ;  /* 0x0000000300007211 */ /* 0x000fc800078e38ff */
[----:B------:R-:W-:-:S05]  /*1240*/  IADD3 R3, PT, PT, R0, -0x780, RZ ;  /* 0xfffff88000037810 */ /* 0x000fca0007ffe0ff */
[----:B------:R-:W-:-:S05]  /*1250*/  IMAD.WIDE.U32 R2, R3, 0x8, R6 ;  /* 0x0000000803027825 */ /* 0x000fca00078e0006 */
[----:B0-----:R0:W-:Y:S02]  /*1260*/  STG.E.64 desc[UR6][R2.64], R4 ;  /* 0x0000000402007986 */ /* 0x0011e4000c101b06 */
.L_x_218:
[----:B------:R-:W-:Y:S05]  /*1270*/  BSYNC.RECONVERGENT B0 ;  /* 0x0000000000007941 */ /* 0x000fea0003800200 */
.L_x_217:
[----:B------:R-:W-:Y:S06]  /*1280*/  BAR.SYNC.DEFER_BLOCKING 0x0 ;  /* 0x0000000000007b1d */ /* 0x000fec0000010000 */
[----:B------:R-:W-:Y:S05]  /*1290*/  EXIT ;  /* 0x000000000000794d */ /* 0x000fea0003800000 */
.L_x_219:
        /* <DEDUP_REMOVED lines=14> */
.L_x_229:


//--------------------- .nv.shared._ZN3cub18CUB_300001_SM_10006detail6reduce28DeviceReduceSingleTileKernelINS2_10policy_hubIdyN4cuda3std3__44plusIdEEE10Policy1000EPdSC_iS9_ddNS7_10__identityEEEvT0_T1_T2_T3_T4_T6_ --------------------------
	.section	.nv.shared._ZN3cub18CUB_300001_SM_10006detail6reduce28DeviceReduceSingleTileKernelINS2_10policy_hubIdyN4cuda3std3__44plusIdEEE10Policy1000EPdSC_iS9_ddNS7_10__identityEEEvT0_T1_T2_T3_T4_T6_,"aw",@nobits
	.sectionflags	@""
	.align	8
.nv.shared._ZN3cub18CUB_300001_SM_10006detail6reduce28DeviceReduceSingleTileKernelINS2_10policy_hubIdyN4cuda3std3__44plusIdEEE10Policy1000EPdSC_iS9_ddNS7_10__identityEEEvT0_T1_T2_T3_T4_T6_:
	.zero		1176


//--------------------- .nv.shared.reserved.0     --------------------------
	.section	.nv.shared.reserved.0,"aw",@nobits
	.weak		__nv_reservedSMEM_offset_0_alias
	.size		__nv_reservedSMEM_offset_0_alias, 0, 64
	.other		__nv_reservedSMEM_offset_0_alias,@"STO_CUDA_RESERVED_SHARED STV_DEFAULT"
__nv_reservedSMEM_offset_0_alias:
	.zero		0
	.zero		64


//--------------------- .nv.global                --------------------------
	.section	.nv.global,"aw",@nobits
.nv.global:
	.type		_ZN34_INTERNAL_b3bb4705_4_k_cu_c4f779e06thrust24THRUST_300001_SM_1000_NS3seqE,@object
	.size		_ZN34_INTERNAL_b3bb4705_4_k_cu_c4f779e06thrust24THRUST_300001_SM_1000_NS3seqE,(_ZN34_INTERNAL_b3bb4705_4_k_cu_c4f779e04cuda3std3__48in_placeE - _ZN34_INTERNAL_b3bb4705_4_k_cu_c4f779e06thrust24THRUST_300001_SM_1000_NS3seqE)
_ZN34_INTERNAL_b3bb4705_4_k_cu_c4f779e06thrust24THRUST_300001_SM_1000_NS3seqE:
	.zero		1
	.type		_ZN34_INTERNAL_b3bb4705_4_k_cu_c4f779e04cuda3std3__48in_placeE,@object
	.size		_ZN34_INTERNAL_b3bb4705_4_k_cu_c4f779e04cuda3std3__48in_placeE,(_ZN34_INTERNAL_b3bb4705_4_k_cu_c4f779e04cuda3std6ranges3__45__cpo4sizeE - _ZN34_INTERNAL_b3bb4705_4_k_cu_c4f779e04cuda3std3__48in_placeE)
_ZN34_INTERNAL_b3bb4705_4_k_cu_c4f779e04cuda3std3__48in_placeE:
	.zero		1
	.type		_ZN34_INTERNAL_b3bb4705_4_k_cu_c4f779e04cuda3std6ranges3__45__cpo4sizeE,@object
	.size		_ZN34_INTERNAL_b3bb4705_4_k_cu_c4f779e04cuda3std6ranges3__45__cpo4sizeE,(_ZN34_INTERNAL_b3bb4705_4_k_cu_c4f779e06thrust24THRUST_300001_SM_1000_NS12placeholders2_3E - _ZN34_INTERNAL_b3bb4705_4_k_cu_c4f779e04cuda3std6ranges3__45__cpo4sizeE)
_ZN34_INTERNAL_b3bb4705_4_k_cu_c4f779e04cuda3std6ranges3__45__cpo4sizeE:
	.zero		1
	.type		_ZN34_INTERNAL_b3bb4705_4_k_cu_c4f779e06thrust24THRUST_300001_SM_1000_NS12placeholders2_3E,@object
	.size		_ZN34_INTERNAL_b3bb4705_4_k_cu_c4f779e06thrust24THRUST_300001_SM_1000_NS12placeholders2_3E,(_ZN34_INTERNAL_b3bb4705_4_k_cu_c4f779e04cuda3std3__45__cpo6cbeginE - _ZN34_INTERNAL_b3bb4705_4_k_cu_c4f779e06thrust24THRUST_300001_SM_1000_NS12placeholders2_3E)
_ZN34_INTERNAL_b3bb4705_4_k_cu_c4f779e06thrust24THRUST_300001_SM_1000_NS12placeholders2_3E:
	.zero		1
	.type		_ZN34_INTERNAL_b3bb4705_4_k_cu_c4f779e04cuda3std3__45__cpo6cbeginE,@object
	.size		_ZN34_INTERNAL_b3bb4705_4_k_cu_c4f779e04cuda3std3__45__cpo6cbeginE,(_ZN34_INTERNAL_b3bb4705_4_k_cu_c4f779e04cuda3std6ranges3__45__cpo6cbeginE - _ZN34_INTERNAL_b3bb4705_4_k_cu_c4f779e04cuda3std3__45__cpo6cbeginE)
_ZN34_INTERNAL_b3bb4705_4_k_cu_c4f779e04cuda3std3__45__cpo6cbeginE:
	.zero		1
	.type		_ZN34_INTERNAL_b3bb4705_4_k_cu_c4f779e04cuda3std6ranges3__45__cpo6cbeginE,@object
	.size		_ZN34_INTERNAL_b3bb4705_4_k_cu_c4f779e04cuda3std6ranges3__45__cpo6cbeginE,(_ZN34_INTERNAL_b3bb4705_4_k_cu_c4f779e06thrust24THRUST_300001_SM_1000_NS12placeholders2_7E - _ZN34_INTERNAL_b3bb4705_4_k_cu_c4f779e04cuda3std6ranges3__45__cpo6cbeginE)
_ZN34_INTERNAL_b3bb4705_4_k_cu_c4f779e04cuda3std6ranges3__45__cpo6cbeginE:
	.zero		1
	.type		_ZN34_INTERNAL_b3bb4705_4_k_cu_c4f779e06thrust24THRUST_300001_SM_1000_NS12placeholders2_7E,@object
	.size		_ZN34_INTERNAL_b3bb4705_4_k_cu_c4f779e06thrust24THRUST_300001_SM_1000_NS12placeholders2_7E,(_ZN34_INTERNAL_b3bb4705_4_k_cu_c4f779e04cuda3std3__45__cpo7crbeginE - _ZN34_INTERNAL_b3bb4705_4_k_cu_c4f779e06thrust24THRUST_300001_SM_1000_NS12placeholders2_7E)
_ZN34_INTERNAL_b3bb4705_4_k_cu_c4f779e06thrust24THRUST_300001_SM_1000_NS12placeholders2_7E:
	.zero		1
	.type		_ZN34_INTERNAL_b3bb4705_4_k_cu_c4f779e04cuda3std3__45__cpo7crbeginE,@object
	.size		_ZN34_INTERNAL_b3bb4705_4_k_cu_c4f779e04cuda3std3__45__cpo7crbeginE,(_ZN34_INTERNAL_b3bb4705_4_k_cu_c4f779e04cuda3std6ranges3__45__cpo4nextE - _ZN34_INTERNAL_b3bb4705_4_k_cu_c4f779e04cuda3std3__45__cpo7crbeginE)
_ZN34_INTERNAL_b3bb4705_4_k_cu_c4f779e04cuda3std3__45__cpo7crbeginE:
	.zero		1
	.type		_ZN34_INTERNAL_b3bb4705_4_k_cu_c4f779e04cuda3std6ranges3__45__cpo4nextE,@object
	.size		_ZN34_INTERNAL_b3bb4705_4_k_cu_c4f779e04cuda3std6ranges3__45__cpo4nextE,(_ZN34_INTERNAL_b3bb4705_4_k_cu_c4f779e04cuda3std6ranges3__45__cpo4swapE - _ZN34_INTERNAL_b3bb4705_4_k_cu_c4f779e04cuda3std6ranges3__45__cpo4nextE)
_ZN34_INTERNAL_b3bb4705_4_k_cu_c4f779e04cuda3std6ranges3__45__cpo4nextE:
	.zero		1
	.type		_ZN34_INTERNAL_b3bb4705_4_k_cu_c4f779e04cuda3std6ranges3__45__cpo4swapE,@object
	.size		_ZN34_INTERNAL_b3bb4705_4_k_cu_c4f779e04cuda3std6ranges3__45__cpo4swapE,(_ZN34_INTERNAL_b3bb4705_4_k_cu_c4f779e06thrust24THRUST_300001_SM_1000_NS8cuda_cub10par_nosyncE - _ZN34_INTERNAL_b3bb4705_4_k_cu_c4f779e04cuda3std6ranges3__45__cpo4swapE)
_ZN34_INTERNAL_b3bb4705_4_k_cu_c4f779e04cuda3std6ranges3__45__cpo4swapE:
	.zero		1
	.type		_ZN34_INTERNAL_b3bb4705_4_k_cu_c4f779e06thrust24THRUST_300001_SM_1000_NS8cuda_cub10par_nosyncE,@object
	.size		_ZN34_INTERNAL_b3bb4705_4_k_cu_c4f779e06thrust24THRUST_300001_SM_1000_NS8cuda_cub10par_nosyncE,(_ZN34_INTERNAL_b3bb4705_4_k_cu_c4f779e06thrust24THRUST_300001_SM_1000_NS12placeholders2_9E - _ZN34_INTERNAL_b3bb4705_4_k_cu_c4f779e06thrust24THRUST_300001_SM_1000_NS8cuda_cub10par_nosyncE)
_ZN34_INTERNAL_b3bb4705_4_k_cu_c4f779e06thrust24THRUST_300001_SM_1000_NS8cuda_cub10par_nosyncE:
	.zero		1
	.type		_ZN34_INTERNAL_b3bb4705_4_k_cu_c4f779e06thrust24THRUST_300001_SM_1000_NS12placeholders2_9E,@object
	.size		_ZN34_INTERNAL_b3bb4705_4_k_cu_c4f779e06thrust24THRUST_300001_SM_1000_NS12placeholders2_9E,(_ZN34_INTERNAL_b3bb4705_4_k_cu_c4f779e04cuda3std3__436_GLOBAL__N__b3bb4705_4_k_cu_c4f779e06ignoreE - _ZN34_INTERNAL_b3bb4705_4_k_cu_c4f779e06thrust24THRUST_300001_SM_1000_NS12placeholders2_9E)
_ZN34_INTERNAL_b3bb4705_4_k_cu_c4f779e06thrust24THRUST_300001_SM_1000_NS12placeholders2_9E:
	.zero		1
	.type		_ZN34_INTERNAL_b3bb4705_4_k_cu_c4f779e04cuda3std3__436_GLOBAL__N__b3bb4705_4_k_cu_c4f779e06ignoreE,@object
	.size		_ZN34_INTERNAL_b3bb4705_4_k_cu_c4f779e04cuda3std3__436_GLOBAL__N__b3bb4705_4_k_cu_c4f779e06ignoreE,(_ZN34_INTERNAL_b3bb4705_4_k_cu_c4f779e04cuda3std6ranges3__45__cpo4dataE - _ZN34_INTERNAL_b3bb4705_4_k_cu_c4f779e04cuda3std3__436_GLOBAL__N__b3bb4705_4_k_cu_c4f779e06ignoreE)
_ZN34_INTERNAL_b3bb4705_4_k_cu_c4f779e04cuda3std3__436_GLOBAL__N__b3bb4705_4_k_cu_c4f779e06ignoreE:
	.zero		1
	.type		_ZN34_INTERNAL_b3bb4705_4_k_cu_c4f779e04cuda3std6ranges3__45__cpo4dataE,@object
	.size		_ZN34_INTERNAL_b3bb4705_4_k_cu_c4f779e04cuda3std6ranges3__45__cpo4dataE,(_ZN34_INTERNAL_b3bb4705_4_k_cu_c4f779e06thrust24THRUST_300001_SM_1000_NS12placeholders2_1E - _ZN34_INTERNAL_b3bb4705_4_k_cu_c4f779e04cuda3std6ranges3__45__cpo4dataE)
_ZN34_INTERNAL_b3bb4705_4_k_cu_c4f779e04cuda3std6ranges3__45__cpo4dataE:
	.zero		1
	.type		_ZN34_INTERNAL_b3bb4705_4_k_cu_c4f779e06thrust24THRUST_300001_SM_1000_NS12placeholders2_1E,@object
	.size		_ZN34_INTERNAL_b3bb4705_4_k_cu_c4f779e06thrust24THRUST_300001_SM_1000_NS12placeholders2_1E,(_ZN34_INTERNAL_b3bb4705_4_k_cu_c4f779e04cuda3std3__45__cpo5beginE - _ZN34_INTERNAL_b3bb4705_4_k_cu_c4f779e06thrust24THRUST_300001_SM_1000_NS12placeholders2_1E)
_ZN34_INTERNAL_b3bb4705_4_k_cu_c4f779e06thrust24THRUST_300001_SM_1000_NS12placeholders2_1E:
	.zero		1
	.type		_ZN34_INTERNAL_b3bb4705_4_k_cu_c4f779e04cuda3std3__45__cpo5beginE,@object
	.size		_ZN34_INTERNAL_b3bb4705_4_k_cu_c4f779e04cuda3std3__45__cpo5beginE,(_ZN34_INTERNAL_b3bb4705_4_k_cu_c4f779e04cuda3std6ranges3__45__cpo5beginE - _ZN34_INTERNAL_b3bb4705_4_k_cu_c4f779e04cuda3std3__45__cpo5beginE)
_ZN34_INTERNAL_b3bb4705_4_k_cu_c4f779e04cuda3std3__45__cpo5beginE:
	.zero		1
	.type		_ZN34_INTERNAL_b3bb4705_4_k_cu_c4f779e04cuda3std6ranges3__45__cpo5beginE,@object
	.size		_ZN34_INTERNAL_b3bb4705_4_k_cu_c4f779e04cuda3std6ranges3__45__cpo5beginE,(_ZN34_INTERNAL_b3bb4705_4_k_cu_c4f779e06thrust24THRUST_300001_SM_1000_NS12placeholders2_5E - _ZN34_INTERNAL_b3bb4705_4_k_cu_c4f779e04cuda3std6ranges3__45__cpo5beginE)
_ZN34_INTERNAL_b3bb4705_4_k_cu_c4f779e04cuda3std6ranges3__45__cpo5beginE:
	.zero		1
	.type		_ZN34_INTERNAL_b3bb4705_4_k_cu_c4f779e06thrust24THRUST_300001_SM_1000_NS12placeholders2_5E,@object
	.size		_ZN34_INTERNAL_b3bb4705_4_k_cu_c4f779e06thrust24THRUST_300001_SM_1000_NS12placeholders2_5E,(_ZN34_INTERNAL_b3bb4705_4_k_cu_c4f779e04cuda3std3__45__cpo6rbeginE - _ZN34_INTERNAL_b3bb4705_4_k_cu_c4f779e06thrust24THRUST_300001_SM_1000_NS12placeholders2_5E)
_ZN34_INTERNAL_b3bb4705_4_k_cu_c4f779e06thrust24THRUST_300001_SM_1000_NS12placeholders2_5E:
	.zero		1
	.type		_ZN34_INTERNAL_b3bb4705_4_k_cu_c4f779e04cuda3std3__45__cpo6rbeginE,@object
	.size		_ZN34_INTERNAL_b3bb4705_4_k_cu_c4f779e04cuda3std3__45__cpo6rbeginE,(_ZN34_INTERNAL_b3bb4705_4_k_cu_c4f779e04cuda3std6ranges3__45__cpo7advanceE - _ZN34_INTERNAL_b3bb4705_4_k_cu_c4f779e04cuda3std3__45__cpo6rbeginE)
_ZN34_INTERNAL_b3bb4705_4_k_cu_c4f779e04cuda3std3__45__cpo6rbeginE:
	.zero		1
	.type		_ZN34_INTERNAL_b3bb4705_4_k_cu_c4f779e04cuda3std6ranges3__45__cpo7advanceE,@object
	.size		_ZN34_INTERNAL_b3bb4705_4_k_cu_c4f779e04cuda3std6ranges3__45__cpo7advanceE,(_ZN34_INTERNAL_b3bb4705_4_k_cu_c4f779e04cuda3std3__47nulloptE - _ZN34_INTERNAL_b3bb4705_4_k_cu_c4f779e04cuda3std6ranges3__45__cpo7advanceE)
_ZN34_INTERNAL_b3bb4705_4_k_cu_c4f779e04cuda3std6ranges3__45__cpo7advanceE:
	.zero		1
	.type		_ZN34_INTERNAL_b3bb4705_4_k_cu_c4f779e04cuda3std3__47nulloptE,@object
	.size		_ZN34_INTERNAL_b3bb4705_4_k_cu_c4f779e04cuda3std3__47nulloptE,(_ZN34_INTERNAL_b3bb4705_4_k_cu_c4f779e04cuda3std6ranges3__45__cpo8distanceE - _ZN34_INTERNAL_b3bb4705_4_k_cu_c4f779e04cuda3std3__47nulloptE)
_ZN34_INTERNAL_b3bb4705_4_k_cu_c4f779e04cuda3std3__47nulloptE:
	.zero		1
	.type		_ZN34_INTERNAL_b3bb4705_4_k_cu_c4f779e04cuda3std6ranges3__45__cpo8distanceE,@object
	.size		_ZN34_INTERNAL_b3bb4705_4_k_cu_c4f779e04cuda3std6ranges3__45__cpo8distanceE,(_ZN34_INTERNAL_b3bb4705_4_k_cu_c4f779e06thrust24THRUST_300001_SM_1000_NS12placeholders3_10E - _ZN34_INTERNAL_b3bb4705_4_k_cu_c4f779e04cuda3std6ranges3__45__cpo8distanceE)
_ZN34_INTERNAL_b3bb4705_4_k_cu_c4f779e04cuda3std6ranges3__45__cpo8distanceE:
	.zero		1
	.type		_ZN34_INTERNAL_b3bb4705_4_k_cu_c4f779e06thrust24THRUST_300001_SM_1000_NS12placeholders3_10E,@object
	.size		_ZN34_INTERNAL_b3bb4705_4_k_cu_c4f779e06thrust24THRUST_300001_SM_1000_NS12placeholders3_10E,(_ZN34_INTERNAL_b3bb4705_4_k_cu_c4f779e04cuda3std3__419piecewise_constructE - _ZN34_INTERNAL_b3bb4705_4_k_cu_c4f779e06thrust24THRUST_300001_SM_1000_NS12placeholders3_10E)
_ZN34_INTERNAL_b3bb4705_4_k_cu_c4f779e06thrust24THRUST_300001_SM_1000_NS12placeholders3_10E:
	.zero		1
	.type		_ZN34_INTERNAL_b3bb4705_4_k_cu_c4f779e04cuda3std3__419piecewise_constructE,@object
	.size		_ZN34_INTERNAL_b3bb4705_4_k_cu_c4f779e04cuda3std3__419piecewise_constructE,(_ZN34_INTERNAL_b3bb4705_4_k_cu_c4f779e04cuda3std6ranges3__45__cpo5cdataE - _ZN34_INTERNAL_b3bb4705_4_k_cu_c4f779e04cuda3std3__419piecewise_constructE)
_ZN34_INTERNAL_b3bb4705_4_k_cu_c4f779e04cuda3std3__419piecewise_constructE:
	.zero		1
	.type		_ZN34_INTERNAL_b3bb4705_4_k_cu_c4f779e04cuda3std6ranges3__45__cpo5cdataE,@object
	.size		_ZN34_INTERNAL_b3bb4705_4_k_cu_c4f779e04cuda3std6ranges3__45__cpo5cdataE,(_ZN34_INTERNAL_b3bb4705_4_k_cu_c4f779e06thrust24THRUST_300001_SM_1000_NS12placeholders2_2E - _ZN34_INTERNAL_b3bb4705_4_k_cu_c4f779e04cuda3std6ranges3__45__cpo5cdataE)
_ZN34_INTERNAL_b3bb4705_4_k_cu_c4f779e04cuda3std6ranges3__45__cpo5cdataE:
	.zero		1
	.type		_ZN34_INTERNAL_b3bb4705_4_k_cu_c4f779e06thrust24THRUST_300001_SM_1000_NS12placeholders2_2E,@object
	.size		_ZN34_INTERNAL_b3bb4705_4_k_cu_c4f779e06thrust24THRUST_300001_SM_1000_NS12placeholders2_2E,(_ZN34_INTERNAL_b3bb4705_4_k_cu_c4f779e04cuda3std3__45__cpo3endE - _ZN34_INTERNAL_b3bb4705_4_k_cu_c4f779e06thrust24THRUST_300001_SM_1000_NS12placeholders2_2E)
_ZN34_INTERNAL_b3bb4705_4_k_cu_c4f779e06thrust24THRUST_300001_SM_1000_NS12placeholders2_2E:
	.zero		1
	.type		_ZN34_INTERNAL_b3bb4705_4_k_cu_c4f779e04cuda3std3__45__cpo3endE,@object
	.size		_ZN34_INTERNAL_b3bb4705_4_k_cu_c4f779e04cuda3std3__45__cpo3endE,(_ZN34_INTERNAL_b3bb4705_4_k_cu_c4f779e04cuda3std6ranges3__45__cpo3endE - _ZN34_INTERNAL_b3bb4705_4_k_cu_c4f779e04cuda3std3__45__cpo3endE)
_ZN34_INTERNAL_b3bb4705_4_k_cu_c4f779e04cuda3std3__45__cpo3endE:
	.zero		1
	.type		_ZN34_INTERNAL_b3bb4705_4_k_cu_c4f779e04cuda3std6ranges3__45__cpo3endE,@object
	.size		_ZN34_INTERNAL_b3bb4705_4_k_cu_c4f779e04cuda3std6ranges3__45__cpo3endE,(_ZN34_INTERNAL_b3bb4705_4_k_cu_c4f779e06thrust24THRUST_300001_SM_1000_NS12placeholders2_6E - _ZN34_INTERNAL_b3bb4705_4_k_cu_c4f779e04cuda3std6ranges3__45__cpo3endE)
_ZN34_INTERNAL_b3bb4705_4_k_cu_c4f779e04cuda3std6ranges3__45__cpo3endE:
	.zero		1
	.type		_ZN34_INTERNAL_b3bb4705_4_k_cu_c4f779e06thrust24THRUST_300001_SM_1000_NS12placeholders2_6E,@object
	.size		_ZN34_INTERNAL_b3bb4705_4_k_cu_c4f779e06thrust24THRUST_300001_SM_1000_NS12placeholders2_6E,(_ZN34_INTERNAL_b3bb4705_4_k_cu_c4f779e04cuda3std3__45__cpo4rendE - _ZN34_INTERNAL_b3bb4705_4_k_cu_c4f779e06thrust24THRUST_300001_SM_1000_NS12placeholders2_6E)
_ZN34_INTERNAL_b3bb4705_4_k_cu_c4f779e06thrust24THRUST_300001_SM_1000_NS12placeholders2_6E:
	.zero		1
	.type		_ZN34_INTERNAL_b3bb4705_4_k_cu_c4f779e04cuda3std3__45__cpo4rendE,@object
	.size		_ZN34_INTERNAL_b3bb4705_4_k_cu_c4f779e04cuda3std3__45__cpo4rendE,(_ZN34_INTERNAL_b3bb4705_4_k_cu_c4f779e04cuda3std6ranges3__45__cpo9iter_swapE - _ZN34_INTERNAL_b3bb4705_4_k_cu_c4f779e04cuda3std3__45__cpo4rendE)
_ZN34_INTERNAL_b3bb4705_4_k_cu_c4f779e04cuda3std3__45__cpo4rendE:
	.zero		1
	.type		_ZN34_INTERNAL_b3bb4705_4_k_cu_c4f779e04cuda3std6ranges3__45__cpo9iter_swapE,@object
	.size		_ZN34_INTERNAL_b3bb4705_4_k_cu_c4f779e04cuda3std6ranges3__45__cpo9iter_swapE,(_ZN34_INTERNAL_b3bb4705_4_k_cu_c4f779e04cuda3std3__48unexpectE - _ZN34_INTERNAL_b3bb4705_4_k_cu_c4f779e04cuda3std6ranges3__45__cpo9iter_swapE)
_ZN34_INTERNAL_b3bb4705_4_k_cu_c4f779e04cuda3std6ranges3__45__cpo9iter_swapE:
	.zero		1
	.type		_ZN34_INTERNAL_b3bb4705_4_k_cu_c4f779e04cuda3std3__48unexpectE,@object
	.size		_ZN34_INTERNAL_b3bb4705_4_k_cu_c4f779e04cuda3std3__48unexpectE,(_ZN34_INTERNAL_b3bb4705_4_k_cu_c4f779e06thrust24THRUST_300001_SM_1000_NS8cuda_cub3parE - _ZN34_INTERNAL_b3bb4705_4_k_cu_c4f779e04cuda3std3__48unexpectE)
_ZN34_INTERNAL_b3bb4705_4_k_cu_c4f779e04cuda3std3__48unexpectE:
	.zero		1
	.type		_ZN34_INTERNAL_b3bb4705_4_k_cu_c4f779e06thrust24THRUST_300001_SM_1000_NS8cuda_cub3parE,@object
	.size		_ZN34_INTERNAL_b3bb4705_4_k_cu_c4f779e06thrust24THRUST_300001_SM_1000_NS8cuda_cub3parE,(_ZN34_INTERNAL_b3bb4705_4_k_cu_c4f779e06thrust24THRUST_300001_SM_1000_NS12placeholders2_4E - _ZN34_INTERNAL_b3bb4705_4_k_cu_c4f779e06thrust24THRUST_300001_SM_1000_NS8cuda_cub3parE)
_ZN34_INTERNAL_b3bb4705_4_k_cu_c4f779e06thrust24THRUST_300001_SM_1000_NS8cuda_cub3parE:
	.zero		1
	.type		_ZN34_INTERNAL_b3bb4705_4_k_cu_c4f779e06thrust24THRUST_300001_SM_1000_NS12placeholders2_4E,@object
	.size		_ZN34_INTERNAL_b3bb4705_4_k_cu_c4f779e06thrust24THRUST_300001_SM_1000_NS12placeholders2_4E,(_ZN34_INTERNAL_b3bb4705_4_k_cu_c4f779e04cuda3std3__45__cpo4cendE - _ZN34_INTERNAL_b3bb4705_4_k_cu_c4f779e06thrust24THRUST_300001_SM_1000_NS12placeholders2_4E)
_ZN34_INTERNAL_b3bb4705_4_k_cu_c4f779e06thrust24THRUST_300001_SM_1000_NS12placeholders2_4E:
	.zero		1
	.type		_ZN34_INTERNAL_b3bb4705_4_k_cu_c4f779e04cuda3std3__45__cpo4cendE,@object
	.size		_ZN34_INTERNAL_b3bb4705_4_k_cu_c4f779e04cuda3std3__45__cpo4cendE,(_ZN34_INTERNAL_b3bb4705_4_k_cu_c4f779e04cuda3std6ranges3__45__cpo4cendE - _ZN34_INTERNAL_b3bb4705_4_k_cu_c4f779e04cuda3std3__45__cpo4cendE)
_ZN34_INTERNAL_b3bb4705_4_k_cu_c4f779e04cuda3std3__45__cpo4cendE:
	.zero		1
	.type		_ZN34_INTERNAL_b3bb4705_4_k_cu_c4f779e04cuda3std6ranges3__45__cpo4cendE,@object
	.size		_ZN34_INTERNAL_b3bb4705_4_k_cu_c4f779e04cuda3std6ranges3__45__cpo4cendE,(_ZN34_INTERNAL_b3bb4705_4_k_cu_c4f779e04cuda3std3__420unreachable_sentinelE - _ZN34_INTERNAL_b3bb4705_4_k_cu_c4f779e04cuda3std6ranges3__45__cpo4cendE)
_ZN34_INTERNAL_b3bb4705_4_k_cu_c4f779e04cuda3std6ranges3__45__cpo4cendE:
	.zero		1
	.type		_ZN34_INTERNAL_b3bb4705_4_k_cu_c4f779e04cuda3std3__420unreachable_sentinelE,@object
	.size		_ZN34_INTERNAL_b3bb4705_4_k_cu_c4f779e04cuda3std3__420unreachable_sentinelE,(_ZN34_INTERNAL_b3bb4705_4_k_cu_c4f779e04cuda3std6ranges3__45__cpo5ssizeE - _ZN34_INTERNAL_b3bb4705_4_k_cu_c4f779e04cuda3std3__420unreachable_sentinelE)
_ZN34_INTERNAL_b3bb4705_4_k_cu_c4f779e04cuda3std3__420unreachable_sentinelE:
	.zero		1
	.type		_ZN34_INTERNAL_b3bb4705_4_k_cu_c4f779e04cuda3std6ranges3__45__cpo5ssizeE,@object
	.size		_ZN34_INTERNAL_b3bb4705_4_k_cu_c4f779e04cuda3std6ranges3__45__cpo5ssizeE,(_ZN34_INTERNAL_b3bb4705_4_k_cu_c4f779e06thrust24THRUST_300001_SM_1000_NS12placeholders2_8E - _ZN34_INTERNAL_b3bb4705_4_k_cu_c4f779e04cuda3std6ranges3__45__cpo5ssizeE)
_ZN34_INTERNAL_b3bb4705_4_k_cu_c4f779e04cuda3std6ranges3__45__cpo5ssizeE:
	.zero		1
	.type		_ZN34_INTERNAL_b3bb4705_4_k_cu_c4f779e06thrust24THRUST_300001_SM_1000_NS12placeholders2_8E,@object
	.size		_ZN34_INTERNAL_b3bb4705_4_k_cu_c4f779e06thrust24THRUST_300001_SM_1000_NS12placeholders2_8E,(_ZN34_INTERNAL_b3bb4705_4_k_cu_c4f779e04cuda3std3__45__cpo5crendE - _ZN34_INTERNAL_b3bb4705_4_k_cu_c4f779e06thrust24THRUST_300001_SM_1000_NS12placeholders2_8E)
_ZN34_INTERNAL_b3bb4705_4_k_cu_c4f779e06thrust24THRUST_300001_SM_1000_NS12placeholders2_8E:
	.zero		1
	.type		_ZN34_INTERNAL_b3bb4705_4_k_cu_c4f779e04cuda3std3__45__cpo5crendE,@object
	.size		_ZN34_INTERNAL_b3bb4705_4_k_cu_c4f779e04cuda3std3__45__cpo5crendE,(_ZN34_INTERNAL_b3bb4705_4_k_cu_c4f779e04cuda3std6ranges3__45__cpo4prevE - _ZN34_INTERNAL_b3bb4705_4_k_cu_c4f779e04cuda3std3__45__cpo5crendE)
_ZN34_INTERNAL_b3bb4705_4_k_cu_c4f779e04cuda3std3__45__cpo5crendE:
	.zero		1
	.type		_ZN34_INTERNAL_b3bb4705_4_k_cu_c4f779e04cuda3std6ranges3__45__cpo4prevE,@object
	.size		_ZN34_INTERNAL_b3bb4705_4_k_cu_c4f779e04cuda3std6ranges3__45__cpo4prevE,(_ZN34_INTERNAL_b3bb4705_4_k_cu_c4f779e04cuda3std6ranges3__45__cpo9iter_moveE - _ZN34_INTERNAL_b3bb4705_4_k_cu_c4f779e04cuda3std6ranges3__45__cpo4prevE)
_ZN34_INTERNAL_b3bb4705_4_k_cu_c4f779e04cuda3std6ranges3__45__cpo4prevE:
	.zero		1
	.type		_ZN34_INTERNAL_b3bb4705_4_k_cu_c4f779e04cuda3std6ranges3__45__cpo9iter_moveE,@object
	.size		_ZN34_INTERNAL_b3bb4705_4_k_cu_c4f779e04cuda3std6ranges3__45__cpo9iter_moveE,(_ZN34_INTERNAL_b3bb4705_4_k_cu_c4f779e06thrust24THRUST_300001_SM_1000_NS6system6detail10sequential3seqE - _ZN34_INTERNAL_b3bb4705_4_k_cu_c4f779e04cuda3std6ranges3__45__cpo9iter_moveE)
_ZN34_INTERNAL_b3bb4705_4_k_cu_c4f779e04cuda3std6ranges3__45__cpo9iter_moveE:
	.zero		1
	.type		_ZN34_INTERNAL_b3bb4705_4_k_cu_c4f779e06thrust24THRUST_300001_SM_1000_NS6system6detail10sequential3seqE,@object
	.size		_ZN34_INTERNAL_b3bb4705_4_k_cu_c4f779e06thrust24THRUST_300001_SM_1000_NS6system6detail10sequential3seqE,(.L_31 - _ZN34_INTERNAL_b3bb4705_4_k_cu_c4f779e06thrust24THRUST_300001_SM_1000_NS6system6detail10sequential3seqE)
_ZN34_INTERNAL_b3bb4705_4_k_cu_c4f779e06thrust24THRUST_300001_SM_1000_NS6system6detail10sequential3seqE:
	.zero		1
.L_31:


//--------------------- .nv.shared._ZN3cub18CUB_300001_SM_10006detail6reduce18DeviceReduceKernelINS2_10policy_hubIdyN4cuda3std3__44plusIdEEE10Policy1000EN6thrust24THRUST_300001_SM_1000_NS6detail15normal_iteratorINSD_10device_ptrIdEEEEyS9_dNS7_10__identityEEEvT0_PT3_T1_NS0_13GridEvenShareISN_EET2_T4_ --------------------------
	.section	.nv.shared._ZN3cub18CUB_300001_SM_10006detail6reduce18DeviceReduceKernelINS2_10policy_hubIdyN4cuda3std3__44plusIdEEE10Policy1000EN6thrust24THRUST_300001_SM_1000_NS6detail15normal_iteratorINSD_10device_ptrIdEEEEyS9_dNS7_10__identityEEEvT0_PT3_T1_NS0_13GridEvenShareISN_EET2_T4_,"aw",@nobits
	.sectionflags	@""
	.align	8
.nv.shared._ZN3cub18CUB_300001_SM_10006detail6reduce18DeviceReduceKernelINS2_10policy_hubIdyN4cuda3std3__44plusIdEEE10Policy1000EN6thrust24THRUST_300001_SM_1000_NS6detail15normal_iteratorINSD_10device_ptrIdEEEEyS9_dNS7_10__identityEEEvT0_PT3_T1_NS0_13GridEvenShareISN_EET2_T4_:
	.zero		1176


//--------------------- .nv.shared._ZN3cub18CUB_300001_SM_10006detail6reduce28DeviceReduceSingleTileKernelINS2_10policy_hubIdyN4cuda3std3__44plusIdEEE10Policy1000EN6thrust24THRUST_300001_SM_1000_NS6detail15normal_iteratorINSD_10device_ptrIdEEEEPdyS9_ddNS7_10__identityEEEvT0_T1_T2_T3_T4_T6_ --------------------------
	.section	.nv.shared._ZN3cub18CUB_300001_SM_10006detail6reduce28DeviceReduceSingleTileKernelINS2_10policy_hubIdyN4cuda3std3__44plusIdEEE10Policy1000EN6thrust24THRUST_300001_SM_1000_NS6detail15normal_iteratorINSD_10device_ptrIdEEEEPdyS9_ddNS7_10__identityEEEvT0_T1_T2_T3_T4_T6_,"aw",@nobits
	.sectionflags	@""
	.align	8
.nv.shared._ZN3cub18CUB_300001_SM_10006detail6reduce28DeviceReduceSingleTileKernelINS2_10policy_hubIdyN4cuda3std3__44plusIdEEE10Policy1000EN6thrust24THRUST_300001_SM_1000_NS6detail15normal_iteratorINSD_10device_ptrIdEEEEPdyS9_ddNS7_10__identityEEEvT0_T1_T2_T3_T4_T6_:
	.zero		1176


//--------------------- .nv.shared._ZN3cub18CUB_300001_SM_10006detail6reduce28DeviceReduceSingleTileKernelINS2_10policy_hubIdjN4cuda3std3__44plusIdEEE10Policy1000EPdSC_iS9_ddNS7_10__identityEEEvT0_T1_T2_T3_T4_T6_ --------------------------
	.section	.nv.shared._ZN3cub18CUB_300001_SM_10006detail6reduce28DeviceReduceSingleTileKernelINS2_10policy_hubIdjN4cuda3std3__44plusIdEEE10Policy1000EPdSC_iS9_ddNS7_10__identityEEEvT0_T1_T2_T3_T4_T6_,"aw",@nobits
	.sectionflags	@""
	.align	8
.nv.shared._ZN3cub18CUB_300001_SM_10006detail6reduce28DeviceReduceSingleTileKernelINS2_10policy_hubIdjN4cuda3std3__44plusIdEEE10Policy1000EPdSC_iS9_ddNS7_10__identityEEEvT0_T1_T2_T3_T4_T6_:
	.zero		1216


//--------------------- .nv.shared._ZN3cub18CUB_300001_SM_10006detail6reduce18DeviceReduceKernelINS2_10policy_hubIdjN4cuda3std3__44plusIdEEE10Policy1000EN6thrust24THRUST_300001_SM_1000_NS6detail15normal_iteratorINSD_10device_ptrIdEEEEjS9_dNS7_10__identityEEEvT0_PT3_T1_NS0_13GridEvenShareISN_EET2_T4_ --------------------------
	.section	.nv.shared._ZN3cub18CUB_300001_SM_10006detail6reduce18DeviceReduceKernelINS2_10policy_hubIdjN4cuda3std3__44plusIdEEE10Policy1000EN6thrust24THRUST_300001_SM_1000_NS6detail15normal_iteratorINSD_10device_ptrIdEEEEjS9_dNS7_10__identityEEEvT0_PT3_T1_NS0_13GridEvenShareISN_EET2_T4_,"aw",@nobits
	.sectionflags	@""
	.align	8
.nv.shared._ZN3cub18CUB_300001_SM_10006detail6reduce18DeviceReduceKernelINS2_10policy_hubIdjN4cuda3std3__44plusIdEEE10Policy1000EN6thrust24THRUST_300001_SM_1000_NS6detail15normal_iteratorINSD_10device_ptrIdEEEEjS9_dNS7_10__identityEEEvT0_PT3_T1_NS0_13GridEvenShareISN_EET2_T4_:
	.zero		1216


//--------------------- .nv.shared._ZN3cub18CUB_300001_SM_10006detail6reduce28DeviceReduceSingleTileKernelINS2_10policy_hubIdjN4cuda3std3__44plusIdEEE10Policy1000EN6thrust24THRUST_300001_SM_1000_NS6detail15normal_iteratorINSD_10device_ptrIdEEEEPdjS9_ddNS7_10__identityEEEvT0_T1_T2_T3_T4_T6_ --------------------------
	.section	.nv.shared._ZN3cub18CUB_300001_SM_10006detail6reduce28DeviceReduceSingleTileKernelINS2_10policy_hubIdjN4cuda3std3__44plusIdEEE10Policy1000EN6thrust24THRUST_300001_SM_1000_NS6detail15normal_iteratorINSD_10device_ptrIdEEEEPdjS9_ddNS7_10__identityEEEvT0_T1_T2_T3_T4_T6_,"aw",@nobits
	.sectionflags	@""
	.align	8
.nv.shared._ZN3cub18CUB_300001_SM_10006detail6reduce28DeviceReduceSingleTileKernelINS2_10policy_hubIdjN4cuda3std3__44plusIdEEE10Policy1000EN6thrust24THRUST_300001_SM_1000_NS6detail15normal_iteratorINSD_10device_ptrIdEEEEPdjS9_ddNS7_10__identityEEEvT0_T1_T2_T3_T4_T6_:
	.zero		1216


//--------------------- .nv.shared._Z19GPU_Residual_HelperPdS_S_S_ --------------------------
	.section	.nv.shared._Z19GPU_Residual_HelperPdS_S_S_,"aw",@nobits
	.sectionflags	@""
	.align	8
.nv.shared._Z19GPU_Residual_HelperPdS_S_S_:
	.zero		3616


//--------------------- .nv.shared._Z10GPU_JacobiPdS_S_S_S_S_ --------------------------
	.section	.nv.shared._Z10GPU_JacobiPdS_S_S_S_S_,"aw",@nobits
	.sectionflags	@""
	.align	8
.nv.shared._Z10GPU_JacobiPdS_S_S_S_S_:
	.zero		3616


//--------------------- .nv.constant0._ZN3cub18CUB_300001_SM_10006detail6reduce28DeviceReduceSingleTileKernelINS2_10policy_hubIdyN4cuda3std3__44plusIdEEE10Policy1000EPdSC_iS9_ddNS7_10__identityEEEvT0_T1_T2_T3_T4_T6_ --------------------------
	.section	.nv.constant0._ZN3cub18CUB_300001_SM_10006detail6reduce28DeviceReduceSingleTileKernelINS2_10policy_hubIdyN4cuda3std3__44plusIdEEE10Policy1000EPdSC_iS9_ddNS7_10__identityEEEvT0_T1_T2_T3_T4_T6_,"a",@progbits
	.sectionflags	@""
	.align	4
.nv.constant0._ZN3cub18CUB_300001_SM_10006detail6reduce28DeviceReduceSingleTileKernelINS2_10policy_hubIdyN4cuda3std3__44plusIdEEE10Policy1000EPdSC_iS9_ddNS7_10__identityEEEvT0_T1_T2_T3_T4_T6_:
	.zero		929


//--------------------- .nv.constant0._ZN3cub18CUB_300001_SM_10006detail6reduce18DeviceReduceKernelINS2_10policy_hubIdyN4cuda3std3__44plusIdEEE10Policy1000EN6thrust24THRUST_300001_SM_1000_NS6detail15normal_iteratorINSD_10device_ptrIdEEEEyS9_dNS7_10__identityEEEvT0_PT3_T1_NS0_13GridEvenShareISN_EET2_T4_ --------------------------
	.section	.nv.constant0._ZN3cub18CUB_300001_SM_10006detail6reduce18DeviceReduceKernelINS2_10policy_hubIdyN4cuda3std3__44plusIdEEE10Policy1000EN6thrust24THRUST_300001_SM_1000_NS6detail15normal_iteratorINSD_10device_ptrIdEEEEyS9_dNS7_10__identityEEEvT0_PT3_T1_NS0_13GridEvenShareISN_EET2_T4_,"a",@progbits
	.sectionflags	@""
	.align	4
.nv.constant0._ZN3cub18CUB_300001_SM_10006detail6reduce18DeviceReduceKernelINS2_10policy_hubIdyN4cuda3std3__44plusIdEEE10Policy1000EN6thrust24THRUST_300001_SM_1000_NS6detail15normal_iteratorINSD_10device_ptrIdEEEEyS9_dNS7_10__identityEEEvT0_PT3_T1_NS0_13GridEvenShareISN_EET2_T4_:
	.zero		994


//--------------------- .nv.constant0._ZN3cub18CUB_300001_SM_10006detail6reduce28DeviceReduceSingleTileKernelINS2_10policy_hubIdyN4cuda3std3__44plusIdEEE10Policy1000EN6thrust24THRUST_300001_SM_1000_NS6detail15normal_iteratorINSD_10device_ptrIdEEEEPdyS9_ddNS7_10__identityEEEvT0_T1_T2_T3_T4_T6_ --------------------------
	.section	.nv.constant0._ZN3cub18CUB_300001_SM_10006detail6reduce28DeviceReduceSingleTileKernelINS2_10policy_hubIdyN4cuda3std3__44plusIdEEE10Policy1000EN6thrust24THRUST_300001_SM_1000_NS6detail15normal_iteratorINSD_10device_ptrIdEEEEPdyS9_ddNS7_10__identityEEEvT0_T1_T2_T3_T4_T6_,"a",@progbits
	.sectionflags	@""
	.align	4
.nv.constant0._ZN3cub18CUB_300001_SM_10006detail6reduce28DeviceReduceSingleTileKernelINS2_10policy_hubIdyN4cuda3std3__44plusIdEEE10Policy1000EN6thrust24THRUST_300001_SM_1000_NS6detail15normal_iteratorINSD_10device_ptrIdEEEEPdyS9_ddNS7_10__identityEEEvT0_T1_T2_T3_T4_T6_:
	.zero		937


//--------------------- .nv.constant0._ZN3cub18CUB_300001_SM_10006detail6reduce28DeviceReduceSingleTileKernelINS2_10policy_hubIdjN4cuda3std3__44plusIdEEE10Policy1000EPdSC_iS9_ddNS7_10__identityEEEvT0_T1_T2_T3_T4_T6_ --------------------------
	.section	.nv.constant0._ZN3cub18CUB_300001_SM_10006detail6reduce28DeviceReduceSingleTileKernelINS2_10policy_hubIdjN4cuda3std3__44plusIdEEE10Policy1000EPdSC_iS9_ddNS7_10__identityEEEvT0_T1_T2_T3_T4_T6_,"a",@progbits
	.sectionflags	@""
	.align	4
.nv.constant0._ZN3cub18CUB_300001_SM_10006detail6reduce28DeviceReduceSingleTileKernelINS2_10policy_hubIdjN4cuda3std3__44plusIdEEE10Policy1000EPdSC_iS9_ddNS7_10__identityEEEvT0_T1_T2_T3_T4_T6_:
	.zero		929


//--------------------- .nv.constant0._ZN3cub18CUB_300001_SM_10006detail6reduce18DeviceReduceKernelINS2_10policy_hubIdjN4cuda3std3__44plusIdEEE10Policy1000EN6thrust24THRUST_300001_SM_1000_NS6detail15normal_iteratorINSD_10device_ptrIdEEEEjS9_dNS7_10__identityEEEvT0_PT3_T1_NS0_13GridEvenShareISN_EET2_T4_ --------------------------
	.section	.nv.constant0._ZN3cub18CUB_300001_SM_10006detail6reduce18DeviceReduceKernelINS2_10policy_hubIdjN4cuda3std3__44plusIdEEE10Policy1000EN6thrust24THRUST_300001_SM_1000_NS6detail15normal_iteratorINSD_10device_ptrIdEEEEjS9_dNS7_10__identityEEEvT0_PT3_T1_NS0_13GridEvenShareISN_EET2_T4_,"a",@progbits
	.sectionflags	@""
	.align	4
.nv.constant0._ZN3cub18CUB_300001_SM_10006detail6reduce18DeviceReduceKernelINS2_10policy_hubIdjN4cuda3std3__44plusIdEEE10Policy1000EN6thrust24THRUST_300001_SM_1000_NS6detail15normal_iteratorINSD_10device_ptrIdEEEEjS9_dNS7_10__identityEEEvT0_PT3_T1_NS0_13GridEvenShareISN_EET2_T4_:
	.zero		958


//--------------------- .nv.constant0._ZN3cub18CUB_300001_SM_10006detail6reduce28DeviceReduceSingleTileKernelINS2_10policy_hubIdjN4cuda3std3__44plusIdEEE10Policy1000EN6thrust24THRUST_300001_SM_1000_NS6detail15normal_iteratorINSD_10device_ptrIdEEEEPdjS9_ddNS7_10__identityEEEvT0_T1_T2_T3_T4_T6_ --------------------------
	.section	.nv.constant0._ZN3cub18CUB_300001_SM_10006detail6reduce28DeviceReduceSingleTileKernelINS2_10policy_hubIdjN4cuda3std3__44plusIdEEE10Policy1000EN6thrust24THRUST_300001_SM_1000_NS6detail15normal_iteratorINSD_10device_ptrIdEEEEPdjS9_ddNS7_10__identityEEEvT0_T1_T2_T3_T4_T6_,"a",@progbits
	.sectionflags	@""
	.align	4
.nv.constant0._ZN3cub18CUB_300001_SM_10006detail6reduce28DeviceReduceSingleTileKernelINS2_10policy_hubIdjN4cuda3std3__44plusIdEEE10Policy1000EN6thrust24THRUST_300001_SM_1000_NS6detail15normal_iteratorINSD_10device_ptrIdEEEEPdjS9_ddNS7_10__identityEEEvT0_T1_T2_T3_T4_T6_:
	.zero		929


//--------------------- .nv.constant0._ZN3cub18CUB_300001_SM_10006detail8for_each13static_kernelINS2_12policy_hub_t12policy_500_tEmN6thrust24THRUST_300001_SM_1000_NS8cuda_cub20__uninitialized_fill7functorINS7_10device_ptrIdEEdEEEEvT0_T1_ --------------------------
	.section	.nv.constant0._ZN3cub18CUB_300001_SM_10006detail8for_each13static_kernelINS2_12policy_hub_t12policy_500_tEmN6thrust24THRUST_300001_SM_1000_NS8cuda_cub20__uninitialized_fill7functorINS7_10device_ptrIdEEdEEEEvT0_T1_,"a",@progbits
	.sectionflags	@""
	.align	4
.nv.constant0._ZN3cub18CUB_300001_SM_10006detail8for_each13static_kernelINS2_12policy_hub_t12policy_500_tEmN6thrust24THRUST_300001_SM_1000_NS8cuda_cub20__uninitialized_fill7functorINS7_10device_ptrIdEEdEEEEvT0_T1_:
	.zero		920


//--------------------- .nv.constant0._ZN3cub18CUB_300001_SM_10006detail11EmptyKernelIvEEvv --------------------------
	.section	.nv.constant0._ZN3cub18CUB_300001_SM_10006detail11EmptyKernelIvEEvv,"a",@progbits
	.sectionflags	@""
	.align	4
.nv.constant0._ZN3cub18CUB_300001_SM_10006detail11EmptyKernelIvEEvv:
	.zero		896


//--------------------- .nv.constant0._Z19GPU_Residual_HelperPdS_S_S_ --------------------------
	.section	.nv.constant0._Z19GPU_Residual_HelperPdS_S_S_,"a",@progbits
	.sectionflags	@""
	.align	4
.nv.constant0._Z19GPU_Residual_HelperPdS_S_S_:
	.zero		928


//--------------------- .nv.constant0._Z10GPU_JacobiPdS_S_S_S_S_ --------------------------
	.section	.nv.constant0._Z10GPU_JacobiPdS_S_S_S_S_,"a",@progbits
	.sectionflags	@""
	.align	4
.nv.constant0._Z10GPU_JacobiPdS_S_S_S_S_:
	.zero		944


//--------------------- SYMBOLS --------------------------

	.type		.nv.reservedSmem.offset0,@object
	.size		.nv.reservedSmem.offset0,0x4
	.type		.nv.reservedSmem.cap,@object
	.size		.nv.reservedSmem.cap,0x4
